// auto-generated by cutlass_sweep.fmha — config: {"arch": "sm_100", "direction": "fwd", "dtype": "fp16", "head_dim": 32, "mask": "none", "schedule": "individual", "tile_kv": 128, "tile_q": 256}
#include "cutlass/cutlass.h"
#include "cute/tensor.hpp"
#include "cutlass/device_kernel.h"
#include "cutlass/kernel_hardware_info.h"
#include "77_blackwell_fmha/collective/fmha_fusion.hpp"
#include "77_blackwell_fmha/collective/sm100_fmha_load_tma_warpspecialized.hpp"
#include "77_blackwell_fmha/collective/sm100_fmha_fwd_mainloop_tma_warpspecialized.hpp"
#include "77_blackwell_fmha/collective/sm100_fmha_fwd_epilogue_tma_warpspecialized.hpp"
#include "77_blackwell_fmha/kernel/fmha_tile_scheduler.hpp"
#include "77_blackwell_fmha/kernel/sm100_fmha_fwd_kernel_tma_warpspecialized.hpp"

using namespace cute;
using Element    = cutlass::half_t;
using ElementOut = cutlass::half_t;
using TileShape  = Shape<_256, _128, _32>;

using ProblemShape = cute::tuple<int, int, int, cute::tuple<cute::tuple<int, int>, int>>;
using StrideQ   = cute::tuple<int, _1, cute::tuple<cute::tuple<int, int>, int>>;
using StrideK   = cute::tuple<int, _1, cute::tuple<cute::tuple<_0, int>, int>>;
using StrideV   = StrideK;
using StrideO   = StrideQ;
using StrideLSE = cute::tuple<_1, cute::tuple<cute::tuple<int, int>, int>>;

using TileScheduler = std::conditional_t<
    cute::false_type::value,
    cutlass::fmha::kernel::PersistentTileScheduler,
    cutlass::fmha::kernel::IndividualTileScheduler>;

using Mainloop = cutlass::fmha::collective::Sm100FmhaFwdMainloopTmaWarpspecialized<
    Element, float, float, TileShape, StrideQ, StrideK, StrideV,
    cutlass::fmha::collective::NoMask>;

using Kernel = cutlass::fmha::kernel::Sm100FmhaFwdKernelTmaWarpspecialized<
    ProblemShape, Mainloop,
    cutlass::fmha::collective::Sm100FmhaFwdEpilogueTmaWarpspecialized<
        ElementOut, float, typename Mainloop::TileShapePV, StrideO, StrideLSE>,
    TileScheduler>;

auto* _anchor = &cutlass::device_kernel<Kernel>;


// ===== COMPILED SASS (sm_100a) =====

	.target	sm_100a

	.elftype	@"ET_EXEC"


//--------------------- .note.nv.tkinfo           --------------------------
	.section	.note.nv.tkinfo,"",@"SHT_NOTE"
	.sectionflags	@"SHF_NOTE_NV_TKINFO"
	.tkinfo
        /*0018*/ 	.word	0x00000002
        /*0030*/ 	.string	""
        /*0030*/ 	.string	"ptxas"
        /*0030*/ 	.string	"Cuda compilation tools, release 13.0, V13.0.88"
        /*0030*/ 	.string	"Build cuda_13.0.r13.0/compiler.36424714_0"
        /*0030*/ 	.string	"-arch sm_100a -m 64 "



//--------------------- .note.nv.cuinfo           --------------------------
	.section	.note.nv.cuinfo,"",@"SHT_NOTE"
	.sectionflags	@"SHF_NOTE_NV_CUINFO"
        /*0018*/ 	.short	0x0002
        /*001a*/ 	.short	0x0064
        /*001c*/ 	.short	0x0082
	.zero		2


//--------------------- .nv.info                  --------------------------
	.section	.nv.info,"",@"SHT_CUDA_INFO"
	.align	4


	//----- nvinfo : EIATTR_REGCOUNT
	.align		4
        /*0000*/ 	.byte	0x04, 0x2f
        /*0002*/ 	.short	(.L_34 - .L_33)
	.align		4
.L_33:
        /*0004*/ 	.word	index@(_ZN7cutlass13device_kernelINS_4fmha6kernel36Sm100FmhaFwdKernelTmaWarpspecializedIN4cute5tupleIJiiiNS5_IJNS5_IJiiEEEiEEEEEENS1_10collective38Sm100FmhaFwdMainloopTmaWarpspecializedINS_6half_tEffNS5_IJNS4_1CILi256EEENSC_ILi128EEENSC_ILi32EEEEEENS5_IJiNSC_ILi1EEES7_EEENS5_IJiSH_NS5_IJNS5_IJNSC_ILi0EEEiEEEiEEEEEESM_NS9_6NoMaskENS5_IJNSC_ILi2EEESH_SH_EEENSC_ILb0EEEEENS9_38Sm100FmhaFwdEpilogueTmaWarpspecializedISB_fNS5_IJSE_SF_SE_EEESI_NS5_IJSH_S7_EEESQ_EENS2_23IndividualTileSchedulerENS2_41Sm100FmhaCtxKernelWarpspecializedScheduleEEEEEvNT_6ParamsE)
        /*0008*/ 	.word	0x00000080


	//----- nvinfo : EIATTR_FRAME_SIZE
	.align		4
.L_34:
        /*000c*/ 	.byte	0x04, 0x11
        /*000e*/ 	.short	(.L_36 - .L_35)
	.align		4
.L_35:
        /*0010*/ 	.word	index@($__internal_3_$__cuda_sm3x_div_rn_noftz_f32_slowpath)
        /*0014*/ 	.word	0x00000078


	//----- nvinfo : EIATTR_FRAME_SIZE
	.align		4
.L_36:
        /*0018*/ 	.byte	0x04, 0x11
        /*001a*/ 	.short	(.L_38 - .L_37)
	.align		4
.L_37:
        /*001c*/ 	.word	index@($__internal_2_$__cuda_sm10x_tcgen05_guardrail_trap_unallocated_columns_being_dealloced)
        /*0020*/ 	.word	0x00000078


	//----- nvinfo : EIATTR_FRAME_SIZE
	.align		4
.L_38:
        /*0024*/ 	.byte	0x04, 0x11
        /*0026*/ 	.short	(.L_40 - .L_39)
	.align		4
.L_39:
        /*0028*/ 	.word	index@($__internal_1_$__cuda_sm10x_tcgen05_guardrail_trap_phase_invalid_during_alloc)
        /*002c*/ 	.word	0x00000078


	//----- nvinfo : EIATTR_FRAME_SIZE
	.align		4
.L_40:
        /*0030*/ 	.byte	0x04, 0x11
        /*0032*/ 	.short	(.L_42 - .L_41)
	.align		4
.L_41:
        /*0034*/ 	.word	index@($__internal_0_$__cuda_sm10x_tcgen05_guardrail_trap_col_being_dealloced_not_returned_by_alloc)
        /*0038*/ 	.word	0x00000078


	//----- nvinfo : EIATTR_FRAME_SIZE
	.align		4
.L_42:
        /*003c*/ 	.byte	0x04, 0x11
        /*003e*/ 	.short	(.L_44 - .L_43)
	.align		4
.L_43:
        /*0040*/ 	.word	index@(_ZN7cutlass13device_kernelINS_4fmha6kernel36Sm100FmhaFwdKernelTmaWarpspecializedIN4cute5tupleIJiiiNS5_IJNS5_IJiiEEEiEEEEEENS1_10collective38Sm100FmhaFwdMainloopTmaWarpspecializedINS_6half_tEffNS5_IJNS4_1CILi256EEENSC_ILi128EEENSC_ILi32EEEEEENS5_IJiNSC_ILi1EEES7_EEENS5_IJiSH_NS5_IJNS5_IJNSC_ILi0EEEiEEEiEEEEEESM_NS9_6NoMaskENS5_IJNSC_ILi2EEESH_SH_EEENSC_ILb0EEEEENS9_38Sm100FmhaFwdEpilogueTmaWarpspecializedISB_fNS5_IJSE_SF_SE_EEESI_NS5_IJSH_S7_EEESQ_EENS2_23IndividualTileSchedulerENS2_41Sm100FmhaCtxKernelWarpspecializedScheduleEEEEEvNT_6ParamsE)
        /*0044*/ 	.word	0x00000078


	//----- nvinfo : EIATTR_MIN_STACK_SIZE
	.align		4
.L_44:
        /*0048*/ 	.byte	0x04, 0x12
        /*004a*/ 	.short	(.L_46 - .L_45)
	.align		4
.L_45:
        /*004c*/ 	.word	index@(_ZN7cutlass13device_kernelINS_4fmha6kernel36Sm100FmhaFwdKernelTmaWarpspecializedIN4cute5tupleIJiiiNS5_IJNS5_IJiiEEEiEEEEEENS1_10collective38Sm100FmhaFwdMainloopTmaWarpspecializedINS_6half_tEffNS5_IJNS4_1CILi256EEENSC_ILi128EEENSC_ILi32EEEEEENS5_IJiNSC_ILi1EEES7_EEENS5_IJiSH_NS5_IJNS5_IJNSC_ILi0EEEiEEEiEEEEEESM_NS9_6NoMaskENS5_IJNSC_ILi2EEESH_SH_EEENSC_ILb0EEEEENS9_38Sm100FmhaFwdEpilogueTmaWarpspecializedISB_fNS5_IJSE_SF_SE_EEESI_NS5_IJSH_S7_EEESQ_EENS2_23IndividualTileSchedulerENS2_41Sm100FmhaCtxKernelWarpspecializedScheduleEEEEEvNT_6ParamsE)
        /*0050*/ 	.word	0x00000078
.L_46:


//--------------------- .nv.compat                --------------------------
	.section	.nv.compat,"",@"SHT_CUDA_COMPAT_INFO"
	.align	4
        /*0000*/ 	.byte	0x02, 0x09, 0x01, 0x00, 0x02, 0x02, 0x02, 0x00, 0x02, 0x05, 0x05, 0x00, 0x03, 0x07, 0x01, 0x01
        /*0010*/ 	.byte	0x02, 0x03, 0x01, 0x00, 0x02, 0x06, 0x01, 0x00, 0x04, 0x0b, 0x08, 0x00, 0x01, 0x00, 0x00, 0x00
        /*0020*/ 	.byte	0x00, 0x00, 0x00, 0x00


//--------------------- .nv.info._ZN7cutlass13device_kernelINS_4fmha6kernel36Sm100FmhaFwdKernelTmaWarpspecializedIN4cute5tupleIJiiiNS5_IJNS5_IJiiEEEiEEEEEENS1_10collective38Sm100FmhaFwdMainloopTmaWarpspecializedINS_6half_tEffNS5_IJNS4_1CILi256EEENSC_ILi128EEENSC_ILi32EEEEEENS5_IJiNSC_ILi1EEES7_EEENS5_IJiSH_NS5_IJNS5_IJNSC_ILi0EEEiEEEiEEEEEESM_NS9_6NoMaskENS5_IJNSC_ILi2EEESH_SH_EEENSC_ILb0EEEEENS9_38Sm100FmhaFwdEpilogueTmaWarpspecializedISB_fNS5_IJSE_SF_SE_EEESI_NS5_IJSH_S7_EEESQ_EENS2_23IndividualTileSchedulerENS2_41Sm100FmhaCtxKernelWarpspecializedScheduleEEEEEvNT_6ParamsE --------------------------
	.section	.nv.info._ZN7cutlass13device_kernelINS_4fmha6kernel36Sm100FmhaFwdKernelTmaWarpspecializedIN4cute5tupleIJiiiNS5_IJNS5_IJiiEEEiEEEEEENS1_10collective38Sm100FmhaFwdMainloopTmaWarpspecializedINS_6half_tEffNS5_IJNS4_1CILi256EEENSC_ILi128EEENSC_ILi32EEEEEENS5_IJiNSC_ILi1EEES7_EEENS5_IJiSH_NS5_IJNS5_IJNSC_ILi0EEEiEEEiEEEEEESM_NS9_6NoMaskENS5_IJNSC_ILi2EEESH_SH_EEENSC_ILb0EEEEENS9_38Sm100FmhaFwdEpilogueTmaWarpspecializedISB_fNS5_IJSE_SF_SE_EEESI_NS5_IJSH_S7_EEESQ_EENS2_23IndividualTileSchedulerENS2_41Sm100FmhaCtxKernelWarpspecializedScheduleEEEEEvNT_6ParamsE,"",@"SHT_CUDA_INFO"
	.sectionflags	@""
	.align	4


	//----- nvinfo : EIATTR_CUDA_API_VERSION
	.align		4
        /*0000*/ 	.byte	0x04, 0x37
        /*0002*/ 	.short	(.L_48 - .L_47)
.L_47:
        /*0004*/ 	.word	0x00000082


	//----- nvinfo : EIATTR_KPARAM_INFO
	.align		4
.L_48:
        /*0008*/ 	.byte	0x04, 0x17
        /*000a*/ 	.short	(.L_50 - .L_49)
.L_49:
        /*000c*/ 	.word	0x00000000
        /*0010*/ 	.short	0x0000
        /*0012*/ 	.short	0x0000
        /*0014*/ 	.byte	0x00, 0xf0, 0x01, 0x18


	//----- nvinfo : EIATTR_AT_ENTRY_FRAGMENTS
	.align		4
.L_50:
        /*0018*/ 	.byte	0x04, 0x4f
        /*001a*/ 	.short	(.L_52 - .L_51)


	//   ....[0]....
.L_51:
        /*001c*/ 	.word	0x00000006


	//----- nvinfo : EIATTR_RESERVED_SMEM_USED
	.align		4
.L_52:
        /*0020*/ 	.byte	0x01, 0x41
	.zero		2


	//----- nvinfo : EIATTR_SPARSE_MMA_MASK
	.align		4
        /*0024*/ 	.byte	0x03, 0x50
        /*0026*/ 	.short	0x0000


	//----- nvinfo : EIATTR_TCGEN05_1CTA_USED
	.align		4
        /*0028*/ 	.byte	0x01, 0x51
	.zero		2


	//----- nvinfo : EIATTR_MAXREG_COUNT
	.align		4
        /*002c*/ 	.byte	0x03, 0x1b
        /*002e*/ 	.short	0x0080


	//----- nvinfo : EIATTR_NUM_BARRIERS
	.align		4
        /*0030*/ 	.byte	0x02, 0x4c
        /*0032*/ 	.byte	0x01
	.zero		1


	//----- nvinfo : EIATTR_EXTERNS
	.align		4
        /*0034*/ 	.byte	0x04, 0x0f
        /*0036*/ 	.short	(.L_54 - .L_53)


	//   ....[0]....
	.align		4
.L_53:
        /*0038*/ 	.word	index@(vprintf)


	//   ....[1]....
	.align		4
        /*003c*/ 	.word	index@(__assertfail)


	//----- nvinfo : EIATTR_ANNOTATIONS
	.align		4
.L_54:
        /*0040*/ 	.byte	0x04, 0x55
        /*0042*/ 	.short	(.L_56 - .L_55)


	//   ....[0]....
.L_55:
        /*0044*/ 	.word	0x00000001
        /*0048*/ 	.byte	0x70, 0xd9, 0x00, 0x00, 0x01, 0x00, 0x00, 0x00, 0xd0, 0xd9, 0x00, 0x00, 0x01, 0x00, 0x00, 0x00
        /* <DEDUP_REMOVED lines=16> */
        /*0158*/ 	.byte	0x80, 0xea, 0x00, 0x00, 0x01, 0x00, 0x00, 0x00, 0x90, 0xea, 0x00, 0x00


	//----- nvinfo : EIATTR_MERCURY_ISA_VERSION
	.align		4
.L_56:
        /*0164*/ 	.byte	0x03, 0x5f
        /*0166*/ 	.short	0x0101


	//----- nvinfo : EIATTR_INT_WARP_WIDE_INSTR_OFFSETS
	.align		4
        /*0168*/ 	.byte	0x04, 0x31
        /*016a*/ 	.short	(.L_58 - .L_57)


	//   ....[0]....
.L_57:
        /*016c*/ 	.word	0x00011860


	//   ....[1]....
        /*0170*/ 	.word	0x00011880


	//   ....[2]....
        /*0174*/ 	.word	0x000118b0


	//----- nvinfo : EIATTR_COOP_GROUP_MASK_REGIDS
	.align		4
.L_58:
        /*0178*/ 	.byte	0x04, 0x29
        /*017a*/ 	.short	(.L_60 - .L_59)


	//   ....[0]....
.L_59:
        /*017c*/ 	.word	0xffffffff


	//   ....[1]....
        /*0180*/ 	.word	0xffffffff


	//   ....[2]....
        /*0184*/ 	.word	0xffffffff


	//   ....[3]....
        /*0188*/ 	.word	0xffffffff


	//   ....[4]....
        /*018c*/ 	.word	0xffffffff


	//   ....[5]....
        /*0190*/ 	.word	0xffffffff


	//   ....[6]....
        /*0194*/ 	.word	0xffffffff


	//   ....[7]....
        /*0198*/ 	.word	0xffffffff


	//   ....[8]....
        /*019c*/ 	.word	0xffffffff


	//   ....[9]....
        /*01a0*/ 	.word	0xffffffff


	//   ....[10]....
        /*01a4*/ 	.word	0xffffffff


	//   ....[11]....
        /*01a8*/ 	.word	0xffffffff


	//   ....[12]....
        /*01ac*/ 	.word	0xffffffff


	//   ....[13]....
        /*01b0*/ 	.word	0xffffffff


	//   ....[14]....
        /*01b4*/ 	.word	0xffffffff


	//   ....[15]....
        /*01b8*/ 	.word	0xffffffff


	//   ....[16]....
        /*01bc*/ 	.word	0xffffffff


	//   ....[17]....
        /*01c0*/ 	.word	0xffffffff


	//----- nvinfo : EIATTR_COOP_GROUP_INSTR_OFFSETS
	.align		4
.L_60:
        /*01c4*/ 	.byte	0x04, 0x28
        /*01c6*/ 	.short	(.L_62 - .L_61)


	//   ....[0]....
.L_61:
        /*01c8*/ 	.word	0x00000110


	//   ....[1]....
        /*01cc*/ 	.word	0x000008d0


	//   ....[2]....
        /*01d0*/ 	.word	0x00000b00


	//   ....[3]....
        /*01d4*/ 	.word	0x00000c30


	//   ....[4]....
        /*01d8*/ 	.word	0x00000d70


	//   ....[5]....
        /*01dc*/ 	.word	0x00001030


	//   ....[6]....
        /*01e0*/ 	.word	0x00001220


	//   ....[7]....
        /*01e4*/ 	.word	0x00001310


	//   ....[8]....
        /*01e8*/ 	.word	0x00001470


	//   ....[9]....
        /*01ec*/ 	.word	0x000015d0


	//   ....[10]....
        /*01f0*/ 	.word	0x000017e0


	//   ....[11]....
        /*01f4*/ 	.word	0x000019f0


	//   ....[12]....
        /*01f8*/ 	.word	0x00001a20


	//   ....[13]....
        /*01fc*/ 	.word	0x000077d0


	//   ....[14]....
        /*0200*/ 	.word	0x00008240


	//   ....[15]....
        /*0204*/ 	.word	0x0000ac00


	//   ....[16]....
        /*0208*/ 	.word	0x00011760


	//   ....[17]....
        /*020c*/ 	.word	0x00011980


	//----- nvinfo : EIATTR_REG_RECONFIG
	.align		4
.L_62:
        /*0210*/ 	.byte	0x01, 0x54
	.zero		2


	//----- nvinfo : EIATTR_VRC_CTA_INIT_COUNT
	.align		4
        /*0214*/ 	.byte	0x02, 0x4a
        /*0216*/ 	.byte	0x80
	.zero		1


	//----- nvinfo : EIATTR_SYSCALL_OFFSETS
	.align		4
        /*0218*/ 	.byte	0x04, 0x46
        /*021a*/ 	.short	(.L_64 - .L_63)


	//   ....[0]....
.L_63:
        /*021c*/ 	.word	0x00003f70


	//   ....[1]....
        /*0220*/ 	.word	0x00004040


	//   ....[2]....
        /*0224*/ 	.word	0x000040b0


	//   ....[3]....
        /*0228*/ 	.word	0x00004120


	//   ....[4]....
        /*022c*/ 	.word	0x00004190


	//   ....[5]....
        /*0230*/ 	.word	0x00004230


	//   ....[6]....
        /*0234*/ 	.word	0x000042f0


	//   ....[7]....
        /*0238*/ 	.word	0x00004390


	//   ....[8]....
        /*023c*/ 	.word	0x00004430


	//   ....[9]....
        /*0240*/ 	.word	0x000044d0


	//   ....[10]....
        /*0244*/ 	.word	0x00004540


	//   ....[11]....
        /*0248*/ 	.word	0x000045e0


	//   ....[12]....
        /*024c*/ 	.word	0x00004680


	//   ....[13]....
        /*0250*/ 	.word	0x000046f0


	//   ....[14]....
        /*0254*/ 	.word	0x00004790


	//   ....[15]....
        /*0258*/ 	.word	0x00004830


	//   ....[16]....
        /*025c*/ 	.word	0x000048d0


	//   ....[17]....
        /*0260*/ 	.word	0x00004970


	//   ....[18]....
        /*0264*/ 	.word	0x000049e0


	//   ....[19]....
        /*0268*/ 	.word	0x00004a80


	//   ....[20]....
        /*026c*/ 	.word	0x00004b20


	//   ....[21]....
        /*0270*/ 	.word	0x00004b90


	//   ....[22]....
        /*0274*/ 	.word	0x00004c30


	//   ....[23]....
        /*0278*/ 	.word	0x00004cd0


	//   ....[24]....
        /*027c*/ 	.word	0x00004d70


	//   ....[25]....
        /*0280*/ 	.word	0x00004e10


	//   ....[26]....
        /*0284*/ 	.word	0x00004e80


	//   ....[27]....
        /*0288*/ 	.word	0x00004f20


	//   ....[28]....
        /*028c*/ 	.word	0x00004fc0


	//   ....[29]....
        /*0290*/ 	.word	0x00005030


	//   ....[30]....
        /*0294*/ 	.word	0x000050d0


	//   ....[31]....
        /*0298*/ 	.word	0x00005170


	//   ....[32]....
        /*029c*/ 	.word	0x00005210


	//   ....[33]....
        /*02a0*/ 	.word	0x000052b0


	//   ....[34]....
        /*02a4*/ 	.word	0x00005350


	//   ....[35]....
        /*02a8*/ 	.word	0x000053f0


	//   ....[36]....
        /*02ac*/ 	.word	0x00005460


	//   ....[37]....
        /*02b0*/ 	.word	0x00005500


	//   ....[38]....
        /*02b4*/ 	.word	0x000055a0


	//   ....[39]....
        /*02b8*/ 	.word	0x00005610


	//   ....[40]....
        /*02bc*/ 	.word	0x000056b0


	//   ....[41]....
        /*02c0*/ 	.word	0x00005750


	//   ....[42]....
        /*02c4*/ 	.word	0x000057f0


	//   ....[43]....
        /*02c8*/ 	.word	0x00005890


	//   ....[44]....
        /*02cc*/ 	.word	0x00005900


	//   ....[45]....
        /*02d0*/ 	.word	0x000059a0


	//   ....[46]....
        /*02d4*/ 	.word	0x00005a40


	//   ....[47]....
        /*02d8*/ 	.word	0x00005ab0


	//   ....[48]....
        /*02dc*/ 	.word	0x00005b40


	//   ....[49]....
        /*02e0*/ 	.word	0x00005be0


	//   ....[50]....
        /*02e4*/ 	.word	0x00005c80


	//   ....[51]....
        /*02e8*/ 	.word	0x00005d20


	//   ....[52]....
        /*02ec*/ 	.word	0x00005d90


	//   ....[53]....
        /*02f0*/ 	.word	0x00005e20


	//   ....[54]....
        /*02f4*/ 	.word	0x00005ec0


	//   ....[55]....
        /*02f8*/ 	.word	0x00005f30


	//   ....[56]....
        /*02fc*/ 	.word	0x00005fd0


	//   ....[57]....
        /*0300*/ 	.word	0x00006070


	//   ....[58]....
        /*0304*/ 	.word	0x00006110


	//   ....[59]....
        /*0308*/ 	.word	0x000061b0


	//   ....[60]....
        /*030c*/ 	.word	0x00007900


	//   ....[61]....
        /*0310*/ 	.word	0x00007a50


	//   ....[62]....
        /*0314*/ 	.word	0x00007c30


	//   ....[63]....
        /*0318*/ 	.word	0x00007e10


	//   ....[64]....
        /*031c*/ 	.word	0x000080c0


	//   ....[65]....
        /*0320*/ 	.word	0x00008370


	//   ....[66]....
        /*0324*/ 	.word	0x000084c0


	//   ....[67]....
        /*0328*/ 	.word	0x000086a0


	//   ....[68]....
        /*032c*/ 	.word	0x00008880


	//   ....[69]....
        /*0330*/ 	.word	0x00008e70


	//   ....[70]....
        /*0334*/ 	.word	0x000091b0


	//   ....[71]....
        /*0338*/ 	.word	0x00009aa0


	//   ....[72]....
        /*033c*/ 	.word	0x00009e30


	//   ....[73]....
        /*0340*/ 	.word	0x0000a140


	//   ....[74]....
        /*0344*/ 	.word	0x0000ae40


	//   ....[75]....
        /*0348*/ 	.word	0x0000afb0


	//   ....[76]....
        /*034c*/ 	.word	0x0000b120


	//   ....[77]....
        /*0350*/ 	.word	0x0000b290


	//   ....[78]....
        /*0354*/ 	.word	0x0000b820


	//   ....[79]....
        /*0358*/ 	.word	0x0000e310


	//   ....[80]....
        /*035c*/ 	.word	0x0000e610


	//   ....[81]....
        /*0360*/ 	.word	0x0000f010


	//----- nvinfo : EIATTR_MBARRIER_INSTR_OFFSETS
	.align		4
.L_64:
        /*0364*/ 	.byte	0x04, 0x39
        /*0366*/ 	.short	(.L_66 - .L_65)


	//   ....[0]....
.L_65:
        /*0368*/ 	.word	0x000009b0
        /*036c*/ 	.word	0x000000ff
        /*0370*/ 	.word	0x0000a000
        /*0374*/ 	.short	0x0100
        /*0376*/ 	.byte	0x05
	.zero		1


	//   ....[1]....
        /*0378*/ 	.word	0x000009c0
        /*037c*/ 	.word	0x000000ff
        /*0380*/ 	.word	0x0000a010
        /*0384*/ 	.short	0x0100
        /*0386*/ 	.byte	0x05
	.zero		1


	//   ....[2]....
        /*0388*/ 	.word	0x000009d0
        /*038c*/ 	.word	0x000000ff
        /*0390*/ 	.word	0x0000a008
        /*0394*/ 	.short	0x0100
        /*0396*/ 	.byte	0x05
	.zero		1


	//   ....[3]....
        /*0398*/ 	.word	0x000009e0
        /*039c*/ 	.word	0x000000ff
        /*03a0*/ 	.word	0x0000a018
        /*03a4*/ 	.short	0x0100
        /*03a6*/ 	.byte	0x05
	.zero		1


	//   ....[4]....
        /*03a8*/ 	.word	0x00000bc0
        /*03ac*/ 	.word	0x000000ff
        /*03b0*/ 	.word	0x0000a020
        /*03b4*/ 	.short	0x0100
        /*03b6*/ 	.byte	0x05
	.zero		1


	//   ....[5]....
        /*03b8*/ 	.word	0x00000bd0
        /*03bc*/ 	.word	0x000000ff
        /*03c0*/ 	.word	0x0000a038
        /*03c4*/ 	.short	0x0100
        /*03c6*/ 	.byte	0x05
	.zero		1


	//   ....[6]....
        /*03c8*/ 	.word	0x00000be0
        /*03cc*/ 	.word	0x000000ff
        /*03d0*/ 	.word	0x0000a028
        /*03d4*/ 	.short	0x0100
        /*03d6*/ 	.byte	0x05
	.zero		1


	//   ....[7]....
        /*03d8*/ 	.word	0x00000bf0
        /*03dc*/ 	.word	0x000000ff
        /*03e0*/ 	.word	0x0000a040
        /*03e4*/ 	.short	0x0100
        /*03e6*/ 	.byte	0x05
	.zero		1


	//   ....[8]....
        /*03e8*/ 	.word	0x00000c00
        /*03ec*/ 	.word	0x000000ff
        /*03f0*/ 	.word	0x0000a030
        /*03f4*/ 	.short	0x0100
        /*03f6*/ 	.byte	0x05
	.zero		1


	//   ....[9]....
        /*03f8*/ 	.word	0x00000c10
        /*03fc*/ 	.word	0x000000ff
        /*0400*/ 	.word	0x0000a048
        /*0404*/ 	.short	0x0100
        /*0406*/ 	.byte	0x05
	.zero		1


	//   ....[10]....
        /*0408*/ 	.word	0x00000d40
        /*040c*/ 	.word	0x000000ff
        /*0410*/ 	.word	0x0000a050
        /*0414*/ 	.short	0x0100
        /*0416*/ 	.byte	0x06
	.zero		1


	//   ....[11]....
        /*0418*/ 	.word	0x00000d50
        /*041c*/ 	.word	0x000000ff
        /*0420*/ 	.word	0x0000a058
        /*0424*/ 	.short	0x0100
        /*0426*/ 	.byte	0x06
	.zero		1


	//   ....[12]....
        /*0428*/ 	.word	0x00000f00
        /*042c*/ 	.word	0x000000ff
        /*0430*/ 	.word	0x0000a060
        /*0434*/ 	.short	0x0100
        /*0436*/ 	.byte	0x06
	.zero		1


	//   ....[13]....
        /*0438*/ 	.word	0x00000f10
        /*043c*/ 	.word	0x000000ff
        /*0440*/ 	.word	0x0000a068
        /*0444*/ 	.short	0x0100
        /*0446*/ 	.byte	0x06
	.zero		1


	//   ....[14]....
        /*0448*/ 	.word	0x000010f0
        /*044c*/ 	.word	0x000000ff
        /*0450*/ 	.word	0x0000a070
        /*0454*/ 	.short	0x0100
        /*0456*/ 	.byte	0x05
	.zero		1


	//   ....[15]....
        /*0458*/ 	.word	0x00001100
        /*045c*/ 	.word	0x000000ff
        /*0460*/ 	.word	0x0000a078
        /*0464*/ 	.short	0x0100
        /*0466*/ 	.byte	0x05
	.zero		1


	//   ....[16]....
        /*0468*/ 	.word	0x000012e0
        /*046c*/ 	.word	0x000000ff
        /*0470*/ 	.word	0x0000a080
        /*0474*/ 	.short	0x0100
        /*0476*/ 	.byte	0x05
	.zero		1


	//   ....[17]....
        /*0478*/ 	.word	0x000012f0
        /*047c*/ 	.word	0x000000ff
        /*0480*/ 	.word	0x0000a088
        /*0484*/ 	.short	0x0100
        /*0486*/ 	.byte	0x05
	.zero		1


	//   ....[18]....
        /*0488*/ 	.word	0x00001420
        /*048c*/ 	.word	0x000000ff
        /*0490*/ 	.word	0x0000a090
        /*0494*/ 	.short	0x0100
        /*0496*/ 	.byte	0x08
	.zero		1


	//   ....[19]....
        /*0498*/ 	.word	0x00001430
        /*049c*/ 	.word	0x000000ff
        /*04a0*/ 	.word	0x0000a0a0
        /*04a4*/ 	.short	0x0100
        /*04a6*/ 	.byte	0x08
	.zero		1


	//   ....[20]....
        /*04a8*/ 	.word	0x00001440
        /*04ac*/ 	.word	0x000000ff
        /*04b0*/ 	.word	0x0000a098
        /*04b4*/ 	.short	0x0100
        /*04b6*/ 	.byte	0x08
	.zero		1


	//   ....[21]....
        /*04b8*/ 	.word	0x00001450
        /*04bc*/ 	.word	0x000000ff
        /*04c0*/ 	.word	0x0000a0a8
        /*04c4*/ 	.short	0x0100
        /*04c6*/ 	.byte	0x08
	.zero		1


	//   ....[22]....
        /*04c8*/ 	.word	0x00001580
        /*04cc*/ 	.word	0x000000ff
        /*04d0*/ 	.word	0x0000a0b0
        /*04d4*/ 	.short	0x0100
        /*04d6*/ 	.byte	0x08
	.zero		1


	//   ....[23]....
        /*04d8*/ 	.word	0x00001590
        /*04dc*/ 	.word	0x000000ff
        /*04e0*/ 	.word	0x0000a0c0
        /*04e4*/ 	.short	0x0100
        /*04e6*/ 	.byte	0x08
	.zero		1


	//   ....[24]....
        /*04e8*/ 	.word	0x000015a0
        /*04ec*/ 	.word	0x000000ff
        /*04f0*/ 	.word	0x0000a0b8
        /*04f4*/ 	.short	0x0100
        /*04f6*/ 	.byte	0x08
	.zero		1


	//   ....[25]....
        /*04f8*/ 	.word	0x000015b0
        /*04fc*/ 	.word	0x000000ff
        /*0500*/ 	.word	0x0000a0c8
        /*0504*/ 	.short	0x0100
        /*0506*/ 	.byte	0x08
	.zero		1


	//   ....[26]....
        /*0508*/ 	.word	0x000016a0
        /*050c*/ 	.word	0x000000ff
        /*0510*/ 	.word	0x0000a0d0
        /*0514*/ 	.short	0x0100
        /*0516*/ 	.byte	0x05
	.zero		1


	//   ....[27]....
        /*0518*/ 	.word	0x000016b0
        /*051c*/ 	.word	0x000000ff
        /*0520*/ 	.word	0x0000a0d8
        /*0524*/ 	.short	0x0100
        /*0526*/ 	.byte	0x05
	.zero		1


	//   ....[28]....
        /*0528*/ 	.word	0x00001b20
        /*052c*/ 	.word	0x000000ff
        /*0530*/ 	.word	0x0000a000
        /*0534*/ 	.short	0x010a
        /*0536*/ 	.byte	0x04
	.zero		1


	//   ....[29]....
        /*0538*/ 	.word	0x00001b60
        /*053c*/ 	.word	0x000000ff
        /*0540*/ 	.word	0x0000a020
        /*0544*/ 	.short	0x010a
        /*0546*/ 	.byte	0x04
	.zero		1


	//   ....[30]....
        /*0548*/ 	.word	0x00001c00
        /*054c*/ 	.word	0x000000ff
        /*0550*/ 	.word	0x0000a058
        /*0554*/ 	.short	0x010a
        /*0556*/ 	.byte	0x04
	.zero		1


	//   ....[31]....
        /*0558*/ 	.word	0x00001d70
        /*055c*/ 	.word	0x000000ff
        /*0560*/ 	.word	0x0000a008
        /*0564*/ 	.short	0x010a
        /*0566*/ 	.byte	0x04
	.zero		1


	//   ....[32]....
        /*0568*/ 	.word	0x00001dd0
        /*056c*/ 	.word	0x000000ff
        /*0570*/ 	.word	0x0000a068
        /*0574*/ 	.short	0x010a
        /*0576*/ 	.byte	0x04
	.zero		1


	//   ....[33]....
        /*0578*/ 	.word	0x00001fa0
        /*057c*/ 	.word	0x000000ff
        /*0580*/ 	.word	0x0000a028
        /*0584*/ 	.short	0x010a
        /*0586*/ 	.byte	0x04
	.zero		1


	//   ....[34]....
        /*0588*/ 	.word	0x00001fe0
        /*058c*/ 	.word	0x000000ff
        /*0590*/ 	.word	0x0000a0a0
        /*0594*/ 	.short	0x010a
        /*0596*/ 	.byte	0x04
	.zero		1


	//   ....[35]....
        /*0598*/ 	.word	0x00002020
        /*059c*/ 	.word	0x000000ff
        /*05a0*/ 	.word	0x0000a058
        /*05a4*/ 	.short	0x010a
        /*05a6*/ 	.byte	0x04
	.zero		1


	//   ....[36]....
        /*05a8*/ 	.word	0x00002630
        /*05ac*/ 	.word	0x000000ff
        /*05b0*/ 	.word	0x0000a020
        /*05b4*/ 	.short	0x010a
        /*05b6*/ 	.byte	0x0b
	.zero		1


	//   ....[37]....
        /*05b8*/ 	.word	0x00002820
        /*05bc*/ 	.word	0x000000ff
        /*05c0*/ 	.word	0x0000a0a8
        /*05c4*/ 	.short	0x010a
        /*05c6*/ 	.byte	0x04
	.zero		1


	//   ....[38]....
        /*05c8*/ 	.word	0x00002890
        /*05cc*/ 	.word	0x000000ff
        /*05d0*/ 	.word	0x0000a068
        /*05d4*/ 	.short	0x010a
        /*05d6*/ 	.byte	0x04
	.zero		1


	//   ....[39]....
        /*05d8*/ 	.word	0x00002fa0
        /*05dc*/ 	.word	0x000000ff
        /*05e0*/ 	.word	0x0000a020
        /*05e4*/ 	.short	0x010a
        /*05e6*/ 	.byte	0x08
	.zero		1


	//   ....[40]....
        /*05e8*/ 	.word	0x00002ff0
        /*05ec*/ 	.word	0x000000ff
        /*05f0*/ 	.word	0x0000a0a0
        /*05f4*/ 	.short	0x010a
        /*05f6*/ 	.byte	0x04
	.zero		1


	//   ....[41]....
        /*05f8*/ 	.word	0x00003060
        /*05fc*/ 	.word	0x000000ff
        /*0600*/ 	.word	0x0000a058
        /*0604*/ 	.short	0x010a
        /*0606*/ 	.byte	0x04
	.zero		1


	//   ....[42]....
        /*0608*/ 	.word	0x00003690
        /*060c*/ 	.word	0x000000ff
        /*0610*/ 	.word	0x0000a0a8
        /*0614*/ 	.short	0x010a
        /*0616*/ 	.byte	0x04
	.zero		1


	//   ....[43]....
        /*0618*/ 	.word	0x00003700
        /*061c*/ 	.word	0x000000ff
        /*0620*/ 	.word	0x0000a068
        /*0624*/ 	.short	0x010a
        /*0626*/ 	.byte	0x04
	.zero		1


	//   ....[44]....
        /*0628*/ 	.word	0x00003dd0
        /*062c*/ 	.word	0x00000011
        /*0630*/ 	.word	0x0000a0c0
        /*0634*/ 	.short	0x010a
        /*0636*/ 	.byte	0xff
	.zero		1


	//   ....[45]....
        /*0638*/ 	.word	0x00006a00
        /*063c*/ 	.word	0x00000011
        /*0640*/ 	.word	0x0000a0b0
        /*0644*/ 	.short	0x0101
        /*0646*/ 	.byte	0xff
	.zero		1


	//   ....[46]....
        /*0648*/ 	.word	0x00006fb0
        /*064c*/ 	.word	0x00000011
        /*0650*/ 	.word	0x0000a0c8
        /*0654*/ 	.short	0x010a
        /*0656*/ 	.byte	0xff
	.zero		1


	//   ....[47]....
        /*0658*/ 	.word	0x000072b0
        /*065c*/ 	.word	0x00000011
        /*0660*/ 	.word	0x0000a0b8
        /*0664*/ 	.short	0x0101
        /*0666*/ 	.byte	0xff
	.zero		1


	//   ....[48]....
        /*0668*/ 	.word	0x00007390
        /*066c*/ 	.word	0x000000ff
        /*0670*/ 	.word	0x0000a070
        /*0674*/ 	.short	0x010a
        /*0676*/ 	.byte	0x27
	.zero		1


	//   ....[49]....
        /*0678*/ 	.word	0x00007410
        /*067c*/ 	.word	0x000000ff
        /*0680*/ 	.word	0x00000000
        /*0684*/ 	.short	0x0101
        /*0686*/ 	.byte	0x04
	.zero		1


	//   ....[50]....
        /*0688*/ 	.word	0x00007440
        /*068c*/ 	.word	0x000000ff
        /*0690*/ 	.word	0x0000a080
        /*0694*/ 	.short	0x010a
        /*0696*/ 	.byte	0x27
	.zero		1


	//   ....[51]....
        /*0698*/ 	.word	0x00007650
        /*069c*/ 	.word	0x000000ff
        /*06a0*/ 	.word	0x0000a070
        /*06a4*/ 	.short	0x010a
        /*06a6*/ 	.byte	0x27
	.zero		1


	//   ....[52]....
        /*06a8*/ 	.word	0x000077b0
        /*06ac*/ 	.word	0x000000ff
        /*06b0*/ 	.word	0x0000a090
        /*06b4*/ 	.short	0x010a
        /*06b6*/ 	.byte	0x27
	.zero		1


	//   ....[53]....
        /*06b8*/ 	.word	0x00007ec0
        /*06bc*/ 	.word	0x000000ff
        /*06c0*/ 	.word	0x00000000
        /*06c4*/ 	.short	0x0101
        /*06c6*/ 	.byte	0x04
	.zero		1


	//   ....[54]....
        /*06c8*/ 	.word	0x00007f40
        /*06cc*/ 	.word	0x000000ff
        /*06d0*/ 	.word	0x00000000
        /*06d4*/ 	.short	0x0101
        /*06d6*/ 	.byte	0x04
	.zero		1


	//   ....[55]....
        /*06d8*/ 	.word	0x00007fa0
        /*06dc*/ 	.word	0x000000ff
        /*06e0*/ 	.word	0x0000a080
        /*06e4*/ 	.short	0x010a
        /*06e6*/ 	.byte	0x27
	.zero		1


	//   ....[56]....
        /*06e8*/ 	.word	0x00008220
        /*06ec*/ 	.word	0x000000ff
        /*06f0*/ 	.word	0x0000a098
        /*06f4*/ 	.short	0x010a
        /*06f6*/ 	.byte	0x27
	.zero		1


	//   ....[57]....
        /*06f8*/ 	.word	0x00008910
        /*06fc*/ 	.word	0x000000ff
        /*0700*/ 	.word	0x00000000
        /*0704*/ 	.short	0x0101
        /*0706*/ 	.byte	0x04
	.zero		1


	//   ....[58]....
        /*0708*/ 	.word	0x000089b0
        /*070c*/ 	.word	0x000000ff
        /*0710*/ 	.word	0x00000000
        /*0714*/ 	.short	0x0101
        /*0716*/ 	.byte	0x05
	.zero		1


	//   ....[59]....
        /*0718*/ 	.word	0x00008a60
        /*071c*/ 	.word	0x00000000
        /*0720*/ 	.word	0x00000000
        /*0724*/ 	.short	0x0101
        /*0726*/ 	.byte	0xff
	.zero		1


	//   ....[60]....
        /*0728*/ 	.word	0x00008aa0
        /*072c*/ 	.word	0x0000001a
        /*0730*/ 	.word	0x0000a070
        /*0734*/ 	.short	0x010a
        /*0736*/ 	.byte	0xff
	.zero		1


	//   ....[61]....
        /*0738*/ 	.word	0x00008b10
        /*073c*/ 	.word	0x000000ff
        /*0740*/ 	.word	0x00000000
        /*0744*/ 	.short	0x0101
        /*0746*/ 	.byte	0x04
	.zero		1


	//   ....[62]....
        /*0748*/ 	.word	0x00008b70
        /*074c*/ 	.word	0x0000001a
        /*0750*/ 	.word	0x0000a090
        /*0754*/ 	.short	0x010a
        /*0756*/ 	.byte	0xff
	.zero		1


	//   ....[63]....
        /*0758*/ 	.word	0x00008bf0
        /*075c*/ 	.word	0x0000001a
        /*0760*/ 	.word	0x0000a0c0
        /*0764*/ 	.short	0x010a
        /*0766*/ 	.byte	0xff
	.zero		1


	//   ....[64]....
        /*0768*/ 	.word	0x000098d0
        /*076c*/ 	.word	0x00000000
        /*0770*/ 	.word	0x00000000
        /*0774*/ 	.short	0x0101
        /*0776*/ 	.byte	0xff
	.zero		1


	//   ....[65]....
        /*0778*/ 	.word	0x00009900
        /*077c*/ 	.word	0x0000001a
        /*0780*/ 	.word	0x0000a0b0
        /*0784*/ 	.short	0x0101
        /*0786*/ 	.byte	0xff
	.zero		1


	//   ....[66]....
        /*0788*/ 	.word	0x00009980
        /*078c*/ 	.word	0x0000001a
        /*0790*/ 	.word	0x0000a080
        /*0794*/ 	.short	0x010a
        /*0796*/ 	.byte	0xff
	.zero		1


	//   ....[67]....
        /*0798*/ 	.word	0x00009b30
        /*079c*/ 	.word	0x00000022
        /*07a0*/ 	.word	0x00000000
        /*07a4*/ 	.short	0x0101
        /*07a6*/ 	.byte	0xff
	.zero		1


	//   ....[68]....
        /*07a8*/ 	.word	0x00009b80
        /*07ac*/ 	.word	0x0000001a
        /*07b0*/ 	.word	0x0000a098
        /*07b4*/ 	.short	0x010a
        /*07b6*/ 	.byte	0xff
	.zero		1


	//   ....[69]....
        /*07b8*/ 	.word	0x00009c00
        /*07bc*/ 	.word	0x0000001a
        /*07c0*/ 	.word	0x0000a0c8
        /*07c4*/ 	.short	0x010a
        /*07c6*/ 	.byte	0xff
	.zero		1


	//   ....[70]....
        /*07c8*/ 	.word	0x0000a840
        /*07cc*/ 	.word	0x00000000
        /*07d0*/ 	.word	0x00000000
        /*07d4*/ 	.short	0x0101
        /*07d6*/ 	.byte	0xff
	.zero		1


	//   ....[71]....
        /*07d8*/ 	.word	0x0000a870
        /*07dc*/ 	.word	0x0000001a
        /*07e0*/ 	.word	0x0000a0b8
        /*07e4*/ 	.short	0x0101
        /*07e6*/ 	.byte	0xff
	.zero		1


	//   ....[72]....
        /*07e8*/ 	.word	0x0000aa10
        /*07ec*/ 	.word	0x000000ff
        /*07f0*/ 	.word	0x00000000
        /*07f4*/ 	.short	0x010a
        /*07f6*/ 	.byte	0x04
	.zero		1


	//   ....[73]....
        /*07f8*/ 	.word	0x0000ad20
        /*07fc*/ 	.word	0x000000ff
        /*0800*/ 	.word	0x00000000
        /*0804*/ 	.short	0x010a
        /*0806*/ 	.byte	0x05
	.zero		1


	//   ....[74]....
        /*0808*/ 	.word	0x0000b950
        /*080c*/ 	.word	0x000000ff
        /*0810*/ 	.word	0x00000000
        /*0814*/ 	.short	0x0101
        /*0816*/ 	.byte	0x04
	.zero		1


	//   ....[75]....
        /*0818*/ 	.word	0x0000b9c0
        /*081c*/ 	.word	0x000000ff
        /*0820*/ 	.word	0x00000000
        /*0824*/ 	.short	0x010a
        /*0826*/ 	.byte	0x2e
	.zero		1


	//   ....[76]....
        /*0828*/ 	.word	0x0000bc70
        /*082c*/ 	.word	0x000000ff
        /*0830*/ 	.word	0x00000000
        /*0834*/ 	.short	0x0101
        /*0836*/ 	.byte	0x27
	.zero		1


	//   ....[77]....
        /*0838*/ 	.word	0x0000e760
        /*083c*/ 	.word	0x000000ff
        /*0840*/ 	.word	0x00000000
        /*0844*/ 	.short	0x0101
        /*0846*/ 	.byte	0x06
	.zero		1


	//   ....[78]....
        /*0848*/ 	.word	0x0000e890
        /*084c*/ 	.word	0x000000ff
        /*0850*/ 	.word	0x00000000
        /*0854*/ 	.short	0x010a
        /*0856*/ 	.byte	0x05
	.zero		1


	//   ....[79]....
        /*0858*/ 	.word	0x0000eef0
        /*085c*/ 	.word	0x000000ff
        /*0860*/ 	.word	0x00000000
        /*0864*/ 	.short	0x010a
        /*0866*/ 	.byte	0x05
	.zero		1


	//   ....[80]....
        /*0868*/ 	.word	0x0000f180
        /*086c*/ 	.word	0x000000ff
        /*0870*/ 	.word	0x00000000
        /*0874*/ 	.short	0x0101
        /*0876*/ 	.byte	0x04
	.zero		1


	//   ....[81]....
        /*0878*/ 	.word	0x0000f220
        /*087c*/ 	.word	0x000000ff
        /*0880*/ 	.word	0x00000000
        /*0884*/ 	.short	0x010a
        /*0886*/ 	.byte	0x07
	.zero		1


	//   ....[82]....
        /*0888*/ 	.word	0x0000f2e0
        /*088c*/ 	.word	0x000000ff
        /*0890*/ 	.word	0x00000000
        /*0894*/ 	.short	0x0101
        /*0896*/ 	.byte	0x04
	.zero		1


	//   ....[83]....
        /*0898*/ 	.word	0x0000f650
        /*089c*/ 	.word	0x000000ff
        /*08a0*/ 	.word	0x0000a010
        /*08a4*/ 	.short	0x010a
        /*08a6*/ 	.byte	0x08
	.zero		1


	//   ....[84]....
        /*08a8*/ 	.word	0x0000f7f0
        /*08ac*/ 	.word	0x000000ff
        /*08b0*/ 	.word	0x0000a038
        /*08b4*/ 	.short	0x010a
        /*08b6*/ 	.byte	0x08
	.zero		1


	//   ....[85]....
        /*08b8*/ 	.word	0x0000f9b0
        /*08bc*/ 	.word	0x000000ff
        /*08c0*/ 	.word	0x0000a018
        /*08c4*/ 	.short	0x010a
        /*08c6*/ 	.byte	0x08
	.zero		1


	//   ....[86]....
        /*08c8*/ 	.word	0x0000fb60
        /*08cc*/ 	.word	0x000000ff
        /*08d0*/ 	.word	0x0000a040
        /*08d4*/ 	.short	0x010a
        /*08d6*/ 	.byte	0x08
	.zero		1


	//   ....[87]....
        /*08d8*/ 	.word	0x0000feb0
        /*08dc*/ 	.word	0x000000ff
        /*08e0*/ 	.word	0x0000a038
        /*08e4*/ 	.short	0x010a
        /*08e6*/ 	.byte	0x21
	.zero		1


	//   ....[88]....
        /*08e8*/ 	.word	0x00010080
        /*08ec*/ 	.word	0x000000ff
        /*08f0*/ 	.word	0x0000a038
        /*08f4*/ 	.short	0x010a
        /*08f6*/ 	.byte	0x11
	.zero		1


	//   ....[89]....
        /*08f8*/ 	.word	0x00010270
        /*08fc*/ 	.word	0x000000ff
        /*0900*/ 	.word	0x0000a038
        /*0904*/ 	.short	0x010a
        /*0906*/ 	.byte	0x19
	.zero		1


	//   ....[90]....
        /*0908*/ 	.word	0x00010450
        /*090c*/ 	.word	0x000000ff
        /*0910*/ 	.word	0x0000a038
        /*0914*/ 	.short	0x010a
        /*0916*/ 	.byte	0x11
	.zero		1


	//   ....[91]....
        /*0918*/ 	.word	0x00010640
        /*091c*/ 	.word	0x000000ff
        /*0920*/ 	.word	0x0000a038
        /*0924*/ 	.short	0x010a
        /*0926*/ 	.byte	0x11
	.zero		1


	//   ....[92]....
        /*0928*/ 	.word	0x00010830
        /*092c*/ 	.word	0x000000ff
        /*0930*/ 	.word	0x0000a038
        /*0934*/ 	.short	0x010a
        /*0936*/ 	.byte	0x11
	.zero		1


	//   ....[93]....
        /*0938*/ 	.word	0x00010a20
        /*093c*/ 	.word	0x000000ff
        /*0940*/ 	.word	0x0000a038
        /*0944*/ 	.short	0x010a
        /*0946*/ 	.byte	0x11
	.zero		1


	//   ....[94]....
        /*0948*/ 	.word	0x00010c10
        /*094c*/ 	.word	0x000000ff
        /*0950*/ 	.word	0x0000a038
        /*0954*/ 	.short	0x010a
        /*0956*/ 	.byte	0x11
	.zero		1


	//   ....[95]....
        /*0958*/ 	.word	0x00010ea0
        /*095c*/ 	.word	0x000000ff
        /*0960*/ 	.word	0x0000a038
        /*0964*/ 	.short	0x010a
        /*0966*/ 	.byte	0x19
	.zero		1


	//   ....[96]....
        /*0968*/ 	.word	0x00011080
        /*096c*/ 	.word	0x000000ff
        /*0970*/ 	.word	0x0000a038
        /*0974*/ 	.short	0x010a
        /*0976*/ 	.byte	0x11
	.zero		1


	//   ....[97]....
        /*0978*/ 	.word	0x000114e0
        /*097c*/ 	.word	0x000000ff
        /*0980*/ 	.word	0x0000a0b0
        /*0984*/ 	.short	0x010a
        /*0986*/ 	.byte	0x10
	.zero		1


	//   ....[98]....
        /*0988*/ 	.word	0x00011580
        /*098c*/ 	.word	0x000000ff
        /*0990*/ 	.word	0x0000a0b8
        /*0994*/ 	.short	0x010a
        /*0996*/ 	.byte	0x10
	.zero		1


	//   ....[99]....
        /*0998*/ 	.word	0x000116a0
        /*099c*/ 	.word	0x000000ff
        /*09a0*/ 	.word	0x00000000
        /*09a4*/ 	.short	0x0101
        /*09a6*/ 	.byte	0x05
	.zero		1


	//   ....[100]....
        /*09a8*/ 	.word	0x00011720
        /*09ac*/ 	.word	0x000000ff
        /*09b0*/ 	.word	0x00000000
        /*09b4*/ 	.short	0x0101
        /*09b6*/ 	.byte	0x05
	.zero		1


	//   ....[101]....
        /*09b8*/ 	.word	0x000119b0
        /*09bc*/ 	.word	0x00000000
        /*09c0*/ 	.word	0x0000a000
        /*09c4*/ 	.short	0x010a
        /*09c6*/ 	.byte	0xff
	.zero		1


	//   ....[102]....
        /*09c8*/ 	.word	0x00011a10
        /*09cc*/ 	.word	0x00000000
        /*09d0*/ 	.word	0x0000a020
        /*09d4*/ 	.short	0x010a
        /*09d6*/ 	.byte	0xff
	.zero		1


	//   ....[103]....
        /*09d8*/ 	.word	0x00011a70
        /*09dc*/ 	.word	0x00000003
        /*09e0*/ 	.word	0x0000a058
        /*09e4*/ 	.short	0x010a
        /*09e6*/ 	.byte	0xff
	.zero		1


	//   ....[104]....
        /*09e8*/ 	.word	0x00011ad0
        /*09ec*/ 	.word	0x00000000
        /*09f0*/ 	.word	0x0000a008
        /*09f4*/ 	.short	0x010a
        /*09f6*/ 	.byte	0xff
	.zero		1


	//   ....[105]....
        /*09f8*/ 	.word	0x00011b30
        /*09fc*/ 	.word	0x00000003
        /*0a00*/ 	.word	0x0000a068
        /*0a04*/ 	.short	0x010a
        /*0a06*/ 	.byte	0xff
	.zero		1


	//   ....[106]....
        /*0a08*/ 	.word	0x00011b90
        /*0a0c*/ 	.word	0x00000000
        /*0a10*/ 	.word	0x0000a028
        /*0a14*/ 	.short	0x010a
        /*0a16*/ 	.byte	0xff
	.zero		1


	//   ....[107]....
        /*0a18*/ 	.word	0x00011bf0
        /*0a1c*/ 	.word	0x00000003
        /*0a20*/ 	.word	0x0000a0a0
        /*0a24*/ 	.short	0x010a
        /*0a26*/ 	.byte	0xff
	.zero		1


	//   ....[108]....
        /*0a28*/ 	.word	0x00011c50
        /*0a2c*/ 	.word	0x00000004
        /*0a30*/ 	.word	0x0000a058
        /*0a34*/ 	.short	0x010a
        /*0a36*/ 	.byte	0xff
	.zero		1


	//   ....[109]....
        /*0a38*/ 	.word	0x00011cb0
        /*0a3c*/ 	.word	0x00000003
        /*0a40*/ 	.word	0x0000a020
        /*0a44*/ 	.short	0x010a
        /*0a46*/ 	.byte	0xff
	.zero		1


	//   ....[110]....
        /*0a48*/ 	.word	0x00011d10
        /*0a4c*/ 	.word	0x00000000
        /*0a50*/ 	.word	0x0000a0a8
        /*0a54*/ 	.short	0x010a
        /*0a56*/ 	.byte	0xff
	.zero		1


	//   ....[111]....
        /*0a58*/ 	.word	0x00011d70
        /*0a5c*/ 	.word	0x00000000
        /*0a60*/ 	.word	0x0000a068
        /*0a64*/ 	.short	0x010a
        /*0a66*/ 	.byte	0xff
	.zero		1


	//   ....[112]....
        /*0a68*/ 	.word	0x00011dd0
        /*0a6c*/ 	.word	0x00000000
        /*0a70*/ 	.word	0x0000a020
        /*0a74*/ 	.short	0x010a
        /*0a76*/ 	.byte	0xff
	.zero		1


	//   ....[113]....
        /*0a78*/ 	.word	0x00011e30
        /*0a7c*/ 	.word	0x00000000
        /*0a80*/ 	.word	0x0000a0a0
        /*0a84*/ 	.short	0x010a
        /*0a86*/ 	.byte	0xff
	.zero		1


	//   ....[114]....
        /*0a88*/ 	.word	0x00011e90
        /*0a8c*/ 	.word	0x00000003
        /*0a90*/ 	.word	0x0000a058
        /*0a94*/ 	.short	0x010a
        /*0a96*/ 	.byte	0xff
	.zero		1


	//   ....[115]....
        /*0a98*/ 	.word	0x00011ef0
        /*0a9c*/ 	.word	0x00000000
        /*0aa0*/ 	.word	0x0000a0a8
        /*0aa4*/ 	.short	0x010a
        /*0aa6*/ 	.byte	0xff
	.zero		1


	//   ....[116]....
        /*0aa8*/ 	.word	0x00011f50
        /*0aac*/ 	.word	0x00000000
        /*0ab0*/ 	.word	0x0000a068
        /*0ab4*/ 	.short	0x010a
        /*0ab6*/ 	.byte	0xff
	.zero		1


	//   ....[117]....
        /*0ab8*/ 	.word	0x00011fa0
        /*0abc*/ 	.word	0x00000011
        /*0ac0*/ 	.word	0x0000a0c0
        /*0ac4*/ 	.short	0x010a
        /*0ac6*/ 	.byte	0xff
	.zero		1


	//   ....[118]....
        /*0ac8*/ 	.word	0x00011ff0
        /*0acc*/ 	.word	0x00000011
        /*0ad0*/ 	.word	0x0000a0c8
        /*0ad4*/ 	.short	0x010a
        /*0ad6*/ 	.byte	0xff
	.zero		1


	//   ....[119]....
        /*0ad8*/ 	.word	0x00012050
        /*0adc*/ 	.word	0x00000000
        /*0ae0*/ 	.word	0x0000a070
        /*0ae4*/ 	.short	0x010a
        /*0ae6*/ 	.byte	0xff
	.zero		1


	//   ....[120]....
        /*0ae8*/ 	.word	0x000120b0
        /*0aec*/ 	.word	0x00000000
        /*0af0*/ 	.word	0x0000a080
        /*0af4*/ 	.short	0x010a
        /*0af6*/ 	.byte	0xff
	.zero		1


	//   ....[121]....
        /*0af8*/ 	.word	0x00012110
        /*0afc*/ 	.word	0x00000000
        /*0b00*/ 	.word	0x0000a070
        /*0b04*/ 	.short	0x010a
        /*0b06*/ 	.byte	0xff
	.zero		1


	//   ....[122]....
        /*0b08*/ 	.word	0x00012170
        /*0b0c*/ 	.word	0x00000000
        /*0b10*/ 	.word	0x0000a090
        /*0b14*/ 	.short	0x010a
        /*0b16*/ 	.byte	0xff
	.zero		1


	//   ....[123]....
        /*0b18*/ 	.word	0x000121d0
        /*0b1c*/ 	.word	0x00000000
        /*0b20*/ 	.word	0x0000a080
        /*0b24*/ 	.short	0x010a
        /*0b26*/ 	.byte	0xff
	.zero		1


	//   ....[124]....
        /*0b28*/ 	.word	0x00012230
        /*0b2c*/ 	.word	0x00000000
        /*0b30*/ 	.word	0x0000a098
        /*0b34*/ 	.short	0x010a
        /*0b36*/ 	.byte	0xff
	.zero		1


	//   ....[125]....
        /*0b38*/ 	.word	0x00012280
        /*0b3c*/ 	.word	0x0000001a
        /*0b40*/ 	.word	0x0000a070
        /*0b44*/ 	.short	0x010a
        /*0b46*/ 	.byte	0xff
	.zero		1


	//   ....[126]....
        /*0b48*/ 	.word	0x000122d0
        /*0b4c*/ 	.word	0x0000001a
        /*0b50*/ 	.word	0x0000a090
        /*0b54*/ 	.short	0x010a
        /*0b56*/ 	.byte	0xff
	.zero		1


	//   ....[127]....
        /*0b58*/ 	.word	0x00012320
        /*0b5c*/ 	.word	0x0000001a
        /*0b60*/ 	.word	0x0000a0c0
        /*0b64*/ 	.short	0x010a
        /*0b66*/ 	.byte	0xff
	.zero		1


	//   ....[128]....
        /*0b68*/ 	.word	0x00012370
        /*0b6c*/ 	.word	0x0000001a
        /*0b70*/ 	.word	0x0000a080
        /*0b74*/ 	.short	0x010a
        /*0b76*/ 	.byte	0xff
	.zero		1


	//   ....[129]....
        /*0b78*/ 	.word	0x000123c0
        /*0b7c*/ 	.word	0x0000001a
        /*0b80*/ 	.word	0x0000a098
        /*0b84*/ 	.short	0x010a
        /*0b86*/ 	.byte	0xff
	.zero		1


	//   ....[130]....
        /*0b88*/ 	.word	0x00012410
        /*0b8c*/ 	.word	0x0000001a
        /*0b90*/ 	.word	0x0000a0c8
        /*0b94*/ 	.short	0x010a
        /*0b96*/ 	.byte	0xff
	.zero		1


	//   ....[131]....
        /*0b98*/ 	.word	0x00012470
        /*0b9c*/ 	.word	0x00000000
        /*0ba0*/ 	.word	0x00000000
        /*0ba4*/ 	.short	0x010a
        /*0ba6*/ 	.byte	0xff
	.zero		1


	//   ....[132]....
        /*0ba8*/ 	.word	0x000124d0
        /*0bac*/ 	.word	0x00000000
        /*0bb0*/ 	.word	0x00000000
        /*0bb4*/ 	.short	0x010a
        /*0bb6*/ 	.byte	0xff
	.zero		1


	//   ....[133]....
        /*0bb8*/ 	.word	0x00012530
        /*0bbc*/ 	.word	0x00000004
        /*0bc0*/ 	.word	0x00000000
        /*0bc4*/ 	.short	0x010a
        /*0bc6*/ 	.byte	0xff
	.zero		1


	//   ....[134]....
        /*0bc8*/ 	.word	0x00012590
        /*0bcc*/ 	.word	0x00000005
        /*0bd0*/ 	.word	0x00000000
        /*0bd4*/ 	.short	0x010a
        /*0bd6*/ 	.byte	0xff
	.zero		1


	//   ....[135]....
        /*0bd8*/ 	.word	0x000125f0
        /*0bdc*/ 	.word	0x00000003
        /*0be0*/ 	.word	0x00000000
        /*0be4*/ 	.short	0x010a
        /*0be6*/ 	.byte	0xff
	.zero		1


	//   ....[136]....
        /*0be8*/ 	.word	0x00012650
        /*0bec*/ 	.word	0x00000000
        /*0bf0*/ 	.word	0x00000000
        /*0bf4*/ 	.short	0x010a
        /*0bf6*/ 	.byte	0xff
	.zero		1


	//   ....[137]....
        /*0bf8*/ 	.word	0x000126b0
        /*0bfc*/ 	.word	0x00000000
        /*0c00*/ 	.word	0x0000a010
        /*0c04*/ 	.short	0x010a
        /*0c06*/ 	.byte	0xff
	.zero		1


	//   ....[138]....
        /*0c08*/ 	.word	0x00012710
        /*0c0c*/ 	.word	0x00000000
        /*0c10*/ 	.word	0x0000a038
        /*0c14*/ 	.short	0x010a
        /*0c16*/ 	.byte	0xff
	.zero		1


	//   ....[139]....
        /*0c18*/ 	.word	0x00012770
        /*0c1c*/ 	.word	0x00000000
        /*0c20*/ 	.word	0x0000a018
        /*0c24*/ 	.short	0x010a
        /*0c26*/ 	.byte	0xff
	.zero		1


	//   ....[140]....
        /*0c28*/ 	.word	0x000127d0
        /*0c2c*/ 	.word	0x00000000
        /*0c30*/ 	.word	0x0000a040
        /*0c34*/ 	.short	0x010a
        /*0c36*/ 	.byte	0xff
	.zero		1


	//   ....[141]....
        /*0c38*/ 	.word	0x00012830
        /*0c3c*/ 	.word	0x00000000
        /*0c40*/ 	.word	0x0000a038
        /*0c44*/ 	.short	0x010a
        /*0c46*/ 	.byte	0xff
	.zero		1


	//   ....[142]....
        /*0c48*/ 	.word	0x00012890
        /*0c4c*/ 	.word	0x00000000
        /*0c50*/ 	.word	0x0000a038
        /*0c54*/ 	.short	0x010a
        /*0c56*/ 	.byte	0xff
	.zero		1


	//   ....[143]....
        /*0c58*/ 	.word	0x000128f0
        /*0c5c*/ 	.word	0x00000000
        /*0c60*/ 	.word	0x0000a038
        /*0c64*/ 	.short	0x010a
        /*0c66*/ 	.byte	0xff
	.zero		1


	//   ....[144]....
        /*0c68*/ 	.word	0x00012950
        /*0c6c*/ 	.word	0x00000000
        /*0c70*/ 	.word	0x0000a038
        /*0c74*/ 	.short	0x010a
        /*0c76*/ 	.byte	0xff
	.zero		1


	//   ....[145]....
        /*0c78*/ 	.word	0x000129b0
        /*0c7c*/ 	.word	0x00000000
        /*0c80*/ 	.word	0x0000a038
        /*0c84*/ 	.short	0x010a
        /*0c86*/ 	.byte	0xff
	.zero		1


	//   ....[146]....
        /*0c88*/ 	.word	0x00012a10
        /*0c8c*/ 	.word	0x00000000
        /*0c90*/ 	.word	0x0000a038
        /*0c94*/ 	.short	0x010a
        /*0c96*/ 	.byte	0xff
	.zero		1


	//   ....[147]....
        /*0c98*/ 	.word	0x00012a70
        /*0c9c*/ 	.word	0x00000000
        /*0ca0*/ 	.word	0x0000a038
        /*0ca4*/ 	.short	0x010a
        /*0ca6*/ 	.byte	0xff
	.zero		1


	//   ....[148]....
        /*0ca8*/ 	.word	0x00012ad0
        /*0cac*/ 	.word	0x00000000
        /*0cb0*/ 	.word	0x0000a038
        /*0cb4*/ 	.short	0x010a
        /*0cb6*/ 	.byte	0xff
	.zero		1


	//   ....[149]....
        /*0cb8*/ 	.word	0x00012b30
        /*0cbc*/ 	.word	0x00000000
        /*0cc0*/ 	.word	0x0000a038
        /*0cc4*/ 	.short	0x010a
        /*0cc6*/ 	.byte	0xff
	.zero		1


	//   ....[150]....
        /*0cc8*/ 	.word	0x00012b90
        /*0ccc*/ 	.word	0x00000000
        /*0cd0*/ 	.word	0x0000a038
        /*0cd4*/ 	.short	0x010a
        /*0cd6*/ 	.byte	0xff
	.zero		1


	//   ....[151]....
        /*0cd8*/ 	.word	0x00012bf0
        /*0cdc*/ 	.word	0x00000000
        /*0ce0*/ 	.word	0x0000a0b0
        /*0ce4*/ 	.short	0x010a
        /*0ce6*/ 	.byte	0xff
	.zero		1


	//   ....[152]....
        /*0ce8*/ 	.word	0x00012c50
        /*0cec*/ 	.word	0x00000000
        /*0cf0*/ 	.word	0x0000a0b8
        /*0cf4*/ 	.short	0x010a
        /*0cf6*/ 	.byte	0xff
	.zero		1


	//----- nvinfo : EIATTR_NUM_MBARRIERS
	.align		4
.L_66:
        /*0cf8*/ 	.byte	0x03, 0x38
        /*0cfa*/ 	.short	0x001c


	//----- nvinfo : EIATTR_EXIT_INSTR_OFFSETS
	.align		4
        /*0cfc*/ 	.byte	0x04, 0x1c
        /*0cfe*/ 	.short	(.L_68 - .L_67)


	//   ....[0]....
.L_67:
        /*0d00*/ 	.word	0x000017b0


	//   ....[1]....
        /*0d04*/ 	.word	0x00001a30


	//   ....[2]....
        /*0d08*/ 	.word	0x00003c40


	//   ....[3]....
        /*0d0c*/ 	.word	0x00003c80


	//   ....[4]....
        /*0d10*/ 	.word	0x00003cf0


	//   ....[5]....
        /*0d14*/ 	.word	0x000072c0


	//   ....[6]....
        /*0d18*/ 	.word	0x0000a880


	//   ....[7]....
        /*0d1c*/ 	.word	0x0000a920


	//   ....[8]....
        /*0d20*/ 	.word	0x0000f2f0


	//   ....[9]....
        /*0d24*/ 	.word	0x0000f380


	//   ....[10]....
        /*0d28*/ 	.word	0x0000f420


	//   ....[11]....
        /*0d2c*/ 	.word	0x0000fcd0


	//   ....[12]....
        /*0d30*/ 	.word	0x00010e20


	//   ....[13]....
        /*0d34*/ 	.word	0x00011260


	//   ....[14]....
        /*0d38*/ 	.word	0x000112d0


	//   ....[15]....
        /*0d3c*/ 	.word	0x00011990


	//----- nvinfo : EIATTR_INDIRECT_BRANCH_TARGETS
	.align		4
.L_68:
        /*0d40*/ 	.byte	0x04, 0x34
        /*0d42*/ 	.short	(.L_70 - .L_69)


	//   ....[0]....
.L_69:
        /*0d44*/ 	.word	.L_x_436@srel
        /*0d48*/ 	.short	0x0
        /*0d4a*/ 	.short	0x0
        /*0d4c*/ 	.word	0x3
        /*0d50*/ 	.word	.L_x_437@srel
        /*0d54*/ 	.word	.L_x_438@srel
        /*0d58*/ 	.word	.L_x_439@srel


	//----- nvinfo : EIATTR_MAX_THREADS
	.align		4
.L_70:
        /*0d5c*/ 	.byte	0x04, 0x05
        /*0d5e*/ 	.short	(.L_72 - .L_71)
.L_71:
        /*0d60*/ 	.word	0x00000200
        /*0d64*/ 	.word	0x00000001
        /*0d68*/ 	.word	0x00000001


	//----- nvinfo : EIATTR_CRS_STACK_SIZE
	.align		4
.L_72:
        /*0d6c*/ 	.byte	0x04, 0x1e
        /*0d6e*/ 	.short	(.L_74 - .L_73)
.L_73:
        /*0d70*/ 	.word	0x00000000


	//----- nvinfo : EIATTR_CBANK_PARAM_SIZE
	.align		4
.L_74:
        /*0d74*/ 	.byte	0x03, 0x19
        /*0d76*/ 	.short	0x0600


	//----- nvinfo : EIATTR_PARAM_CBANK
	.align		4
        /*0d78*/ 	.byte	0x04, 0x0a
        /*0d7a*/ 	.short	(.L_76 - .L_75)
	.align		4
.L_75:
        /*0d7c*/ 	.word	index@(.nv.constant0._ZN7cutlass13device_kernelINS_4fmha6kernel36Sm100FmhaFwdKernelTmaWarpspecializedIN4cute5tupleIJiiiNS5_IJNS5_IJiiEEEiEEEEEENS1_10collective38Sm100FmhaFwdMainloopTmaWarpspecializedINS_6half_tEffNS5_IJNS4_1CILi256EEENSC_ILi128EEENSC_ILi32EEEEEENS5_IJiNSC_ILi1EEES7_EEENS5_IJiSH_NS5_IJNS5_IJNSC_ILi0EEEiEEEiEEEEEESM_NS9_6NoMaskENS5_IJNSC_ILi2EEESH_SH_EEENSC_ILb0EEEEENS9_38Sm100FmhaFwdEpilogueTmaWarpspecializedISB_fNS5_IJSE_SF_SE_EEESI_NS5_IJSH_S7_EEESQ_EENS2_23IndividualTileSchedulerENS2_41Sm100FmhaCtxKernelWarpspecializedScheduleEEEEEvNT_6ParamsE)
        /*0d80*/ 	.short	0x0380
        /*0d82*/ 	.short	0x0600


	//----- nvinfo : EIATTR_SW_WAR
	.align		4
.L_76:
        /*0d84*/ 	.byte	0x04, 0x36
        /*0d86*/ 	.short	(.L_78 - .L_77)
.L_77:
        /*0d88*/ 	.word	0x00000008
.L_78:


//--------------------- .nv.callgraph             --------------------------
	.section	.nv.callgraph,"",@"SHT_CUDA_CALLGRAPH"
	.align	4
	.sectionentsize	8
	.align		4
        /*0000*/ 	.word	0x00000000
	.align		4
        /*0004*/ 	.word	0xffffffff
	.align		4
        /*0008*/ 	.word	index@(_ZN7cutlass13device_kernelINS_4fmha6kernel36Sm100FmhaFwdKernelTmaWarpspecializedIN4cute5tupleIJiiiNS5_IJNS5_IJiiEEEiEEEEEENS1_10collective38Sm100FmhaFwdMainloopTmaWarpspecializedINS_6half_tEffNS5_IJNS4_1CILi256EEENSC_ILi128EEENSC_ILi32EEEEEENS5_IJiNSC_ILi1EEES7_EEENS5_IJiSH_NS5_IJNS5_IJNSC_ILi0EEEiEEEiEEEEEESM_NS9_6NoMaskENS5_IJNSC_ILi2EEESH_SH_EEENSC_ILb0EEEEENS9_38Sm100FmhaFwdEpilogueTmaWarpspecializedISB_fNS5_IJSE_SF_SE_EEESI_NS5_IJSH_S7_EEESQ_EENS2_23IndividualTileSchedulerENS2_41Sm100FmhaCtxKernelWarpspecializedScheduleEEEEEvNT_6ParamsE)
	.align		4
        /*000c*/ 	.word	index@(__assertfail)
	.align		4
        /*0010*/ 	.word	index@(_ZN7cutlass13device_kernelINS_4fmha6kernel36Sm100FmhaFwdKernelTmaWarpspecializedIN4cute5tupleIJiiiNS5_IJNS5_IJiiEEEiEEEEEENS1_10collective38Sm100FmhaFwdMainloopTmaWarpspecializedINS_6half_tEffNS5_IJNS4_1CILi256EEENSC_ILi128EEENSC_ILi32EEEEEENS5_IJiNSC_ILi1EEES7_EEENS5_IJiSH_NS5_IJNS5_IJNSC_ILi0EEEiEEEiEEEEEESM_NS9_6NoMaskENS5_IJNSC_ILi2EEESH_SH_EEENSC_ILb0EEEEENS9_38Sm100FmhaFwdEpilogueTmaWarpspecializedISB_fNS5_IJSE_SF_SE_EEESI_NS5_IJSH_S7_EEESQ_EENS2_23IndividualTileSchedulerENS2_41Sm100FmhaCtxKernelWarpspecializedScheduleEEEEEvNT_6ParamsE)
	.align		4
        /*0014*/ 	.word	index@(vprintf)
	.align		4
        /*0018*/ 	.word	0x00000000
	.align		4
        /*001c*/ 	.word	0xfffffffe
	.align		4
        /*0020*/ 	.word	0x00000000
	.align		4
        /*0024*/ 	.word	0xfffffffd
	.align		4
        /*0028*/ 	.word	0x00000000
	.align		4
        /*002c*/ 	.word	0xfffffffc


//--------------------- .nv.constant4             --------------------------
	.section	.nv.constant4,"a",@progbits
	.align	8
	.align		8
.nv.constant4:
        /*0000*/ 	.dword	vprintf
	.align		8
        /*0008*/ 	.dword	__assertfail
	.align		8
        /*0010*/ 	.dword	__unnamed_1
	.align		8
        /*0018*/ 	.dword	__unnamed_2
	.align		8
        /*0020*/ 	.dword	__unnamed_3
	.align		8
        /*0028*/ 	.dword	__unnamed_4
	.align		8
        /*0030*/ 	.dword	__unnamed_5
	.align		8
        /*0038*/ 	.dword	__unnamed_6
	.align		8
        /*0040*/ 	.dword	__unnamed_7
	.align		8
        /*0048*/ 	.dword	_ZN39_INTERNAL_6183c0e8_4_k_cu_f5065557_35034cuda3std3__45__cpo5beginE
	.align		8
        /*0050*/ 	.dword	_ZN39_INTERNAL_6183c0e8_4_k_cu_f5065557_35034cuda3std3__45__cpo3endE
	.align		8
        /*0058*/ 	.dword	_ZN39_INTERNAL_6183c0e8_4_k_cu_f5065557_35034cuda3std3__45__cpo6cbeginE
	.align		8
        /*0060*/ 	.dword	_ZN39_INTERNAL_6183c0e8_4_k_cu_f5065557_35034cuda3std3__45__cpo4cendE
	.align		8
        /*0068*/ 	.dword	_ZN39_INTERNAL_6183c0e8_4_k_cu_f5065557_35034cuda3std3__441_GLOBAL__N__6183c0e8_4_k_cu_f5065557_35036ignoreE
	.align		8
        /*0070*/ 	.dword	_ZN39_INTERNAL_6183c0e8_4_k_cu_f5065557_35034cuda3std3__419piecewise_constructE
	.align		8
        /*0078*/ 	.dword	_ZN39_INTERNAL_6183c0e8_4_k_cu_f5065557_35034cuda3std3__48in_placeE
	.align		8
        /*0080*/ 	.dword	_ZN39_INTERNAL_6183c0e8_4_k_cu_f5065557_35034cuda3std6ranges3__45__cpo4swapE
	.align		8
        /*0088*/ 	.dword	_ZN39_INTERNAL_6183c0e8_4_k_cu_f5065557_35034cuda3std6ranges3__45__cpo9iter_moveE
	.align		8
        /*0090*/ 	.dword	_ZN39_INTERNAL_6183c0e8_4_k_cu_f5065557_35034cute7productE
	.align		8
        /*0098*/ 	.dword	_ZN39_INTERNAL_6183c0e8_4_k_cu_f5065557_35034cute1_E
	.align		8
        /*00a0*/ 	.dword	$str$22
	.align		8
        /*00a8*/ 	.dword	$str$23
	.align		8
        /*00b0*/ 	.dword	$str$26
	.align		8
        /*00b8*/ 	.dword	$str$27
	.align		8
        /*00c0*/ 	.dword	$str$28
	.align		8
        /*00c8*/ 	.dword	$str$29
	.align		8
        /*00d0*/ 	.dword	$str$30
	.align		8
        /*00d8*/ 	.dword	$str$31
	.align		8
        /*00e0*/ 	.dword	$str$32
	.align		8
        /*00e8*/ 	.dword	$str$33
	.align		8
        /*00f0*/ 	.dword	$str$34
	.align		8
        /*00f8*/ 	.dword	$str$35
	.align		8
        /*0100*/ 	.dword	$str$36
	.align		8
        /*0108*/ 	.dword	$str$37


//--------------------- .nv.constant2._ZN7cutlass13device_kernelINS_4fmha6kernel36Sm100FmhaFwdKernelTmaWarpspecializedIN4cute5tupleIJiiiNS5_IJNS5_IJiiEEEiEEEEEENS1_10collective38Sm100FmhaFwdMainloopTmaWarpspecializedINS_6half_tEffNS5_IJNS4_1CILi256EEENSC_ILi128EEENSC_ILi32EEEEEENS5_IJiNSC_ILi1EEES7_EEENS5_IJiSH_NS5_IJNS5_IJNSC_ILi0EEEiEEEiEEEEEESM_NS9_6NoMaskENS5_IJNSC_ILi2EEESH_SH_EEENSC_ILb0EEEEENS9_38Sm100FmhaFwdEpilogueTmaWarpspecializedISB_fNS5_IJSE_SF_SE_EEESI_NS5_IJSH_S7_EEESQ_EENS2_23IndividualTileSchedulerENS2_41Sm100FmhaCtxKernelWarpspecializedScheduleEEEEEvNT_6ParamsE --------------------------
	.section	.nv.constant2._ZN7cutlass13device_kernelINS_4fmha6kernel36Sm100FmhaFwdKernelTmaWarpspecializedIN4cute5tupleIJiiiNS5_IJNS5_IJiiEEEiEEEEEENS1_10collective38Sm100FmhaFwdMainloopTmaWarpspecializedINS_6half_tEffNS5_IJNS4_1CILi256EEENSC_ILi128EEENSC_ILi32EEEEEENS5_IJiNSC_ILi1EEES7_EEENS5_IJiSH_NS5_IJNS5_IJNSC_ILi0EEEiEEEiEEEEEESM_NS9_6NoMaskENS5_IJNSC_ILi2EEESH_SH_EEENSC_ILb0EEEEENS9_38Sm100FmhaFwdEpilogueTmaWarpspecializedISB_fNS5_IJSE_SF_SE_EEESI_NS5_IJSH_S7_EEESQ_EENS2_23IndividualTileSchedulerENS2_41Sm100FmhaCtxKernelWarpspecializedScheduleEEEEEvNT_6ParamsE,"a",@progbits
	.sectionflags	@""
	.align	4
.nv.constant2._ZN7cutlass13device_kernelINS_4fmha6kernel36Sm100FmhaFwdKernelTmaWarpspecializedIN4cute5tupleIJiiiNS5_IJNS5_IJiiEEEiEEEEEENS1_10collective38Sm100FmhaFwdMainloopTmaWarpspecializedINS_6half_tEffNS5_IJNS4_1CILi256EEENSC_ILi128EEENSC_ILi32EEEEEENS5_IJiNSC_ILi1EEES7_EEENS5_IJiSH_NS5_IJNS5_IJNSC_ILi0EEEiEEEiEEEEEESM_NS9_6NoMaskENS5_IJNSC_ILi2EEESH_SH_EEENSC_ILb0EEEEENS9_38Sm100FmhaFwdEpilogueTmaWarpspecializedISB_fNS5_IJSE_SF_SE_EEESI_NS5_IJSH_S7_EEESQ_EENS2_23IndividualTileSchedulerENS2_41Sm100FmhaCtxKernelWarpspecializedScheduleEEEEEvNT_6ParamsE:
        /*0000*/ 	.byte	0x90, 0xf3, 0x00, 0x00, 0x70, 0x12, 0x01, 0x00, 0x60, 0xf3, 0x00, 0x00


//--------------------- .text._ZN7cutlass13device_kernelINS_4fmha6kernel36Sm100FmhaFwdKernelTmaWarpspecializedIN4cute5tupleIJiiiNS5_IJNS5_IJiiEEEiEEEEEENS1_10collective38Sm100FmhaFwdMainloopTmaWarpspecializedINS_6half_tEffNS5_IJNS4_1CILi256EEENSC_ILi128EEENSC_ILi32EEEEEENS5_IJiNSC_ILi1EEES7_EEENS5_IJiSH_NS5_IJNS5_IJNSC_ILi0EEEiEEEiEEEEEESM_NS9_6NoMaskENS5_IJNSC_ILi2EEESH_SH_EEENSC_ILb0EEEEENS9_38Sm100FmhaFwdEpilogueTmaWarpspecializedISB_fNS5_IJSE_SF_SE_EEESI_NS5_IJSH_S7_EEESQ_EENS2_23IndividualTileSchedulerENS2_41Sm100FmhaCtxKernelWarpspecializedScheduleEEEEEvNT_6ParamsE --------------------------
	.section	.text._ZN7cutlass13device_kernelINS_4fmha6kernel36Sm100FmhaFwdKernelTmaWarpspecializedIN4cute5tupleIJiiiNS5_IJNS5_IJiiEEEiEEEEEENS1_10collective38Sm100FmhaFwdMainloopTmaWarpspecializedINS_6half_tEffNS5_IJNS4_1CILi256EEENSC_ILi128EEENSC_ILi32EEEEEENS5_IJiNSC_ILi1EEES7_EEENS5_IJiSH_NS5_IJNS5_IJNSC_ILi0EEEiEEEiEEEEEESM_NS9_6NoMaskENS5_IJNSC_ILi2EEESH_SH_EEENSC_ILb0EEEEENS9_38Sm100FmhaFwdEpilogueTmaWarpspecializedISB_fNS5_IJSE_SF_SE_EEESI_NS5_IJSH_S7_EEESQ_EENS2_23IndividualTileSchedulerENS2_41Sm100FmhaCtxKernelWarpspecializedScheduleEEEEEvNT_6ParamsE,"ax",@progbits
	.align	128
.text._ZN7cutlass13device_kernelINS_4fmha6kernel36Sm100FmhaFwdKernelTmaWarpspecializedIN4cute5tupleIJiiiNS5_IJNS5_IJiiEEEiEEEEEENS1_10collective38Sm100FmhaFwdMainloopTmaWarpspecializedINS_6half_tEffNS5_IJNS4_1CILi256EEENSC_ILi128EEENSC_ILi32EEEEEENS5_IJiNSC_ILi1EEES7_EEENS5_IJiSH_NS5_IJNS5_IJNSC_ILi0EEEiEEEiEEEEEESM_NS9_6NoMaskENS5_IJNSC_ILi2EEESH_SH_EEENSC_ILb0EEEEENS9_38Sm100FmhaFwdEpilogueTmaWarpspecializedISB_fNS5_IJSE_SF_SE_EEESI_NS5_IJSH_S7_EEESQ_EENS2_23IndividualTileSchedulerENS2_41Sm100FmhaCtxKernelWarpspecializedScheduleEEEEEvNT_6ParamsE:
        .type           _ZN7cutlass13device_kernelINS_4fmha6kernel36Sm100FmhaFwdKernelTmaWarpspecializedIN4cute5tupleIJiiiNS5_IJNS5_IJiiEEEiEEEEEENS1_10collective38Sm100FmhaFwdMainloopTmaWarpspecializedINS_6half_tEffNS5_IJNS4_1CILi256EEENSC_ILi128EEENSC_ILi32EEEEEENS5_IJiNSC_ILi1EEES7_EEENS5_IJiSH_NS5_IJNS5_IJNSC_ILi0EEEiEEEiEEEEEESM_NS9_6NoMaskENS5_IJNSC_ILi2EEESH_SH_EEENSC_ILb0EEEEENS9_38Sm100FmhaFwdEpilogueTmaWarpspecializedISB_fNS5_IJSE_SF_SE_EEESI_NS5_IJSH_S7_EEESQ_EENS2_23IndividualTileSchedulerENS2_41Sm100FmhaCtxKernelWarpspecializedScheduleEEEEEvNT_6ParamsE,@function
        .size           _ZN7cutlass13device_kernelINS_4fmha6kernel36Sm100FmhaFwdKernelTmaWarpspecializedIN4cute5tupleIJiiiNS5_IJNS5_IJiiEEEiEEEEEENS1_10collective38Sm100FmhaFwdMainloopTmaWarpspecializedINS_6half_tEffNS5_IJNS4_1CILi256EEENSC_ILi128EEENSC_ILi32EEEEEENS5_IJiNSC_ILi1EEES7_EEENS5_IJiSH_NS5_IJNS5_IJNSC_ILi0EEEiEEEiEEEEEESM_NS9_6NoMaskENS5_IJNSC_ILi2EEESH_SH_EEENSC_ILb0EEEEENS9_38Sm100FmhaFwdEpilogueTmaWarpspecializedISB_fNS5_IJSE_SF_SE_EEESI_NS5_IJSH_S7_EEESQ_EENS2_23IndividualTileSchedulerENS2_41Sm100FmhaCtxKernelWarpspecializedScheduleEEEEEvNT_6ParamsE,(.L_x_440 - _ZN7cutlass13device_kernelINS_4fmha6kernel36Sm100FmhaFwdKernelTmaWarpspecializedIN4cute5tupleIJiiiNS5_IJNS5_IJiiEEEiEEEEEENS1_10collective38Sm100FmhaFwdMainloopTmaWarpspecializedINS_6half_tEffNS5_IJNS4_1CILi256EEENSC_ILi128EEENSC_ILi32EEEEEENS5_IJiNSC_ILi1EEES7_EEENS5_IJiSH_NS5_IJNS5_IJNSC_ILi0EEEiEEEiEEEEEESM_NS9_6NoMaskENS5_IJNSC_ILi2EEESH_SH_EEENSC_ILb0EEEEENS9_38Sm100FmhaFwdEpilogueTmaWarpspecializedISB_fNS5_IJSE_SF_SE_EEESI_NS5_IJSH_S7_EEESQ_EENS2_23IndividualTileSchedulerENS2_41Sm100FmhaCtxKernelWarpspecializedScheduleEEEEEvNT_6ParamsE)
        .other          _ZN7cutlass13device_kernelINS_4fmha6kernel36Sm100FmhaFwdKernelTmaWarpspecializedIN4cute5tupleIJiiiNS5_IJNS5_IJiiEEEiEEEEEENS1_10collective38Sm100FmhaFwdMainloopTmaWarpspecializedINS_6half_tEffNS5_IJNS4_1CILi256EEENSC_ILi128EEENSC_ILi32EEEEEENS5_IJiNSC_ILi1EEES7_EEENS5_IJiSH_NS5_IJNS5_IJNSC_ILi0EEEiEEEiEEEEEESM_NS9_6NoMaskENS5_IJNSC_ILi2EEESH_SH_EEENSC_ILb0EEEEENS9_38Sm100FmhaFwdEpilogueTmaWarpspecializedISB_fNS5_IJSE_SF_SE_EEESI_NS5_IJSH_S7_EEESQ_EENS2_23IndividualTileSchedulerENS2_41Sm100FmhaCtxKernelWarpspecializedScheduleEEEEEvNT_6ParamsE,@"STO_CUDA_ENTRY STV_DEFAULT"
_ZN7cutlass13device_kernelINS_4fmha6kernel36Sm100FmhaFwdKernelTmaWarpspecializedIN4cute5tupleIJiiiNS5_IJNS5_IJiiEEEiEEEEEENS1_10collective38Sm100FmhaFwdMainloopTmaWarpspecializedINS_6half_tEffNS5_IJNS4_1CILi256EEENSC_ILi128EEENSC_ILi32EEEEEENS5_IJiNSC_ILi1EEES7_EEENS5_IJiSH_NS5_IJNS5_IJNSC_ILi0EEEiEEEiEEEEEESM_NS9_6NoMaskENS5_IJNSC_ILi2EEESH_SH_EEENSC_ILb0EEEEENS9_38Sm100FmhaFwdEpilogueTmaWarpspecializedISB_fNS5_IJSE_SF_SE_EEESI_NS5_IJSH_S7_EEESQ_EENS2_23IndividualTileSchedulerENS2_41Sm100FmhaCtxKernelWarpspecializedScheduleEEEEEvNT_6ParamsE:
[----:B------:R-:W1:Y:S02]  /*0000*/  LDC R1, c[0x0][0x37c] ;  /* 0x0000df00ff017b82 */ /* 0x000e640000000800 */
[----:B-1----:R-:W-:Y:S01]  /*0010*/  IADD3 R1, PT, PT, R1, -0x78, RZ ;  /* 0xffffff8801017810 */ /* 0x002fe20007ffe0ff */
[----:B------:R-:W1:Y:S01]  /*0020*/  S2R R18, SR_TID.X ;  /* 0x0000000000127919 */ /* 0x000e620000002100 */
[----:B------:R-:W2:Y:S01]  /*0030*/  LDCU UR5, c[0x0][0x2f8] ;  /* 0x00005f00ff0577ac */ /* 0x000ea20008000800 */
[----:B------:R-:W3:Y:S01]  /*0040*/  LDCU UR4, c[0x0][0x2fc] ;  /* 0x00005f80ff0477ac */ /* 0x000ee20008000800 */
[----:B------:R-:W-:Y:S02]  /*0050*/  UPLOP3.LUT UP2, UPT, UPT, UPT, UPT, 0x40, 0x4 ;  /* 0x000000000004789c */ /* 0x000fe40003f4e870 */
[----:B------:R-:W-:Y:S02]  /*0060*/  UPLOP3.LUT UP1, UPT, UPT, UPT, UPT, 0x80, 0x8 ;  /* 0x000000000008789c */ /* 0x000fe40003f2f070 */
[----:B------:R-:W-:-:S02]  /*0070*/  UP2UR UR38, UPR, URZ, 0x4 ;  /* 0x00000004ff267883 */ /* 0x000fc40008000000 */
[----:B------:R-:W-:Y:S02]  /*0080*/  UPLOP3.LUT UP2, UPT, UPT, UPT, UPT, 0x80, 0x8 ;  /* 0x000000000008789c */ /* 0x000fe40003f4f070 */
[----:B------:R-:W-:Y:S01]  /*0090*/  UPLOP3.LUT UP0, UPT, UPT, UPT, UPT, 0x40, 0x4 ;  /* 0x000000000004789c */ /* 0x000fe20003f0e870 */
[----:B--2---:R-:W-:Y:S01]  /*00a0*/  IADD3 R23, P0, PT, R1, UR5, RZ ;  /* 0x0000000501177c10 */ /* 0x004fe2000ff1e0ff */
[----:B------:R-:W-:Y:S02]  /*00b0*/  UPLOP3.LUT UP6, UPT, UPT, UPT, UPT, 0x40, 0x4 ;  /* 0x000000000004789c */ /* 0x000fe40003fce870 */
[----:B------:R-:W-:Y:S02]  /*00c0*/  UPLOP3.LUT UP5, UPT, UPT, UPT, UPT, 0x40, 0x4 ;  /* 0x000000000004789c */ /* 0x000fe40003fae870 */
[----:B------:R-:W-:Y:S01]  /*00d0*/  UPLOP3.LUT UP4, UPT, UPT, UPT, UPT, 0x40, 0x4 ;  /* 0x000000000004789c */ /* 0x000fe20003f8e870 */
[----:B---3--:R-:W-:Y:S01]  /*00e0*/  IMAD.X R22, RZ, RZ, UR4, P0 ;  /* 0x00000004ff167e24 */ /* 0x008fe200080e06ff */
[----:B------:R-:W-:Y:S01]  /*00f0*/  UP2UR UR50, UPR, URZ, 0x4 ;  /* 0x00000004ff327883 */ /* 0x000fe20008000000 */
[----:B-1----:R-:W-:-:S05]  /*0100*/  SHF.R.U32.HI R17, RZ, 0x5, R18 ;  /* 0x00000005ff117819 */ /* 0x002fca0000011612 */
[----:B------:R-:W1:Y:S02]  /*0110*/  SHFL.IDX PT, R0, R17, RZ, 0x1f ;  /* 0x00001fff11007589 */ /* 0x000e6400000e0000 */
[----:B-1----:R-:W-:-:S04]  /*0120*/  SHF.R.S32.HI R3, RZ, 0x1f, R0 ;  /* 0x0000001fff037819 */ /* 0x002fc80000011400 */
[----:B------:R-:W-:-:S04]  /*0130*/  LEA.HI R2, R3, R0, RZ, 0x2 ;  /* 0x0000000003027211 */ /* 0x000fc800078f10ff */
[----:B------:R-:W-:-:S04]  /*0140*/  SHF.R.S32.HI R2, RZ, 0x2, R2 ;  /* 0x00000002ff027819 */ /* 0x000fc80000011402 */
[----:B------:R-:W-:-:S13]  /*0150*/  ISETP.NE.AND P1, PT, R2, RZ, PT ;  /* 0x000000ff0200720c */ /* 0x000fda0003f25270 */
[----:B------:R-:W-:Y:S05]  /*0160*/  @!P1 BRA `(.L_x_0) ;  /* 0x0000000400249947 */ /* 0x000fea0003800000 */
[----:B------:R-:W-:-:S13]  /*0170*/  ISETP.NE.AND P0, PT, R2, 0x2, PT ;  /* 0x000000020200780c */ /* 0x000fda0003f05270 */
[----:B------:R-:W-:Y:S05]  /*0180*/  @!P0 BRA `(.L_x_1) ;  /* 0x0000000000f48947 */ /* 0x000fea0003800000 */
[----:B------:R-:W-:-:S13]  /*0190*/  ISETP.NE.AND P0, PT, R2, 0x1, PT ;  /* 0x000000010200780c */ /* 0x000fda0003f05270 */
[----:B------:R-:W-:Y:S05]  /*01a0*/  @P0 BRA `(.L_x_2) ;  /* 0x00000000002c0947 */ /* 0x000fea0003800000 */
[----:B------:R-:W-:Y:S01]  /*01b0*/  HFMA2 R2, -RZ, RZ, 0, 5.9604644775390625e-08 ;  /* 0x00000001ff027431 */ /* 0x000fe200000001ff */
[----:B------:R-:W-:Y:S02]  /*01c0*/  UPLOP3.LUT UP3, UPT, UPT, UPT, UPT, 0x40, 0x4 ;  /* 0x000000000004789c */ /* 0x000fe40003f6e870 */
[----:B------:R-:W-:Y:S02]  /*01d0*/  UPLOP3.LUT UP2, UPT, UPT, UPT, UPT, 0x40, 0x4 ;  /* 0x000000000004789c */ /* 0x000fe40003f4e870 */
[----:B------:R-:W-:Y:S02]  /*01e0*/  UPLOP3.LUT UP1, UPT, UPT, UPT, UPT, 0x80, 0x8 ;  /* 0x000000000008789c */ /* 0x000fe40003f2f070 */
[----:B------:R-:W-:Y:S02]  /*01f0*/  UPLOP3.LUT UP0, UPT, UPT, UPT, UPT, 0x40, 0x4 ;  /* 0x000000000004789c */ /* 0x000fe40003f0e870 */
[----:B------:R-:W-:Y:S02]  /*0200*/  UPLOP3.LUT UP6, UPT, UPT, UPT, UPT, 0x40, 0x4 ;  /* 0x000000000004789c */ /* 0x000fe40003fce870 */
[----:B------:R-:W-:-:S02]  /*0210*/  UPLOP3.LUT UP5, UPT, UPT, UPT, UPT, 0x40, 0x4 ;  /* 0x000000000004789c */ /* 0x000fc40003fae870 */
[----:B------:R-:W-:Y:S02]  /*0220*/  UPLOP3.LUT UP4, UPT, UPT, UPT, UPT, 0x80, 0x8 ;  /* 0x000000000008789c */ /* 0x000fe40003f8f070 */
[----:B------:R-:W-:Y:S02]  /*0230*/  UP2UR UR38, UPR, URZ, 0x8 ;  /* 0x00000008ff267883 */ /* 0x000fe40008000000 */
[----:B------:R-:W-:Y:S01]  /*0240*/  UP2UR UR50, UPR, URZ, 0x4 ;  /* 0x00000004ff327883 */ /* 0x000fe20008000000 */
[----:B------:R-:W-:Y:S11]  /*0250*/  BRA `(.L_x_0) ;  /* 0x0000000000e87947 */ /* 0x000ff60003800000 */
.L_x_2:
[----:B------:R-:W-:Y:S01]  /*0260*/  ISETP.NE.AND P0, PT, R0, 0xc, PT ;  /* 0x0000000c0000780c */ /* 0x000fe20003f05270 */
[----:B------:R-:W-:Y:S01]  /*0270*/  UPLOP3.LUT UP2, UPT, UPT, UPT, UPT, 0x40, 0x4 ;  /* 0x000000000004789c */ /* 0x000fe20003f4e870 */
[----:B------:R-:W-:Y:S01]  /*0280*/  HFMA2 R2, -RZ, RZ, 0, 1.78813934326171875e-07 ;  /* 0x00000003ff027431 */ /* 0x000fe200000001ff */
[----:B------:R-:W-:Y:S02]  /*0290*/  UPLOP3.LUT UP1, UPT, UPT, UPT, UPT, 0x80, 0x8 ;  /* 0x000000000008789c */ /* 0x000fe40003f2f070 */
[----:B------:R-:W-:Y:S02]  /*02a0*/  UP2UR UR38, UPR, URZ, 0x4 ;  /* 0x00000004ff267883 */ /* 0x000fe40008000000 */
[----:B------:R-:W-:Y:S02]  /*02b0*/  UPLOP3.LUT UP2, UPT, UPT, UPT, UPT, 0x40, 0x4 ;  /* 0x000000000004789c */ /* 0x000fe40003f4e870 */
[----:B------:R-:W-:Y:S02]  /*02c0*/  UPLOP3.LUT UP0, UPT, UPT, UPT, UPT, 0x40, 0x4 ;  /* 0x000000000004789c */ /* 0x000fe40003f0e870 */
[----:B------:R-:W-:-:S02]  /*02d0*/  UPLOP3.LUT UP6, UPT, UPT, UPT, UPT, 0x40, 0x4 ;  /* 0x000000000004789c */ /* 0x000fc40003fce870 */
[----:B------:R-:W-:Y:S02]  /*02e0*/  UPLOP3.LUT UP5, UPT, UPT, UPT, UPT, 0x80, 0x8 ;  /* 0x000000000008789c */ /* 0x000fe40003faf070 */
[----:B------:R-:W-:Y:S02]  /*02f0*/  UPLOP3.LUT UP4, UPT, UPT, UPT, UPT, 0x40, 0x4 ;  /* 0x000000000004789c */ /* 0x000fe40003f8e870 */
[----:B------:R-:W-:Y:S01]  /*0300*/  UP2UR UR50, UPR, URZ, 0x4 ;  /* 0x00000004ff327883 */ /* 0x000fe20008000000 */
[----:B------:R-:W-:Y:S11]  /*0310*/  @!P0 BRA `(.L_x_0) ;  /* 0x0000000000b88947 */ /* 0x000ff60003800000 */
[----:B------:R-:W-:-:S13]  /*0320*/  ISETP.NE.AND P0, PT, R0, 0xe, PT ;  /* 0x0000000e0000780c */ /* 0x000fda0003f05270 */
[----:B------:R-:W-:Y:S05]  /*0330*/  @!P0 BRA `(.L_x_3) ;  /* 0x00000000005c8947 */ /* 0x000fea0003800000 */
[----:B------:R-:W-:-:S13]  /*0340*/  ISETP.NE.AND P0, PT, R0, 0xd, PT ;  /* 0x0000000d0000780c */ /* 0x000fda0003f05270 */
[----:B------:R-:W-:Y:S05]  /*0350*/  @P0 BRA `(.L_x_4) ;  /* 0x00000000002c0947 */ /* 0x000fea0003800000 */
[----:B------:R-:W-:Y:S01]  /*0360*/  HFMA2 R2, -RZ, RZ, 0, 2.384185791015625e-07 ;  /* 0x00000004ff027431 */ /* 0x000fe200000001ff */
        /* <DEDUP_REMOVED lines=10> */
.L_x_4:
[----:B------:R-:W-:Y:S01]  /*0410*/  HFMA2 R2, -RZ, RZ, 0, 3.5762786865234375e-07 ;  /* 0x00000006ff027431 */ /* 0x000fe200000001ff */
[----:B------:R-:W-:Y:S02]  /*0420*/  UPLOP3.LUT UP3, UPT, UPT, UPT, UPT, 0x40, 0x4 ;  /* 0x000000000004789c */ /* 0x000fe40003f6e870 */
[----:B------:R-:W-:Y:S02]  /*0430*/  UPLOP3.LUT UP2, UPT, UPT, UPT, UPT, 0x40, 0x4 ;  /* 0x000000000004789c */ /* 0x000fe40003f4e870 */
[----:B------:R-:W-:Y:S02]  /*0440*/  UPLOP3.LUT UP0, UPT, UPT, UPT, UPT, 0x40, 0x4 ;  /* 0x000000000004789c */ /* 0x000fe40003f0e870 */
[----:B------:R-:W-:Y:S02]  /*0450*/  UPLOP3.LUT UP6, UPT, UPT, UPT, UPT, 0x40, 0x4 ;  /* 0x000000000004789c */ /* 0x000fe40003fce870 */
[----:B------:R-:W-:Y:S02]  /*0460*/  UPLOP3.LUT UP5, UPT, UPT, UPT, UPT, 0x40, 0x4 ;  /* 0x000000000004789c */ /* 0x000fe40003fae870 */
[----:B------:R-:W-:-:S02]  /*0470*/  UPLOP3.LUT UP4, UPT, UPT, UPT, UPT, 0x40, 0x4 ;  /* 0x000000000004789c */ /* 0x000fc40003f8e870 */
[----:B------:R-:W-:Y:S02]  /*0480*/  UP2UR UR38, UPR, URZ, 0x8 ;  /* 0x00000008ff267883 */ /* 0x000fe40008000000 */
[----:B------:R-:W-:Y:S01]  /*0490*/  UP2UR UR50, UPR, URZ, 0x4 ;  /* 0x00000004ff327883 */ /* 0x000fe20008000000 */
[----:B------:R-:W-:Y:S11]  /*04a0*/  BRA `(.L_x_0) ;  /* 0x0000000000547947 */ /* 0x000ff60003800000 */
.L_x_3:
[----:B------:R-:W-:Y:S01]  /*04b0*/  HFMA2 R2, -RZ, RZ, 0, 2.98023223876953125e-07 ;  /* 0x00000005ff027431 */ /* 0x000fe200000001ff */
        /* <DEDUP_REMOVED lines=10> */
.L_x_1:
[----:B------:R-:W-:Y:S01]  /*0560*/  HFMA2 R2, -RZ, RZ, 0, 1.1920928955078125e-07 ;  /* 0x00000002ff027431 */ /* 0x000fe200000001ff */
        /* <DEDUP_REMOVED lines=8> */
[----:B------:R-:W-:-:S12]  /*05f0*/  UP2UR UR50, UPR, URZ, 0x4 ;  /* 0x00000004ff327883 */ /* 0x000fd80008000000 */
.L_x_0:
[----:B------:R-:W-:Y:S01]  /*0600*/  ELECT P0, URZ, PT ;  /* 0x0000000000ff782f */ /* 0x000fe20003800000 */
[----:B------:R-:W-:Y:S03]  /*0610*/  BSSY.RECONVERGENT B0, `(.L_x_5) ;  /* 0x000000f000007945 */ /* 0x000fe60003800200 */
[----:B------:R-:W-:Y:S02]  /*0620*/  PLOP3.LUT P2, PT, P0, PT, UP0, 0x5d, 0xd5 ;  /* 0x0000000000d5781c */ /* 0x000fe4000074eb0d */
[----:B------:R-:W-:-:S11]  /*0630*/  PLOP3.LUT P1, PT, P0, PT, UP6, 0x5d, 0xd5 ;  /* 0x0000000000d5781c */ /* 0x000fd6000072eb6d */
[----:B------:R-:W-:Y:S05]  /*0640*/  @P2 BRA `(.L_x_6) ;  /* 0x00000000002c2947 */ /* 0x000fea0003800000 */
[----:B------:R-:W1:Y:S02]  /*0650*/  LDCU.64 UR4, c[0x0][0x348] ;  /* 0x00006900ff0477ac */ /* 0x000e640008000a00 */
[----:B-1----:R-:W-:-:S04]  /*0660*/  UIADD3 UR8, UP0, UPT, UR4, 0x80, URZ ;  /* 0x0000008004087890 */ /* 0x002fc8000ff1e0ff */
[----:B------:R-:W-:Y:S02]  /*0670*/  UIADD3.X UR9, UPT, UPT, URZ, UR5, URZ, UP0, !UPT ;  /* 0x00000005ff097290 */ /* 0x000fe400087fe4ff */
[----:B------:R-:W-:-:S04]  /*0680*/  UIADD3 UR6, UP0, UPT, UR4, 0x180, URZ ;  /* 0x0000018004067890 */ /* 0x000fc8000ff1e0ff */
[----:B------:R-:W-:Y:S02]  /*0690*/  UIADD3.X UR7, UPT, UPT, URZ, UR5, URZ, UP0, !UPT ;  /* 0x00000005ff077290 */ /* 0x000fe400087fe4ff */
[----:B------:R-:W-:Y:S01]  /*06a0*/  UIADD3 UR4, UP0, UPT, UR4, 0x280, URZ ;  /* 0x0000028004047890 */ /* 0x000fe2000ff1e0ff */
[----:B------:R1:W-:Y:S03]  /*06b0*/  UTMACCTL.PF [UR8] ;  /* 0x00000000080079b9 */ /* 0x0003e60008040000 */
[----:B------:R-:W-:-:S03]  /*06c0*/  UIADD3.X UR5, UPT, UPT, URZ, UR5, URZ, UP0, !UPT ;  /* 0x00000005ff057290 */ /* 0x000fc600087fe4ff */
[----:B------:R1:W-:Y:S06]  /*06d0*/  UTMACCTL.PF [UR6] ;  /* 0x00000000060079b9 */ /* 0x0003ec0008040000 */
[----:B------:R1:W-:Y:S02]  /*06e0*/  UTMACCTL.PF [UR4] ;  /* 0x00000000040079b9 */ /* 0x0003e40008040000 */
[----:B-1----:R-:W-:Y:S01]  /*06f0*/  NOP ;  /* 0x0000000000007918 */ /* 0x002fe20000000000 */
.L_x_6:
[----:B------:R-:W-:Y:S05]  /*0700*/  BSYNC.RECONVERGENT B0 ;  /* 0x0000000000007941 */ /* 0x000fea0003800200 */
.L_x_5:
[----:B------:R-:W-:Y:S04]  /*0710*/  BSSY.RECONVERGENT B0, `(.L_x_7) ;  /* 0x000001b000007945 */ /* 0x000fe80003800200 */
[----:B------:R-:W-:Y:S05]  /*0720*/  @P1 BRA `(.L_x_8) ;  /* 0x0000000000241947 */ /* 0x000fea0003800000 */
[----:B------:R-:W1:Y:S01]  /*0730*/  LDCU.64 UR4, c[0x0][0x348] ;  /* 0x00006900ff0477ac */ /* 0x000e620008000a00 */
[----:B------:R-:W-:Y:S02]  /*0740*/  PLOP3.LUT P6, PT, PT, PT, PT, 0x80, 0x8 ;  /* 0x000000000008781c */ /* 0x000fe40003fcf070 */
[----:B------:R-:W-:Y:S02]  /*0750*/  PLOP3.LUT P5, PT, PT, PT, PT, 0x8, 0x80 ;  /* 0x000000000080781c */ /* 0x000fe40003fae170 */
[----:B------:R-:W-:Y:S02]  /*0760*/  PLOP3.LUT P4, PT, PT, PT, PT, 0x80, 0x8 ;  /* 0x000000000008781c */ /* 0x000fe40003f8f070 */
[----:B------:R-:W-:Y:S01]  /*0770*/  PLOP3.LUT P3, PT, PT, PT, PT, 0x80, 0x8 ;  /* 0x000000000008781c */ /* 0x000fe20003f6f070 */
[----:B-1----:R-:W-:-:S04]  /*0780*/  UIADD3 UR4, UP0, UPT, UR4, 0x400, URZ ;  /* 0x0000040004047890 */ /* 0x002fc8000ff1e0ff */
[----:B------:R-:W-:-:S09]  /*0790*/  UIADD3.X UR5, UPT, UPT, URZ, UR5, URZ, UP0, !UPT ;  /* 0x00000005ff057290 */ /* 0x000fd200087fe4ff */
[----:B------:R1:W-:Y:S02]  /*07a0*/  UTMACCTL.PF [UR4] ;  /* 0x00000000040079b9 */ /* 0x0003e40008040000 */
[----:B-1----:R-:W-:Y:S05]  /*07b0*/  BRA `(.L_x_9) ;  /* 0x0000000000407947 */ /* 0x002fea0003800000 */
.L_x_8:
[----:B------:R-:W-:-:S13]  /*07c0*/  ISETP.NE.AND P1, PT, R2, 0x3, PT ;  /* 0x000000030200780c */ /* 0x000fda0003f25270 */
[----:B------:R-:W-:Y:S05]  /*07d0*/  @!P1 BRA `(.L_x_10) ;  /* 0x0000000000289947 */ /* 0x000fea0003800000 */
[----:B------:R-:W-:Y:S02]  /*07e0*/  ISETP.NE.AND P1, PT, R2, 0x4, PT ;  /* 0x000000040200780c */ /* 0x000fe40003f25270 */
[----:B------:R-:W-:Y:S02]  /*07f0*/  PLOP3.LUT P4, PT, PT, PT, PT, 0x80, 0x8 ;  /* 0x000000000008781c */ /* 0x000fe40003f8f070 */
[----:B------:R-:W-:Y:S02]  /*0800*/  PLOP3.LUT P5, PT, PT, PT, PT, 0x8, 0x80 ;  /* 0x000000000080781c */ /* 0x000fe40003fae170 */
[----:B------:R-:W-:Y:S02]  /*0810*/  PLOP3.LUT P6, PT, PT, PT, PT, 0x80, 0x8 ;  /* 0x000000000008781c */ /* 0x000fe40003fcf070 */
[----:B------:R-:W-:-:S05]  /*0820*/  PLOP3.LUT P3, PT, PT, PT, PT, 0x80, 0x8 ;  /* 0x000000000008781c */ /* 0x000fca0003f6f070 */
[----:B------:R-:W-:Y:S08]  /*0830*/  @P1 BRA `(.L_x_9) ;  /* 0x0000000000201947 */ /* 0x000ff00003800000 */
[----:B------:R-:W-:Y:S02]  /*0840*/  PLOP3.LUT P5, PT, PT, PT, PT, 0x8, 0x80 ;  /* 0x000000000080781c */ /* 0x000fe40003fae170 */
[----:B------:R-:W-:Y:S02]  /*0850*/  PLOP3.LUT P6, PT, PT, PT, PT, 0x8, 0x80 ;  /* 0x000000000080781c */ /* 0x000fe40003fce170 */
[----:B------:R-:W-:Y:S01]  /*0860*/  PLOP3.LUT P3, PT, PT, PT, PT, 0x8, 0x80 ;  /* 0x000000000080781c */ /* 0x000fe20003f6e170 */
[----:B------:R-:W-:-:S12]  /*0870*/  BRA `(.L_x_9) ;  /* 0x0000000000107947 */ /* 0x000fd80003800000 */
.L_x_10:
[----:B------:R-:W-:Y:S02]  /*0880*/  PLOP3.LUT P6, PT, PT, PT, PT, 0x8, 0x80 ;  /* 0x000000000080781c */ /* 0x000fe40003fce170 */
[----:B------:R-:W-:Y:S02]  /*0890*/  PLOP3.LUT P5, PT, PT, PT, PT, 0x80, 0x8 ;  /* 0x000000000008781c */ /* 0x000fe40003faf070 */
[----:B------:R-:W-:Y:S02]  /*08a0*/  PLOP3.LUT P4, PT, PT, PT, PT, 0x8, 0x80 ;  /* 0x000000000080781c */ /* 0x000fe40003f8e170 */
[----:B------:R-:W-:-:S13]  /*08b0*/  PLOP3.LUT P3, PT, PT, PT, PT, 0x80, 0x8 ;  /* 0x000000000008781c */ /* 0x000fda0003f6f070 */
.L_x_9:
[----:B------:R-:W-:Y:S05]  /*08c0*/  BSYNC.RECONVERGENT B0 ;  /* 0x0000000000007941 */ /* 0x000fea0003800200 */
.L_x_7:
[----:B------:R-:W1:Y:S01]  /*08d0*/  SHFL.IDX PT, R0, R17, RZ, 0x1f ;  /* 0x00001fff11007589 */ /* 0x000e6200000e0000 */
[----:B------:R-:W-:Y:S02]  /*08e0*/  ISETP.NE.AND P1, PT, R2, 0x3, PT ;  /* 0x000000030200780c */ /* 0x000fe40003f25270 */
[----:B------:R-:W-:Y:S02]  /*08f0*/  PLOP3.LUT P0, PT, P0, PT, UP1, 0xae, 0xea ;  /* 0x0000000000ea781c */ /* 0x000fe4000070f51e */
[----:B-1----:R-:W-:-:S13]  /*0900*/  ISETP.NE.AND P2, PT, R0, RZ, PT ;  /* 0x000000ff0000720c */ /* 0x002fda0003f45270 */
[----:B------:R-:W-:Y:S05]  /*0910*/  @P2 BRA `(.L_x_11) ;  /* 0x0000000000382947 */ /* 0x000fea0003800000 */
[----:B------:R-:W1:Y:S01]  /*0920*/  S2UR UR5, SR_CgaCtaId ;  /* 0x00000000000579c3 */ /* 0x000e620000008800 */
[----:B------:R-:W-:Y:S01]  /*0930*/  UMOV UR6, 0x400 ;  /* 0x0000040000067882 */ /* 0x000fe20000000000 */
[----:B------:R-:W-:Y:S01]  /*0940*/  UMOV UR4, 0x1 ;  /* 0x0000000100047882 */ /* 0x000fe20000000000 */
[----:B------:R-:W-:Y:S01]  /*0950*/  ELECT P2, URZ, PT ;  /* 0x0000000000ff782f */ /* 0x000fe20003840000 */
[----:B-1----:R-:W-:Y:S02]  /*0960*/  ULEA UR5, UR5, UR6, 0x18 ;  /* 0x0000000605057291 */ /* 0x002fe4000f8ec0ff */
[----:B------:R-:W-:-:S04]  /*0970*/  UIADD3 UR6, UPT, UPT, -UR4, 0x100000, URZ ;  /* 0x0010000004067890 */ /* 0x000fc8000fffe1ff */
[----:B------:R-:W-:Y:S02]  /*0980*/  USHF.L.U32 UR7, UR6, 0xb, URZ ;  /* 0x0000000b06077899 */ /* 0x000fe400080006ff */
[----:B------:R-:W-:Y:S01]  /*0990*/  USHF.L.U32 UR6, UR6, 0x1, URZ ;  /* 0x0000000106067899 */ /* 0x000fe200080006ff */
[----:B------:R-:W1:Y:S11]  /*09a0*/  FENCE.VIEW.ASYNC.S ;  /* 0x00000000000073c6 */ /* 0x000e760000000000 */
[----:B-1----:R1:W2:Y:S01]  /*09b0*/  SYNCS.EXCH.64 URZ, [UR5+0xa000], UR6 ;  /* 0x00a0000605ff75b2 */ /* 0x0022a20008000100 */
[----:B------:R1:W3:Y:S01]  /*09c0*/  SYNCS.EXCH.64 URZ, [UR5+0xa010], UR6 ;  /* 0x00a0100605ff75b2 */ /* 0x0002e20008000100 */
[----:B------:R1:W4:Y:S01]  /*09d0*/  SYNCS.EXCH.64 URZ, [UR5+0xa008], UR6 ;  /* 0x00a0080605ff75b2 */ /* 0x0003220008000100 */
[----:B------:R1:W1:Y:S01]  /*09e0*/  SYNCS.EXCH.64 URZ, [UR5+0xa018], UR6 ;  /* 0x00a0180605ff75b2 */ /* 0x0002620008000100 */
[----:B------:R-:W-:Y:S01]  /*09f0*/  NOP ;  /* 0x0000000000007918 */ /* 0x000fe20000000000 */
.L_x_11:
[----:B------:R-:W-:Y:S01]  /*0a00*/  NOP ;  /* 0x0000000000007918 */ /* 0x000fe20000000000 */
[----:B------:R-:W-:Y:S05]  /*0a10*/  @!P1 BRA `(.L_x_12) ;  /* 0x0000000000289947 */ /* 0x000fea0003800000 */
[----:B------:R-:W-:Y:S01]  /*0a20*/  ISETP.NE.AND P1, PT, R2, 0x4, PT ;  /* 0x000000040200780c */ /* 0x000fe20003f25270 */
[----:B------:R-:W-:Y:S02]  /*0a30*/  UPLOP3.LUT UP3, UPT, UPT, UPT, UPT, 0x80, 0x8 ;  /* 0x000000000008789c */ /* 0x000fe40003f6f070 */
[----:B------:R-:W-:Y:S02]  /*0a40*/  UPLOP3.LUT UP2, UPT, UPT, UPT, UPT, 0x40, 0x4 ;  /* 0x000000000004789c */ /* 0x000fe40003f4e870 */
[----:B------:R-:W-:Y:S02]  /*0a50*/  UPLOP3.LUT UP1, UPT, UPT, UPT, UPT, 0x80, 0x8 ;  /* 0x000000000008789c */ /* 0x000fe40003f2f070 */
[----:B------:R-:W-:-:S06]  /*0a60*/  UPLOP3.LUT UP0, UPT, UPT, UPT, UPT, 0x80, 0x8 ;  /* 0x000000000008789c */ /* 0x000fcc0003f0f070 */
[----:B------:R-:W-:Y:S05]  /*0a70*/  @P1 BRA `(.L_x_13) ;  /* 0x0000000000201947 */ /* 0x000fea0003800000 */
[----:B------:R-:W-:Y:S02]  /*0a80*/  UPLOP3.LUT UP2, UPT, UPT, UPT, UPT, 0x40, 0x4 ;  /* 0x000000000004789c */ /* 0x000fe40003f4e870 */
[----:B------:R-:W-:Y:S02]  /*0a90*/  UPLOP3.LUT UP3, UPT, UPT, UPT, UPT, 0x40, 0x4 ;  /* 0x000000000004789c */ /* 0x000fe40003f6e870 */
[----:B------:R-:W-:Y:S01]  /*0aa0*/  UPLOP3.LUT UP0, UPT, UPT, UPT, UPT, 0x40, 0x4 ;  /* 0x000000000004789c */ /* 0x000fe20003f0e870 */
[----:B------:R-:W-:Y:S05]  /*0ab0*/  BRA `(.L_x_13) ;  /* 0x0000000000107947 */ /* 0x000fea0003800000 */
.L_x_12:
[----:B------:R-:W-:Y:S02]  /*0ac0*/  UPLOP3.LUT UP3, UPT, UPT, UPT, UPT, 0x40, 0x4 ;  /* 0x000000000004789c */ /* 0x000fe40003f6e870 */
[----:B------:R-:W-:Y:S02]  /*0ad0*/  UPLOP3.LUT UP2, UPT, UPT, UPT, UPT, 0x80, 0x8 ;  /* 0x000000000008789c */ /* 0x000fe40003f4f070 */
[----:B------:R-:W-:Y:S02]  /*0ae0*/  UPLOP3.LUT UP1, UPT, UPT, UPT, UPT, 0x40, 0x4 ;  /* 0x000000000004789c */ /* 0x000fe40003f2e870 */
[----:B------:R-:W-:Y:S02]  /*0af0*/  UPLOP3.LUT UP0, UPT, UPT, UPT, UPT, 0x80, 0x8 ;  /* 0x000000000008789c */ /* 0x000fe40003f0f070 */
.L_x_13:
[----:B------:R-:W5:Y:S02]  /*0b00*/  SHFL.IDX PT, R0, R17, RZ, 0x1f ;  /* 0x00001fff11007589 */ /* 0x000f6400000e0000 */
[----:B-----5:R-:W-:-:S13]  /*0b10*/  ISETP.NE.AND P1, PT, R0, RZ, PT ;  /* 0x000000ff0000720c */ /* 0x020fda0003f25270 */
[----:B------:R-:W-:Y:S05]  /*0b20*/  @P1 BRA `(.L_x_14) ;  /* 0x0000000000401947 */ /* 0x000fea0003800000 */
[----:B-1----:R-:W1:Y:S01]  /*0b30*/  S2UR UR5, SR_CgaCtaId ;  /* 0x00000000000579c3 */ /* 0x002e620000008800 */
        /* <DEDUP_REMOVED lines=8> */
[----:B-1----:R1:W1:Y:S01]  /*0bc0*/  SYNCS.EXCH.64 URZ, [UR5+0xa020], UR6 ;  /* 0x00a0200605ff75b2 */ /* 0x0022620008000100 */
[----:B------:R1:W1:Y:S01]  /*0bd0*/  SYNCS.EXCH.64 URZ, [UR5+0xa038], UR6 ;  /* 0x00a0380605ff75b2 */ /* 0x0002620008000100 */
[----:B------:R1:W1:Y:S01]  /*0be0*/  SYNCS.EXCH.64 URZ, [UR5+0xa028], UR6 ;  /* 0x00a0280605ff75b2 */ /* 0x0002620008000100 */
[----:B------:R1:W1:Y:S01]  /*0bf0*/  SYNCS.EXCH.64 URZ, [UR5+0xa040], UR6 ;  /* 0x00a0400605ff75b2 */ /* 0x0002620008000100 */
[----:B------:R1:W1:Y:S01]  /*0c00*/  SYNCS.EXCH.64 URZ, [UR5+0xa030], UR6 ;  /* 0x00a0300605ff75b2 */ /* 0x0002620008000100 */
[----:B------:R1:W1:Y:S01]  /*0c10*/  SYNCS.EXCH.64 URZ, [UR5+0xa048], UR6 ;  /* 0x00a0480605ff75b2 */ /* 0x0002620008000100 */
[----:B------:R-:W-:Y:S01]  /*0c20*/  NOP ;  /* 0x0000000000007918 */ /* 0x000fe20000000000 */
.L_x_14:
[----:B------:R-:W5:Y:S01]  /*0c30*/  SHFL.IDX PT, R0, R17, RZ, 0x1f ;  /* 0x00001fff11007589 */ /* 0x000f6200000e0000 */
[----:B------:R-:W-:Y:S01]  /*0c40*/  NOP ;  /* 0x0000000000007918 */ /* 0x000fe20000000000 */
[----:B-----5:R-:W-:-:S13]  /*0c50*/  ISETP.NE.AND P1, PT, R0, RZ, PT ;  /* 0x000000ff0000720c */ /* 0x020fda0003f25270 */
[----:B------:R-:W-:Y:S05]  /*0c60*/  @P1 BRA `(.L_x_15) ;  /* 0x0000000000401947 */ /* 0x000fea0003800000 */
[----:B-1----:R-:W1:Y:S01]  /*0c70*/  S2UR UR6, SR_CgaCtaId ;  /* 0x00000000000679c3 */ /* 0x002e620000008800 */
[----:B------:R-:W-:Y:S01]  /*0c80*/  UMOV UR7, 0x400 ;  /* 0x0000040000077882 */ /* 0x000fe20000000000 */
[----:B------:R-:W-:Y:S01]  /*0c90*/  UMOV UR5, 0x1 ;  /* 0x0000000100057882 */ /* 0x000fe20000000000 */
[----:B------:R-:W-:Y:S01]  /*0ca0*/  UMOV UR4, 0x80 ;  /* 0x0000008000047882 */ /* 0x000fe20000000000 */
[----:B------:R-:W-:-:S04]  /*0cb0*/  UIADD3 UR8, UPT, UPT, -UR5, 0x100000, URZ ;  /* 0x0010000005087890 */ /* 0x000fc8000fffe1ff */
[----:B------:R-:W-:Y:S02]  /*0cc0*/  USHF.L.U32 UR9, UR8, 0xb, URZ ;  /* 0x0000000b08097899 */ /* 0x000fe400080006ff */
[----:B------:R-:W-:Y:S02]  /*0cd0*/  USHF.L.U32 UR8, UR8, 0x1, URZ ;  /* 0x0000000108087899 */ /* 0x000fe400080006ff */
[----:B------:R-:W-:-:S04]  /*0ce0*/  UIADD3 UR4, UPT, UPT, -UR4, 0x100000, URZ ;  /* 0x0010000004047890 */ /* 0x000fc8000fffe1ff */
[----:B------:R-:W-:Y:S02]  /*0cf0*/  USHF.L.U32 UR5, UR4, 0xb, URZ ;  /* 0x0000000b04057899 */ /* 0x000fe400080006ff */
[----:B------:R-:W-:Y:S01]  /*0d00*/  USHF.L.U32 UR4, UR4, 0x1, URZ ;  /* 0x0000000104047899 */ /* 0x000fe200080006ff */
[----:B------:R-:W-:Y:S01]  /*0d10*/  ELECT P1, URZ, PT ;  /* 0x0000000000ff782f */ /* 0x000fe20003820000 */
[----:B-1----:R-:W-:Y:S01]  /*0d20*/  ULEA UR6, UR6, UR7, 0x18 ;  /* 0x0000000706067291 */ /* 0x002fe2000f8ec0ff */
[----:B------:R-:W1:Y:S11]  /*0d30*/  FENCE.VIEW.ASYNC.S ;  /* 0x00000000000073c6 */ /* 0x000e760000000000 */
[----:B-1----:R1:W1:Y:S01]  /*0d40*/  SYNCS.EXCH.64 URZ, [UR6+0xa050], UR8 ;  /* 0x00a0500806ff75b2 */ /* 0x0022620008000100 */
[----:B------:R1:W1:Y:S01]  /*0d50*/  SYNCS.EXCH.64 URZ, [UR6+0xa058], UR4 ;  /* 0x00a0580406ff75b2 */ /* 0x0002620008000100 */
[----:B------:R-:W-:Y:S01]  /*0d60*/  NOP ;  /* 0x0000000000007918 */ /* 0x000fe20000000000 */
.L_x_15:
[----:B------:R-:W5:Y:S01]  /*0d70*/  SHFL.IDX PT, R0, R17, RZ, 0x1f ;  /* 0x00001fff11007589 */ /* 0x000f6200000e0000 */
[----:B-1----:R-:W-:Y:S01]  /*0d80*/  UP2UR UR4, UPR, URZ, 0x1 ;  /* 0x00000001ff047883 */ /* 0x002fe20008000000 */
[----:B------:R-:W-:Y:S01]  /*0d90*/  ISETP.NE.AND P2, PT, R2, 0x2, PT ;  /* 0x000000020200780c */ /* 0x000fe20003f45270 */
[----:B------:R-:W-:Y:S01]  /*0da0*/  UISETP.NE.AND UP0, UPT, UR50, URZ, UPT ;  /* 0x000000ff3200728c */ /* 0x000fe2000bf05270 */
[----:B------:R-:W-:Y:S01]  /*0db0*/  NOP ;  /* 0x0000000000007918 */ /* 0x000fe20000000000 */
[----:B------:R-:W-:Y:S02]  /*0dc0*/  USEL UR41, URZ, 0x2, !UP4 ;  /* 0x00000002ff297887 */ /* 0x000fe4000e000000 */
[----:B------:R-:W-:Y:S02]  /*0dd0*/  USEL UR42, URZ, 0x2, !UP0 ;  /* 0x00000002ff2a7887 */ /* 0x000fe4000c000000 */
[----:B------:R-:W-:Y:S02]  /*0de0*/  UISETP.NE.AND UP0, UPT, UR4, URZ, UPT ;  /* 0x000000ff0400728c */ /* 0x000fe4000bf05270 */
[----:B------:R-:W-:-:S02]  /*0df0*/  USEL UR42, UR42, 0x1, !UP5 ;  /* 0x000000012a2a7887 */ /* 0x000fc4000e800000 */
[----:B------:R-:W-:Y:S01]  /*0e00*/  USEL UR41, UR41, 0x1, !UP5 ;  /* 0x0000000129297887 */ /* 0x000fe2000e800000 */
[----:B-----5:R-:W-:-:S13]  /*0e10*/  ISETP.NE.AND P1, PT, R0, RZ, PT ;  /* 0x000000ff0000720c */ /* 0x020fda0003f25270 */
[----:B------:R-:W-:Y:S05]  /*0e20*/  @P1 BRA `(.L_x_16) ;  /* 0x0000000000401947 */ /* 0x000fea0003800000 */
[----:B------:R-:W1:Y:S01]  /*0e30*/  S2UR UR6, SR_CgaCtaId ;  /* 0x00000000000679c3 */ /* 0x000e620000008800 */
        /* <DEDUP_REMOVED lines=15> */
.L_x_16:
[----:B------:R-:W-:Y:S01]  /*0f30*/  NOP ;  /* 0x0000000000007918 */ /* 0x000fe20000000000 */
[----:B------:R-:W-:Y:S05]  /*0f40*/  @!P2 BRA `(.L_x_17) ;  /* 0x000000000024a947 */ /* 0x000fea0003800000 */
[----:B------:R-:W-:Y:S01]  /*0f50*/  ISETP.NE.AND P1, PT, R2, RZ, PT ;  /* 0x000000ff0200720c */ /* 0x000fe20003f25270 */
[----:B-1----:R-:W-:Y:S02]  /*0f60*/  UP2UR UR4, UPR, URZ, 0x1 ;  /* 0x00000001ff047883 */ /* 0x002fe40008000000 */
[----:B------:R-:W-:Y:S01]  /*0f70*/  UPLOP3.LUT UP0, UPT, UPT, UPT, UPT, 0x80, 0x8 ;  /* 0x000000000008789c */ /* 0x000fe20003f0f070 */
[----:B------:R-:W-:-:S03]  /*0f80*/  UMOV UR7, URZ ;  /* 0x000000ff00077c82 */ /* 0x000fc60008000000 */
[----:B------:R-:W-:Y:S02]  /*0f90*/  UP2UR UR37, UPR, URZ, 0x1 ;  /* 0x00000001ff257883 */ /* 0x000fe40008000000 */
[----:B------:R-:W-:-:S04]  /*0fa0*/  UISETP.NE.AND UP0, UPT, UR4, URZ, UPT ;  /* 0x000000ff0400728c */ /* 0x000fc8000bf05270 */
[----:B------:R-:W-:Y:S07]  /*0fb0*/  @P1 BRA `(.L_x_18) ;  /* 0x00000000001c1947 */ /* 0x000fee0003800000 */
[----:B------:R-:W-:Y:S01]  /*0fc0*/  UMOV UR7, 0x1 ;  /* 0x0000000100077882 */ /* 0x000fe20000000000 */
[----:B------:R-:W-:Y:S05]  /*0fd0*/  BRA `(.L_x_18) ;  /* 0x0000000000147947 */ /* 0x000fea0003800000 */
.L_x_17:
[----:B-1----:R-:W-:Y:S02]  /*0fe0*/  UP2UR UR4, UPR, URZ, 0x1 ;  /* 0x00000001ff047883 */ /* 0x002fe40008000000 */
[----:B------:R-:W-:Y:S01]  /*0ff0*/  UPLOP3.LUT UP0, UPT, UPT, UPT, UPT, 0x40, 0x4 ;  /* 0x000000000004789c */ /* 0x000fe20003f0e870 */
[----:B------:R-:W-:-:S03]  /*1000*/  UMOV UR7, 0x2 ;  /* 0x0000000200077882 */ /* 0x000fc60000000000 */
[----:B------:R-:W-:Y:S02]  /*1010*/  UP2UR UR37, UPR, URZ, 0x1 ;  /* 0x00000001ff257883 */ /* 0x000fe40008000000 */
[----:B------:R-:W-:Y:S02]  /*1020*/  UISETP.NE.AND UP0, UPT, UR4, URZ, UPT ;  /* 0x000000ff0400728c */ /* 0x000fe4000bf05270 */
.L_x_18:
[----:B------:R-:W1:Y:S02]  /*1030*/  SHFL.IDX PT, R0, R17, RZ, 0x1f ;  /* 0x00001fff11007589 */ /* 0x000e6400000e0000 */
[----:B-1----:R-:W-:-:S13]  /*1040*/  ISETP.NE.AND P1, PT, R0, RZ, PT ;  /* 0x000000ff0000720c */ /* 0x002fda0003f25270 */
[----:B------:R-:W-:Y:S05]  /*1050*/  @P1 BRA `(.L_x_19) ;  /* 0x0000000000301947 */ /* 0x000fea0003800000 */
[----:B------:R-:W1:Y:S01]  /*1060*/  S2UR UR5, SR_CgaCtaId ;  /* 0x00000000000579c3 */ /* 0x000e620000008800 */
[----:B------:R-:W-:Y:S01]  /*1070*/  UMOV UR6, 0x400 ;  /* 0x0000040000067882 */ /* 0x000fe20000000000 */
[----:B------:R-:W-:Y:S01]  /*1080*/  UMOV UR4, 0x80 ;  /* 0x0000008000047882 */ /* 0x000fe20000000000 */
[----:B------:R-:W-:Y:S01]  /*1090*/  ELECT P1, URZ, PT ;  /* 0x0000000000ff782f */ /* 0x000fe20003820000 */
[----:B------:R-:W-:-:S04]  /*10a0*/  UIADD3 UR8, UPT, UPT, -UR4, 0x100000, URZ ;  /* 0x0010000004087890 */ /* 0x000fc8000fffe1ff */
[----:B------:R-:W-:Y:S02]  /*10b0*/  USHF.L.U32 UR9, UR8, 0xb, URZ ;  /* 0x0000000b08097899 */ /* 0x000fe400080006ff */
[----:B------:R-:W-:Y:S02]  /*10c0*/  USHF.L.U32 UR8, UR8, 0x1, URZ ;  /* 0x0000000108087899 */ /* 0x000fe400080006ff */
[----:B-1----:R-:W-:Y:S01]  /*10d0*/  ULEA UR5, UR5, UR6, 0x18 ;  /* 0x0000000605057291 */ /* 0x002fe2000f8ec0ff */
[----:B------:R-:W1:Y:S11]  /*10e0*/  FENCE.VIEW.ASYNC.S ;  /* 0x00000000000073c6 */ /* 0x000e760000000000 */
[----:B-1----:R1:W1:Y:S01]  /*10f0*/  SYNCS.EXCH.64 URZ, [UR5+0xa070], UR8 ;  /* 0x00a0700805ff75b2 */ /* 0x0022620008000100 */
[----:B------:R1:W1:Y:S01]  /*1100*/  SYNCS.EXCH.64 URZ, [UR5+0xa078], UR8 ;  /* 0x00a0780805ff75b2 */ /* 0x0002620008000100 */
[----:B------:R-:W-:Y:S01]  /*1110*/  NOP ;  /* 0x0000000000007918 */ /* 0x000fe20000000000 */
.L_x_19:
[----:B------:R-:W-:Y:S01]  /*1120*/  NOP ;  /* 0x0000000000007918 */ /* 0x000fe20000000000 */
[----:B------:R-:W-:Y:S05]  /*1130*/  @!P2 BRA `(.L_x_20) ;  /* 0x000000000024a947 */ /* 0x000fea0003800000 */
[----:B------:R-:W-:Y:S01]  /*1140*/  ISETP.NE.AND P1, PT, R2, 0x1, PT ;  /* 0x000000010200780c */ /* 0x000fe20003f25270 */
[----:B------:R-:W-:Y:S02]  /*1150*/  UP2UR UR4, UPR, URZ, 0x1 ;  /* 0x00000001ff047883 */ /* 0x000fe40008000000 */
[----:B------:R-:W-:Y:S01]  /*1160*/  UPLOP3.LUT UP0, UPT, UPT, UPT, UPT, 0x80, 0x8 ;  /* 0x000000000008789c */ /* 0x000fe20003f0f070 */
[----:B------:R-:W-:-:S03]  /*1170*/  UMOV UR6, URZ ;  /* 0x000000ff00067c82 */ /* 0x000fc60008000000 */
[----:B------:R-:W-:Y:S02]  /*1180*/  UP2UR UR36, UPR, URZ, 0x1 ;  /* 0x00000001ff247883 */ /* 0x000fe40008000000 */
[----:B------:R-:W-:-:S04]  /*1190*/  UISETP.NE.AND UP0, UPT, UR4, URZ, UPT ;  /* 0x000000ff0400728c */ /* 0x000fc8000bf05270 */
[----:B------:R-:W-:Y:S07]  /*11a0*/  @P1 BRA `(.L_x_21) ;  /* 0x00000000001c1947 */ /* 0x000fee0003800000 */
[----:B------:R-:W-:Y:S01]  /*11b0*/  UMOV UR6, 0x1 ;  /* 0x0000000100067882 */ /* 0x000fe20000000000 */
[----:B------:R-:W-:Y:S05]  /*11c0*/  BRA `(.L_x_21) ;  /* 0x0000000000147947 */ /* 0x000fea0003800000 */
.L_x_20:
[----:B------:R-:W-:Y:S02]  /*11d0*/  UP2UR UR4, UPR, URZ, 0x1 ;  /* 0x00000001ff047883 */ /* 0x000fe40008000000 */
[----:B------:R-:W-:Y:S01]  /*11e0*/  UPLOP3.LUT UP0, UPT, UPT, UPT, UPT, 0x40, 0x4 ;  /* 0x000000000004789c */ /* 0x000fe20003f0e870 */
[----:B------:R-:W-:-:S03]  /*11f0*/  UMOV UR6, 0x2 ;  /* 0x0000000200067882 */ /* 0x000fc60000000000 */
[----:B------:R-:W-:Y:S02]  /*1200*/  UP2UR UR36, UPR, URZ, 0x1 ;  /* 0x00000001ff247883 */ /* 0x000fe40008000000 */
[----:B------:R-:W-:Y:S02]  /*1210*/  UISETP.NE.AND UP0, UPT, UR4, URZ, UPT ;  /* 0x000000ff0400728c */ /* 0x000fe4000bf05270 */
.L_x_21:
        /* <DEDUP_REMOVED lines=14> */
[----:B------:R-:W-:Y:S01]  /*1300*/  NOP ;  /* 0x0000000000007918 */ /* 0x000fe20000000000 */
.L_x_22:
        /* <DEDUP_REMOVED lines=19> */
[----:B------:R1:W1:Y:S01]  /*1440*/  SYNCS.EXCH.64 URZ, [UR8+0xa098], UR10 ;  /* 0x00a0980a08ff75b2 */ /* 0x0002620008000100 */
[----:B------:R1:W1:Y:S01]  /*1450*/  SYNCS.EXCH.64 URZ, [UR8+0xa0a8], UR4 ;  /* 0x00a0a80408ff75b2 */ /* 0x0002620008000100 */
[----:B------:R-:W-:Y:S01]  /*1460*/  NOP ;  /* 0x0000000000007918 */ /* 0x000fe20000000000 */
.L_x_23:
        /* <DEDUP_REMOVED lines=22> */
.L_x_24:
[----:B------:R-:W5:Y:S01]  /*15d0*/  SHFL.IDX PT, R0, R17, RZ, 0x1f ;  /* 0x00001fff11007589 */ /* 0x000f6200000e0000 */
[----:B------:R-:W-:Y:S01]  /*15e0*/  NOP ;  /* 0x0000000000007918 */ /* 0x000fe20000000000 */
        /* <DEDUP_REMOVED lines=14> */
.L_x_25:
[----:B------:R-:W-:Y:S01]  /*16d0*/  ISETP.GT.AND P1, PT, R2, 0x3, PT ;  /* 0x000000030200780c */ /* 0x000fe20003f24270 */
[----:B------:R-:W-:Y:S01]  /*16e0*/  NOP ;  /* 0x0000000000007918 */ /* 0x000fe20000000000 */
[----:B------:R-:W-:Y:S01]  /*16f0*/  USEL UR49, URZ, 0x1, UP4 ;  /* 0x00000001ff317887 */ /* 0x000fe2000a000000 */
[----:B-1234-:R-:W-:Y:S10]  /*1700*/  BAR.SYNC.DEFER_BLOCKING 0x0 ;  /* 0x0000000000007b1d */ /* 0x01eff40000010000 */
[----:B------:R-:W-:Y:S05]  /*1710*/  @P1 BRA `(.L_x_26) ;  /* 0x000000d800f81947 */ /* 0x000fea0003800000 */
[----:B------:R-:W-:-:S13]  /*1720*/  ISETP.GE.U32.AND P0, PT, R2, 0x2, PT ;  /* 0x000000020200780c */ /* 0x000fda0003f06070 */
[----:B------:R-:W-:Y:S05]  /*1730*/  @!P0 BRA `(.L_x_27) ;  /* 0x0000009000548947 */ /* 0x000fea0003800000 */
[----:B------:R-:W-:Y:S05]  /*1740*/  @!P2 BRA `(.L_x_28) ;  /* 0x000000240050a947 */ /* 0x000fea0003800000 */
[----:B------:R-:W-:-:S08]  /*1750*/  NOP ;  /* 0x0000000000007918 */ /* 0x000fd00000000000 */
[----:B------:R-:W1:-:S00]  /*1760*/  USETMAXREG.DEALLOC.CTAPOOL 0x20 ;  /* 0x00000020000079c8 */ /* 0x000e4000080e0500 */
[----:B------:R-:W2:Y:S08]  /*1770*/  S2UR UR4, SR_CTAID.X ;  /* 0x00000000000479c3 */ /* 0x000eb00000002500 */
[----:B-1----:R-:W1:Y:S01]  /*1780*/  LDC R0, c[0x0][0x380] ;  /* 0x0000e000ff007b82 */ /* 0x002e620000000800 */
[----:B--2---:R-:W-:-:S06]  /*1790*/  USHF.L.U32 UR4, UR4, 0x8, URZ ;  /* 0x0000000804047899 */ /* 0x004fcc00080006ff */
[----:B-1----:R-:W-:-:S13]  /*17a0*/  ISETP.LE.U32.AND P0, PT, R0, UR4, PT ;  /* 0x0000000400007c0c */ /* 0x002fda000bf03070 */
[----:B------:R-:W-:Y:S05]  /*17b0*/  @P0 EXIT ;  /* 0x000000000000094d */ /* 0x000fea0003800000 */
[----:B------:R-:W1:Y:S01]  /*17c0*/  S2UR UR4, SR_CgaCtaId ;  /* 0x00000000000479c3 */ /* 0x000e620000008800 */
[----:B------:R-:W-:Y:S01]  /*17d0*/  UMOV UR6, 0x40 ;  /* 0x0000004000067882 */ /* 0x000fe20000000000 */
[----:B------:R-:W-:Y:S01]  /*17e0*/  NOP ;  /* 0x0000000000007918 */ /* 0x000fe20000000000 */
[----:B------:R-:W-:Y:S01]  /*17f0*/  UMOV UR5, 0x400 ;  /* 0x0000040000057882 */ /* 0x000fe20000000000 */
[----:B-1----:R-:W-:Y:S02]  /*1800*/  ULEA UR6, UR4, UR6, 0x18 ;  /* 0x0000000604067291 */ /* 0x002fe4000f8ec0ff */
[----:B------:R-:W-:-:S07]  /*1810*/  ULEA UR4, UR4, UR5, 0x18 ;  /* 0x0000000504047291 */ /* 0x000fce000f8ec0ff */
[----:B------:R-:W1:Y:S02]  /*1820*/  LDS.U8 R0, [UR6+0x1c] ;  /* 0x00001c06ff007984 */ /* 0x000e640008000000 */
[----:B-1----:R-:W-:-:S13]  /*1830*/  ISETP.NE.AND P0, PT, R0, RZ, PT ;  /* 0x000000ff0000720c */ /* 0x002fda0003f05270 */
[----:B------:R-:W-:Y:S05]  /*1840*/  @P0 BRA `(.L_x_29) ;  /* 0x0000000000580947 */ /* 0x000fea0003800000 */
[----:B------:R-:W-:-:S13]  /*1850*/  ELECT P0, URZ, PT ;  /* 0x0000000000ff782f */ /* 0x000fda0003800000 */
[----:B------:R-:W-:Y:S05]  /*1860*/  @!P0 BRA `(.L_x_30) ;  /* 0x0000000000608947 */ /* 0x000fea0003800000 */
[----:B------:R-:W-:Y:S01]  /*1870*/  UMOV UR5, 0x10 ;  /* 0x0000001000057882 */ /* 0x000fe20000000000 */
[----:B------:R-:W-:Y:S01]  /*1880*/  HFMA2 R0, -RZ, RZ, 0, 5.9604644775390625e-08 ;  /* 0x00000001ff007431 */ /* 0x000fe200000001ff */
[----:B------:R-:W-:-:S03]  /*1890*/  MOV R2, 0xffff ;  /* 0x0000ffff00027802 */ /* 0x000fc60000000f00 */
[----:B------:R-:W-:Y:S04]  /*18a0*/  DEPBAR.LE SB1, 0x36 ;  /* 0x00009d800000791a */ /* 0x000fe80000000000 */
[----:B------:R-:W1:Y:S02]  /*18b0*/  UTCATOMSWS.FIND_AND_SET.ALIGN UP0, UR5, UR5 ;  /* 0x00000005000575e3 */ /* 0x000e640008000800 */
[----:B-1----:R-:W-:Y:S01]  /*18c0*/  MOV R3, UR5 ;  /* 0x0000000500037c02 */ /* 0x002fe20008000f00 */
[----:B------:R-:W-:Y:S06]  /*18d0*/  BRA.U UP0, `(.L_x_31) ;  /* 0x0000000100187547 */ /* 0x000fec000b800000 */
.L_x_32:
[----:B------:R-:W-:Y:S05]  /*18e0*/  NANOSLEEP 0x64 ;  /* 0x000000640000795d */ /* 0x000fea0003800000 */
[----:B------:R-:W-:-:S05]  /*18f0*/  UMOV UR5, 0x10 ;  /* 0x0000001000057882 */ /* 0x000fca0000000000 */
[----:B------:R-:W-:Y:S04]  /*1900*/  DEPBAR.LE SB1, 0x36 ;  /* 0x00009d800000791a */ /* 0x000fe80000000000 */
[----:B------:R-:W1:Y:S02]  /*1910*/  UTCATOMSWS.FIND_AND_SET.ALIGN UP0, UR5, UR5 ;  /* 0x00000005000575e3 */ /* 0x000e640008000800 */
[----:B-1----:R-:W-:Y:S01]  /*1920*/  MOV R3, UR5 ;  /* 0x0000000500037c02 */ /* 0x002fe20008000f00 */
[----:B------:R-:W-:Y:S05]  /*1930*/  BRA.U !UP0, `(.L_x_32) ;  /* 0xfffffffd08e87547 */ /* 0x000fea000b83ffff */
.L_x_31:
[-C--:B------:R-:W-:Y:S02]  /*1940*/  SHF.L.U32 R2, R2, R3.reuse, RZ ;  /* 0x0000000302027219 */ /* 0x080fe400000006ff */
[----:B------:R-:W-:Y:S01]  /*1950*/  SHF.L.U32 R0, R0, R3, RZ ;  /* 0x0000000300007219 */ /* 0x000fe200000006ff */
[----:B------:R-:W-:Y:S02]  /*1960*/  IMAD.SHL.U32 R3, R3, 0x20, RZ ;  /* 0x0000002003037824 */ /* 0x000fe400078e00ff */
[----:B------:R1:W-:Y:S04]  /*1970*/  ATOMS.OR RZ, [UR6+0x14], R2 ;  /* 0x00001402ffff798c */ /* 0x0003e8000b000006 */
[----:B------:R1:W-:Y:S04]  /*1980*/  ATOMS.OR RZ, [UR6+0x18], R0 ;  /* 0x00001800ffff798c */ /* 0x0003e8000b000006 */
[----:B------:R1:W-:Y:S01]  /*1990*/  STS [UR4+0xa0e0], R3 ;  /* 0x00a0e003ff007988 */ /* 0x0003e20008000804 */
[----:B------:R-:W-:Y:S05]  /*19a0*/  BRA `(.L_x_30) ;  /* 0x0000000000107947 */ /* 0x000fea0003800000 */
.L_x_29:
[----:B------:R-:W-:Y:S02]  /*19b0*/  MOV R0, 0xffffffff ;  /* 0xffffffff00007802 */ /* 0x000fe40000000f00 */
[----:B------:R-:W-:-:S03]  /*19c0*/  MOV R2, 0x19f0 ;  /* 0x000019f000027802 */ /* 0x000fc60000000f00 */
[----:B------:R1:W-:Y:S04]  /*19d0*/  STS [UR4+0xa0e0], R0 ;  /* 0x00a0e000ff007988 */ /* 0x0003e80008000804 */
[----:B-1----:R-:W-:Y:S05]  /*19e0*/  CALL.REL.NOINC `($__internal_1_$__cuda_sm10x_tcgen05_guardrail_trap_phase_invalid_during_alloc) ;  /* 0x0000011000b87944 */ /* 0x002fea0003c00000 */
.L_x_30:
[----:B------:R-:W-:Y:S05]  /*19f0*/  WARPSYNC.ALL ;  /* 0x0000000000007948 */ /* 0x000fea0003800000 */
[----:B------:R-:W2:Y:S02]  /*1a00*/  LDCU UR8, c[0x0][0x384] ;  /* 0x00007080ff0877ac */ /* 0x000ea40008000800 */
[----:B--2---:R-:W-:Y:S01]  /*1a10*/  ISETP.NE.AND P0, PT, RZ, UR8, PT ;  /* 0x00000008ff007c0c */ /* 0x004fe2000bf05270 */
[----:B------:R-:W-:-:S12]  /*1a20*/  NOP ;  /* 0x0000000000007918 */ /* 0x000fd80000000000 */
[----:B------:R-:W-:Y:S05]  /*1a30*/  @!P0 EXIT ;  /* 0x000000000000894d */ /* 0x000fea0003800000 */
[----:B------:R-:W-:Y:S01]  /*1a40*/  UIADD3 UR5, UPT, UPT, UR4, 0x4000, URZ ;  /* 0x0000400004057890 */ /* 0x000fe2000fffe0ff */
[----:B------:R-:W-:Y:S01]  /*1a50*/  BSSY.RECONVERGENT B0, `(.L_x_33) ;  /* 0x000000b000007945 */ /* 0x000fe20003800200 */
[----:B------:R-:W-:Y:S02]  /*1a60*/  USHF.R.U32.HI UR28, URZ, 0x4, UR4 ;  /* 0x00000004ff1c7899 */ /* 0x000fe40008011604 */
[----:B------:R-:W-:Y:S02]  /*1a70*/  USHF.R.U32.HI UR5, URZ, 0x4, UR5 ;  /* 0x00000004ff057899 */ /* 0x000fe40008011605 */
[----:B------:R-:W-:Y:S02]  /*1a80*/  ULOP3.LUT UR28, UR28, 0x3fff, URZ, 0xc0, !UPT ;  /* 0x00003fff1c1c7892 */ /* 0x000fe4000f8ec0ff */
[----:B------:R-:W-:Y:S02]  /*1a90*/  ULOP3.LUT UR5, UR5, 0x3fff, URZ, 0xc0, !UPT ;  /* 0x00003fff05057892 */ /* 0x000fe4000f8ec0ff */
[----:B------:R-:W-:-:S02]  /*1aa0*/  ULOP3.LUT UR28, UR28, 0x10000, URZ, 0xfc, !UPT ;  /* 0x000100001c1c7892 */ /* 0x000fc4000f8efcff */
[----:B------:R-:W-:Y:S01]  /*1ab0*/  ULOP3.LUT UR6, UR5, 0x10000, URZ, 0xfc, !UPT ;  /* 0x0001000005067892 */ /* 0x000fe2000f8efcff */
[----:B------:R-:W-:Y:S01]  /*1ac0*/  UMOV UR29, 0x80004020 ;  /* 0x80004020001d7882 */ /* 0x000fe20000000000 */
[----:B------:R-:W-:Y:S01]  /*1ad0*/  UMOV UR7, 0x80004020 ;  /* 0x8000402000077882 */ /* 0x000fe20000000000 */
[----:B------:R-:W-:Y:S06]  /*1ae0*/  @!P4 BRA `(.L_x_34) ;  /* 0x000000000004c947 */ /* 0x000fec0003800000 */
[----:B------:R-:W-:Y:S05]  /*1af0*/  BPT.TRAP 0x1 ;  /* 0x000000040000795c */ /* 0x000fea0000300000 */
.L_x_34:
[----:B------:R-:W-:Y:S05]  /*1b00*/  BSYNC.RECONVERGENT B0 ;  /* 0x0000000000007941 */ /* 0x000fea0003800200 */
.L_x_33:
[----:B------:R-:W-:-:S04]  /*1b10*/  SHF.L.U32 R5, RZ, 0x1f, RZ ;  /* 0x0000001fff057819 */ /* 0x000fc800000006ff */
[----:B------:R-:W2:Y:S02]  /*1b20*/  SYNCS.PHASECHK.TRANS64.TRYWAIT P0, [UR4+0xa000], R5 ;  /* 0x00a00005ff0075a7 */ /* 0x000ea40008001104 */
[----:B--2---:R-:W-:Y:S05]  /*1b30*/  @!P0 BRA `(.L_x_35) ;  /* 0x000000fc00988947 */ /* 0x004fea0003800000 */
.L_x_336:
[----:B------:R-:W-:Y:S05]  /*1b40*/  BRA.U !UP1, `(.L_x_36) ;  /* 0x0000000109047547 */ /* 0x000fea000b800000 */
[----:B------:R-:W-:Y:S05]  /*1b50*/  BPT.TRAP 0x1 ;  /* 0x000000040000795c */ /* 0x000fea0000300000 */
.L_x_36:
[----:B------:R-:W2:Y:S01]  /*1b60*/  SYNCS.PHASECHK.TRANS64.TRYWAIT P0, [UR4+0xa020], R5 ;  /* 0x00a02005ff0075a7 */ /* 0x000ea20008001104 */
[----:B------:R-:W-:Y:S01]  /*1b70*/  ULOP3.LUT UR42, UR42, 0x1, URZ, 0xc0, !UPT ;  /* 0x000000012a2a7892 */ /* 0x000fe2000f8ec0ff */
[----:B--2---:R-:W-:Y:S11]  /*1b80*/  @!P0 BRA `(.L_x_37) ;  /* 0x000000fc009c8947 */ /* 0x004ff60003800000 */
.L_x_338:
[----:B------:R-:W-:-:S09]  /*1b90*/  UISETP.NE.U32.AND UP0, UPT, UR42, 0x1, UPT ;  /* 0x000000012a00788c */ /* 0x000fd2000bf05070 */
[----:B------:R-:W-:Y:S05]  /*1ba0*/  BRA.U !UP0, `(.L_x_38) ;  /* 0x0000000108047547 */ /* 0x000fea000b800000 */
[----:B------:R-:W-:Y:S05]  /*1bb0*/  BPT.TRAP 0x1 ;  /* 0x000000040000795c */ /* 0x000fea0000300000 */
.L_x_38:
[----:B------:R-:W-:Y:S02]  /*1bc0*/  IMAD.MOV.U32 R4, RZ, RZ, 0x1 ;  /* 0x00000001ff047424 */ /* 0x000fe400078e00ff */
[----:B-1----:R-:W-:Y:S02]  /*1bd0*/  HFMA2 R2, -RZ, RZ, 0, 0 ;  /* 0x00000000ff027431 */ /* 0x002fe400000001ff */
[----:B------:R-:W-:Y:S01]  /*1be0*/  IMAD.MOV.U32 R0, RZ, RZ, RZ ;  /* 0x000000ffff007224 */ /* 0x000fe200078e00ff */
[----:B------:R-:W-:-:S04]  /*1bf0*/  SHF.L.U32 R4, R4, 0x1f, RZ ;  /* 0x0000001f04047819 */ /* 0x000fc800000006ff */
[----:B------:R-:W1:Y:S02]  /*1c00*/  SYNCS.PHASECHK.TRANS64.TRYWAIT P0, [UR4+0xa058], R4 ;  /* 0x00a05804ff0075a7 */ /* 0x000e640008001104 */
[----:B-1----:R-:W-:Y:S05]  /*1c10*/  @!P0 BRA `(.L_x_39) ;  /* 0x000000fc00908947 */ /* 0x002fea0003800000 */
.L_x_340:
[----:B------:R-:W-:Y:S01]  /*1c20*/  R2UR UR10, R2 ;  /* 0x00000000020a72ca */ /* 0x000fe200000e0000 */
[----:B------:R-:W-:Y:S01]  /*1c30*/  UIADD3 UR12, UPT, UPT, UR6, 0x2, URZ ;  /* 0x00000002060c7890 */ /* 0x000fe2000fffe0ff */
[----:B------:R-:W-:Y:S01]  /*1c40*/  R2UR UR9, R0 ;  /* 0x00000000000972ca */ /* 0x000fe200000e0000 */
[----:B------:R-:W-:Y:S01]  /*1c50*/  UIADD3 UR30, UPT, UPT, UR28, 0x2, URZ ;  /* 0x000000021c1e7890 */ /* 0x000fe2000fffe0ff */
[----:B------:R-:W-:Y:S01]  /*1c60*/  UMOV UR16, 0x0 ;  /* 0x0000000000107882 */ /* 0x000fe20000000000 */
[----:B------:R-:W-:Y:S01]  /*1c70*/  UMOV UR17, 0x8200010 ;  /* 0x0820001000117882 */ /* 0x000fe20000000000 */
[----:B------:R-:W-:Y:S01]  /*1c80*/  UMOV UR13, 0x80004020 ;  /* 0x80004020000d7882 */ /* 0x000fe20000000000 */
[----:B------:R-:W-:Y:S01]  /*1c90*/  UMOV UR31, 0x80004020 ;  /* 0x80004020001f7882 */ /* 0x000fe20000000000 */
[----:B------:R-:W-:Y:S01]  /*1ca0*/  UMOV UR14, 0x0 ;  /* 0x00000000000e7882 */ /* 0x000fe20000000000 */
[----:B------:R-:W-:Y:S01]  /*1cb0*/  UMOV UR15, 0x8200010 ;  /* 0x08200010000f7882 */ /* 0x000fe20000000000 */
[----:B------:R-:W-:-:S03]  /*1cc0*/  UISETP.NE.AND UP4, UPT, UR42, URZ, UPT ;  /* 0x000000ff2a00728c */ /* 0x000fc6000bf85270 */
[----:B------:R2:W-:Y:S02]  /*1cd0*/  UTCHMMA gdesc[UR28], gdesc[UR6], tmem[UR10], tmem[UR16], idesc[UR17], !UPT ;  /* 0x00ff10061c0075ea */ /* 0x0005e4000f80000a */
[----:B------:R2:W-:Y:S04]  /*1ce0*/  UTCHMMA gdesc[UR30], gdesc[UR12], tmem[UR9], tmem[UR14], idesc[UR15], UPT ;  /* 0x00ff0e0c1e0075ea */ /* 0x0005e8000b800009 */
[----:B------:R-:W-:Y:S05]  /*1cf0*/  BRA.U UP4, `(.L_x_40) ;  /* 0x0000000104047547 */ /* 0x000fea000b800000 */
[----:B--2---:R-:W-:Y:S05]  /*1d00*/  BPT.TRAP 0x1 ;  /* 0x000000040000795c */ /* 0x004fea0000300000 */
.L_x_40:
[----:B--2---:R-:W-:Y:S01]  /*1d10*/  UIADD3 UR9, UPT, UPT, UR4, 0xa050, URZ ;  /* 0x0000a05004097890 */ /* 0x004fe2000fffe0ff */
[----:B------:R-:W-:Y:S08]  /*1d20*/  BSSY.RECONVERGENT B0, `(.L_x_41) ;  /* 0x0000004000007945 */ /* 0x000ff00003800200 */
[----:B------:R2:W-:Y:S01]  /*1d30*/  UTCBAR [UR9], URZ ;  /* 0x000000ff090073e9 */ /* 0x0005e200080000ff */
[----:B------:R-:W-:Y:S05]  /*1d40*/  @!P4 BRA `(.L_x_42) ;  /* 0x000000000004c947 */ /* 0x000fea0003800000 */
[----:B--2---:R-:W-:Y:S05]  /*1d50*/  BPT.TRAP 0x1 ;  /* 0x000000040000795c */ /* 0x004fea0000300000 */
.L_x_42:
[----:B--2---:R-:W-:Y:S05]  /*1d60*/  BSYNC.RECONVERGENT B0 ;  /* 0x0000000000007941 */ /* 0x004fea0003800200 */
.L_x_41:
[----:B------:R-:W2:Y:S01]  /*1d70*/  SYNCS.PHASECHK.TRANS64.TRYWAIT P0, [UR4+0xa008], R5 ;  /* 0x00a00805ff0075a7 */ /* 0x000ea20008001104 */
[----:B------:R-:W-:Y:S01]  /*1d80*/  ULOP3.LUT UR41, UR41, 0x1, URZ, 0xc0, !UPT ;  /* 0x0000000129297892 */ /* 0x000fe2000f8ec0ff */
[----:B--2---:R-:W-:Y:S11]  /*1d90*/  @!P0 BRA `(.L_x_43) ;  /* 0x000000fc00488947 */ /* 0x004ff60003800000 */
.L_x_342:
[----:B------:R-:W-:-:S09]  /*1da0*/  UISETP.NE.U32.AND UP0, UPT, UR41, 0x1, UPT ;  /* 0x000000012900788c */ /* 0x000fd2000bf05070 */
[----:B------:R-:W-:Y:S05]  /*1db0*/  BRA.U !UP0, `(.L_x_44) ;  /* 0x0000000108047547 */ /* 0x000fea000b800000 */
[----:B------:R-:W-:Y:S05]  /*1dc0*/  BPT.TRAP 0x1 ;  /* 0x000000040000795c */ /* 0x000fea0000300000 */
.L_x_44:
[----:B------:R-:W3:Y:S01]  /*1dd0*/  SYNCS.PHASECHK.TRANS64.TRYWAIT P0, [UR4+0xa068], R4 ;  /* 0x00a06804ff0075a7 */ /* 0x000ee20008001104 */
[----:B--2---:R-:W-:Y:S01]  /*1de0*/  HFMA2 R0, -RZ, RZ, 0, 7.62939453125e-06 ;  /* 0x00000080ff007431 */ /* 0x004fe200000001ff */
[----:B------:R-:W-:Y:S01]  /*1df0*/  MOV R2, 0x80 ;  /* 0x0000008000027802 */ /* 0x000fe20000000f00 */
[----:B---3--:R-:W-:Y:S06]  /*1e00*/  @!P0 BRA `(.L_x_45) ;  /* 0x000000fc00448947 */ /* 0x008fec0003800000 */
.L_x_344:
[----:B------:R-:W-:Y:S01]  /*1e10*/  R2UR UR10, R2 ;  /* 0x00000000020a72ca */ /* 0x000fe200000e0000 */
[----:B------:R-:W-:Y:S01]  /*1e20*/  UIADD3 UR18, UPT, UPT, UR28, 0x200, URZ ;  /* 0x000002001c127890 */ /* 0x000fe2000fffe0ff */
[----:B------:R-:W-:Y:S01]  /*1e30*/  R2UR UR9, R0 ;  /* 0x00000000000972ca */ /* 0x000fe200000e0000 */
[----:B------:R-:W-:Y:S01]  /*1e40*/  UIADD3 UR16, UPT, UPT, UR28, 0x202, URZ ;  /* 0x000002021c107890 */ /* 0x000fe2000fffe0ff */
[----:B------:R-:W-:Y:S01]  /*1e50*/  UMOV UR14, 0x0 ;  /* 0x00000000000e7882 */ /* 0x000fe20000000000 */
[----:B------:R-:W-:Y:S01]  /*1e60*/  UMOV UR15, 0x8200010 ;  /* 0x08200010000f7882 */ /* 0x000fe20000000000 */
[----:B------:R-:W-:Y:S01]  /*1e70*/  UMOV UR20, UR12 ;  /* 0x0000000c00147c82 */ /* 0x000fe20008000000 */
[----:B------:R-:W-:Y:S01]  /*1e80*/  UMOV UR19, 0x80004020 ;  /* 0x8000402000137882 */ /* 0x000fe20000000000 */
[----:B------:R-:W-:Y:S01]  /*1e90*/  UMOV UR21, 0x80004020 ;  /* 0x8000402000157882 */ /* 0x000fe20000000000 */
[----:B------:R-:W-:Y:S01]  /*1ea0*/  UMOV UR12, 0x0 ;  /* 0x00000000000c7882 */ /* 0x000fe20000000000 */
[----:B------:R-:W-:Y:S01]  /*1eb0*/  UMOV UR13, 0x8200010 ;  /* 0x08200010000d7882 */ /* 0x000fe20000000000 */
[----:B------:R-:W-:-:S02]  /*1ec0*/  UMOV UR17, 0x80004020 ;  /* 0x8000402000117882 */ /* 0x000fc40000000000 */
[----:B------:R2:W-:Y:S01]  /*1ed0*/  UTCHMMA gdesc[UR18], gdesc[UR6], tmem[UR10], tmem[UR14], idesc[UR15], !UPT ;  /* 0x00ff0e06120075ea */ /* 0x0005e2000f80000a */
[----:B------:R-:W-:Y:S01]  /*1ee0*/  UISETP.NE.AND UP3, UPT, UR41, URZ, UPT ;  /* 0x000000ff2900728c */ /* 0x000fe2000bf65270 */
[----:B------:R2:W-:Y:S08]  /*1ef0*/  UTCHMMA gdesc[UR16], gdesc[UR20], tmem[UR9], tmem[UR12], idesc[UR13], UPT ;  /* 0x00ff0c14100075ea */ /* 0x0005f0000b800009 */
[----:B------:R-:W-:Y:S05]  /*1f00*/  BRA.U UP3, `(.L_x_46) ;  /* 0x0000000103047547 */ /* 0x000fea000b800000 */
[----:B--2---:R-:W-:Y:S05]  /*1f10*/  BPT.TRAP 0x1 ;  /* 0x000000040000795c */ /* 0x004fea0000300000 */
.L_x_46:
[----:B--2---:R-:W-:-:S09]  /*1f20*/  UIADD3 UR9, UPT, UPT, UR4, 0xa060, URZ ;  /* 0x0000a06004097890 */ /* 0x004fd2000fffe0ff */
[----:B------:R2:W-:Y:S01]  /*1f30*/  UTCBAR [UR9], URZ ;  /* 0x000000ff090073e9 */ /* 0x0005e200080000ff */
[----:B------:R-:W-:Y:S05]  /*1f40*/  BRA.U !UP1, `(.L_x_47) ;  /* 0x0000000109047547 */ /* 0x000fea000b800000 */
[----:B--2---:R-:W-:Y:S05]  /*1f50*/  BPT.TRAP 0x1 ;  /* 0x000000040000795c */ /* 0x004fea0000300000 */
.L_x_47:
[----:B--2---:R-:W-:-:S09]  /*1f60*/  UIADD3 UR9, UPT, UPT, UR4, 0xa038, URZ ;  /* 0x0000a03804097890 */ /* 0x004fd2000fffe0ff */
[----:B------:R2:W-:Y:S01]  /*1f70*/  UTCBAR [UR9], URZ ;  /* 0x000000ff090073e9 */ /* 0x0005e200080000ff */
[----:B------:R-:W-:Y:S05]  /*1f80*/  BRA.U !UP1, `(.L_x_48) ;  /* 0x0000000109047547 */ /* 0x000fea000b800000 */
[----:B--2---:R-:W-:Y:S05]  /*1f90*/  BPT.TRAP 0x1 ;  /* 0x000000040000795c */ /* 0x004fea0000300000 */
.L_x_48:
[----:B------:R-:W3:Y:S02]  /*1fa0*/  SYNCS.PHASECHK.TRANS64.TRYWAIT P0, [UR4+0xa028], R5 ;  /* 0x00a02805ff0075a7 */ /* 0x000ee40008001104 */
[----:B---3--:R-:W-:Y:S05]  /*1fb0*/  @!P0 BRA `(.L_x_49) ;  /* 0x000000f800f08947 */ /* 0x008fea0003800000 */
.L_x_346:
[----:B------:R-:W-:Y:S05]  /*1fc0*/  BRA.U UP5, `(.L_x_50) ;  /* 0x0000000105047547 */ /* 0x000fea000b800000 */
[----:B--2---:R-:W-:Y:S05]  /*1fd0*/  BPT.TRAP 0x1 ;  /* 0x000000040000795c */ /* 0x004fea0000300000 */
.L_x_50:
[----:B------:R-:W4:Y:S02]  /*1fe0*/  SYNCS.PHASECHK.TRANS64.TRYWAIT P0, [UR4+0xa0a0], R4 ;  /* 0x00a0a004ff0075a7 */ /* 0x000f240008001104 */
[----:B----4-:R-:W-:Y:S05]  /*1ff0*/  @!P0 BRA `(.L_x_51) ;  /* 0x000000f800f88947 */ /* 0x010fea0003800000 */
.L_x_348:
[----:B------:R-:W-:Y:S05]  /*2000*/  BRA.U UP4, `(.L_x_52) ;  /* 0x0000000104047547 */ /* 0x000fea000b800000 */
[----:B--2---:R-:W-:Y:S05]  /*2010*/  BPT.TRAP 0x1 ;  /* 0x000000040000795c */ /* 0x004fea0000300000 */
.L_x_52:
[----:B------:R-:W4:Y:S01]  /*2020*/  SYNCS.PHASECHK.TRANS64.TRYWAIT P0, [UR4+0xa058], R5 ;  /* 0x00a05805ff0075a7 */ /* 0x000f220008001104 */
[----:B---3--:R-:W-:Y:S01]  /*2030*/  HFMA2 R0, -RZ, RZ, 0, 1.52587890625e-05 ;  /* 0x00000100ff007431 */ /* 0x008fe200000001ff */
[----:B------:R-:W-:Y:S01]  /*2040*/  MOV R2, 0x20 ;  /* 0x0000002000027802 */ /* 0x000fe20000000f00 */
[----:B----4-:R-:W-:Y:S06]  /*2050*/  @!P0 BRA `(.L_x_53) ;  /* 0x000000f800f88947 */ /* 0x010fec0003800000 */
.L_x_350:
[----:B------:R-:W-:Y:S01]  /*2060*/  R2UR UR23, R2 ;  /* 0x00000000021772ca */ /* 0x000fe200000e0000 */
[----:B------:R-:W-:Y:S01]  /*2070*/  IMAD.MOV.U32 R2, RZ, RZ, 0x38 ;  /* 0x00000038ff027424 */ /* 0x000fe200078e00ff */
[----:B------:R-:W-:Y:S01]  /*2080*/  R2UR UR24, R0 ;  /* 0x00000000001872ca */ /* 0x000fe200000e0000 */
[----:B-1----:R-:W-:Y:S01]  /*2090*/  IMAD.MOV.U32 R4, RZ, RZ, 0x28 ;  /* 0x00000028ff047424 */ /* 0x002fe200078e00ff */
[----:B------:R-:W-:Y:S01]  /*20a0*/  UIADD3 UR64, UPT, UPT, UR5, 0x200, URZ ;  /* 0x0000020005407890 */ /* 0x000fe2000fffe0ff */
[----:B------:R-:W-:Y:S01]  /*20b0*/  IMAD.MOV.U32 R3, RZ, RZ, 0x100 ;  /* 0x00000100ff037424 */ /* 0x000fe200078e00ff */
[----:B------:R-:W-:Y:S01]  /*20c0*/  R2UR UR17, R2 ;  /* 0x00000000021172ca */ /* 0x000fe200000e0000 */
[----:B------:R-:W-:Y:S01]  /*20d0*/  IMAD.MOV.U32 R2, RZ, RZ, 0x48 ;  /* 0x00000048ff027424 */ /* 0x000fe200078e00ff */
[----:B------:R-:W-:Y:S01]  /*20e0*/  R2UR UR21, R4 ;  /* 0x00000000041572ca */ /* 0x000fe200000e0000 */
[----:B------:R-:W-:Y:S01]  /*20f0*/  IMAD.MOV.U32 R4, RZ, RZ, 0x30 ;  /* 0x00000030ff047424 */ /* 0x000fe200078e00ff */
[C---:B------:R-:W-:Y:S01]  /*2100*/  R2UR UR22, R3.reuse ;  /* 0x00000000031672ca */ /* 0x040fe200000e0000 */
[----:B------:R-:W-:Y:S01]  /*2110*/  IMAD.MOV.U32 R0, RZ, RZ, 0x100 ;  /* 0x00000100ff007424 */ /* 0x000fe200078e00ff */
[----:B------:R-:W-:Y:S01]  /*2120*/  R2UR UR13, R2 ;  /* 0x00000000020d72ca */ /* 0x000fe200000e0000 */
[----:B------:R-:W-:Y:S01]  /*2130*/  IMAD.MOV.U32 R2, RZ, RZ, 0x50 ;  /* 0x00000050ff027424 */ /* 0x000fe200078e00ff */
[----:B------:R-:W-:Y:S01]  /*2140*/  R2UR UR19, R4 ;  /* 0x00000000041372ca */ /* 0x000fe200000e0000 */
[----:B------:R-:W-:Y:S01]  /*2150*/  IMAD.MOV.U32 R4, RZ, RZ, 0x40 ;  /* 0x00000040ff047424 */ /* 0x000fe200078e00ff */
[C---:B------:R-:W-:Y:S01]  /*2160*/  R2UR UR20, R3.reuse ;  /* 0x00000000031472ca */ /* 0x040fe200000e0000 */
[----:B------:R-:W-:Y:S01]  /*2170*/  UIADD3 UR62, UPT, UPT, UR5, 0x240, URZ ;  /* 0x00000240053e7890 */ /* 0x000fe2000fffe0ff */
[----:B------:R-:W-:Y:S01]  /*2180*/  R2UR UR11, R2 ;  /* 0x00000000020b72ca */ /* 0x000fe200000e0000 */
[----:B------:R-:W-:Y:S01]  /*2190*/  IMAD.MOV.U32 R2, RZ, RZ, 0x58 ;  /* 0x00000058ff027424 */ /* 0x000fe200078e00ff */
[----:B------:R-:W-:Y:S01]  /*21a0*/  R2UR UR18, R0 ;  /* 0x00000000001272ca */ /* 0x000fe200000e0000 */
[----:B------:R-:W-:Y:S01]  /*21b0*/  UIADD3 UR60, UPT, UPT, UR5, 0x280, URZ ;  /* 0x00000280053c7890 */ /* 0x000fe2000fffe0ff */
[----:B------:R-:W-:Y:S01]  /*21c0*/  R2UR UR15, R4 ;  /* 0x00000000040f72ca */ /* 0x000fe200000e0000 */
[----:B------:R-:W-:Y:S01]  /*21d0*/  UIADD3 UR58, UPT, UPT, UR5, 0x2c0, URZ ;  /* 0x000002c0053a7890 */ /* 0x000fe2000fffe0ff */
[----:B------:R-:W-:Y:S01]  /*21e0*/  R2UR UR16, R3 ;  /* 0x00000000031072ca */ /* 0x000fe200000e0000 */
[----:B------:R-:W-:Y:S01]  /*21f0*/  UIADD3 UR56, UPT, UPT, UR5, 0x300, URZ ;  /* 0x0000030005387890 */ /* 0x000fe2000fffe0ff */
[C---:B------:R-:W-:Y:S01]  /*2200*/  R2UR UR14, R0.reuse ;  /* 0x00000000000e72ca */ /* 0x040fe200000e0000 */
[----:B------:R-:W-:Y:S01]  /*2210*/  UIADD3 UR54, UPT, UPT, UR5, 0x340, URZ ;  /* 0x0000034005367890 */ /* 0x000fe2000fffe0ff */
[----:B------:R-:W-:Y:S01]  /*2220*/  R2UR UR12, R0 ;  /* 0x00000000000c72ca */ /* 0x000fe200000e0000 */
[----:B------:R-:W-:Y:S01]  /*2230*/  UIADD3 UR52, UPT, UPT, UR5, 0x380, URZ ;  /* 0x0000038005347890 */ /* 0x000fe2000fffe0ff */
[----:B--2---:R-:W-:Y:S01]  /*2240*/  R2UR UR9, R2 ;  /* 0x00000000020972ca */ /* 0x004fe200000e0000 */
[----:B------:R-:W-:Y:S01]  /*2250*/  UMOV UR48, 0x0 ;  /* 0x0000000000307882 */ /* 0x000fe20000000000 */
[----:B------:R-:W-:Y:S01]  /*2260*/  R2UR UR10, R0 ;  /* 0x00000000000a72ca */ /* 0x000fe200000e0000 */
[----:B------:R-:W-:Y:S01]  /*2270*/  UMOV UR49, 0x8090010 ;  /* 0x0809001000317882 */ /* 0x000fe20000000000 */
[----:B------:R-:W-:Y:S01]  /*2280*/  UIADD3 UR50, UPT, UPT, UR5, 0x3c0, URZ ;  /* 0x000003c005327890 */ /* 0x000fe2000fffe0ff */
[----:B------:R-:W-:Y:S01]  /*2290*/  UMOV UR65, 0x80004020 ;  /* 0x8000402000417882 */ /* 0x000fe20000000000 */
[----:B------:R-:W-:Y:S01]  /*22a0*/  UMOV UR46, 0x0 ;  /* 0x00000000002e7882 */ /* 0x000fe20000000000 */
[----:B------:R-:W-:Y:S01]  /*22b0*/  UMOV UR47, 0x8090010 ;  /* 0x08090010002f7882 */ /* 0x000fe20000000000 */
[----:B------:R-:W-:Y:S01]  /*22c0*/  UMOV UR63, 0x80004020 ;  /* 0x80004020003f7882 */ /* 0x000fe20000000000 */
[----:B------:R-:W-:Y:S01]  /*22d0*/  UMOV UR44, 0x0 ;  /* 0x00000000002c7882 */ /* 0x000fe20000000000 */
[----:B------:R-:W-:Y:S01]  /*22e0*/  UMOV UR45, 0x8090010 ;  /* 0x08090010002d7882 */ /* 0x000fe20000000000 */
[----:B------:R-:W-:Y:S01]  /*22f0*/  UMOV UR61, 0x80004020 ;  /* 0x80004020003d7882 */ /* 0x000fe20000000000 */
[----:B------:R1:W-:Y:S01]  /*2300*/  UTCHMMA tmem[UR23], gdesc[UR64], tmem[UR24], tmem[UR48], idesc[UR49], !UPT ;  /* 0x00ff3040170079ea */ /* 0x0003e2000f800018 */
[----:B------:R-:W-:Y:S01]  /*2310*/  UMOV UR38, 0x0 ;  /* 0x0000000000267882 */ /* 0x000fe20000000000 */
[----:B------:R-:W-:Y:S01]  /*2320*/  UMOV UR39, 0x8090010 ;  /* 0x0809001000277882 */ /* 0x000fe20000000000 */
[----:B------:R-:W-:Y:S01]  /*2330*/  UMOV UR59, 0x80004020 ;  /* 0x80004020003b7882 */ /* 0x000fe20000000000 */
[----:B------:R1:W-:Y:S01]  /*2340*/  UTCHMMA tmem[UR21], gdesc[UR62], tmem[UR22], tmem[UR46], idesc[UR47], UPT ;  /* 0x00ff2e3e150079ea */ /* 0x0003e2000b800016 */
        /* <DEDUP_REMOVED lines=16> */
[----:B------:R1:W-:Y:S01]  /*2450*/  UTCHMMA tmem[UR11], gdesc[UR52], tmem[UR12], tmem[UR32], idesc[UR33], UPT ;  /* 0x00ff20340b0079ea */ /* 0x0003e2000b80000c */
[----:B------:R1:W-:Y:S01]  /*2460*/  UTCHMMA tmem[UR9], gdesc[UR50], tmem[UR10], tmem[UR26], idesc[UR27], UPT ;  /* 0x00ff1a32090079ea */ /* 0x0003e2000b80000a */
[----:B------:R-:W-:Y:S05]  /*2470*/  BRA.U UP5, `(.L_x_54) ;  /* 0x0000000105047547 */ /* 0x000fea000b800000 */
[----:B-1----:R-:W-:Y:S05]  /*2480*/  BPT.TRAP 0x1 ;  /* 0x000000040000795c */ /* 0x002fea0000300000 */
.L_x_54:
[----:B-1----:R-:W-:Y:S01]  /*2490*/  UIADD3 UR10, UPT, UPT, UR4, 0xa090, URZ ;  /* 0x0000a090040a7890 */ /* 0x002fe2000fffe0ff */
[----:B------:R-:W-:Y:S01]  /*24a0*/  HFMA2 R8, -RZ, RZ, 0, 5.9604644775390625e-08 ;  /* 0x00000001ff087431 */ /* 0x000fe200000001ff */
[----:B------:R-:W-:Y:S01]  /*24b0*/  UISETP.GE.AND UP0, UPT, UR8, 0x81, UPT ;  /* 0x000000810800788c */ /* 0x000fe2000bf06270 */
[----:B------:R-:W-:Y:S01]  /*24c0*/  MOV R7, RZ ;  /* 0x000000ff00077202 */ /* 0x000fe20000000f00 */
[----:B------:R-:W-:Y:S01]  /*24d0*/  UMOV UR9, URZ ;  /* 0x000000ff00097c82 */ /* 0x000fe20008000000 */
[----:B------:R-:W-:Y:S01]  /*24e0*/  UMOV UR27, 0x200 ;  /* 0x00000200001b7882 */ /* 0x000fe20000000000 */
[----:B------:R-:W-:-:S03]  /*24f0*/  UMOV UR26, 0x1 ;  /* 0x00000001001a7882 */ /* 0x000fc60000000000 */
[----:B------:R1:W-:Y:S02]  /*2500*/  UTCBAR [UR10], URZ ;  /* 0x000000ff0a0073e9 */ /* 0x0003e400080000ff */
[----:B------:R-:W-:Y:S05]  /*2510*/  BRA.U !UP0, `(.L_x_55) ;  /* 0x0000001108207547 */ /* 0x000fea000b800000 */
[----:B------:R-:W-:Y:S01]  /*2520*/  UIADD3 UR8, UPT, UPT, UR8, 0x7f, URZ ;  /* 0x0000007f08087890 */ /* 0x000fe2000fffe0ff */
[----:B------:R-:W-:Y:S01]  /*2530*/  CS2R R6, SRZ ;  /* 0x0000000000067805 */ /* 0x000fe2000001ff00 */
[----:B------:R-:W-:Y:S01]  /*2540*/  IMAD.MOV.U32 R8, RZ, RZ, 0x1 ;  /* 0x00000001ff087424 */ /* 0x000fe200078e00ff */
[----:B------:R-:W-:Y:S01]  /*2550*/  MOV R5, RZ ;  /* 0x000000ff00057202 */ /* 0x000fe20000000f00 */
[----:B------:R-:W-:Y:S01]  /*2560*/  USHF.R.S32.HI UR25, URZ, 0x1f, UR8 ;  /* 0x0000001fff197899 */ /* 0x000fe20008011408 */
[----:B-1----:R-:W-:Y:S01]  /*2570*/  UMOV UR10, 0x2 ;  /* 0x00000002000a7882 */ /* 0x002fe20000000000 */
[----:B------:R-:W-:Y:S02]  /*2580*/  UMOV UR26, 0x1 ;  /* 0x00000001001a7882 */ /* 0x000fe40000000000 */
[----:B------:R-:W-:Y:S01]  /*2590*/  ULEA.HI UR25, UR25, UR8, URZ, 0x7 ;  /* 0x0000000819197291 */ /* 0x000fe2000f8f38ff */
[----:B------:R-:W-:Y:S02]  /*25a0*/  UMOV UR9, URZ ;  /* 0x000000ff00097c82 */ /* 0x000fe40008000000 */
[----:B------:R-:W-:Y:S01]  /*25b0*/  UMOV UR8, 0x1 ;  /* 0x0000000100087882 */ /* 0x000fe20000000000 */
[----:B------:R-:W-:-:S12]  /*25c0*/  USHF.R.S32.HI UR25, URZ, 0x7, UR25 ;  /* 0x00000007ff197899 */ /* 0x000fd80008011419 */
.L_x_74:
[----:B--2---:R-:W-:Y:S05]  /*25d0*/  BRA.U !UP1, `(.L_x_56) ;  /* 0x0000000109047547 */ /* 0x004fea000b800000 */
[----:B------:R-:W-:Y:S05]  /*25e0*/  BPT.TRAP 0x1 ;  /* 0x000000040000795c */ /* 0x000fea0000300000 */
.L_x_56:
[----:B------:R-:W-:Y:S01]  /*25f0*/  ULEA UR11, UR10, UR4, 0x3 ;  /* 0x000000040a0b7291 */ /* 0x000fe2000f8e18ff */
[----:B------:R-:W-:Y:S01]  /*2600*/  SHF.L.U32 R4, R5, 0x1f, RZ ;  /* 0x0000001f05047819 */ /* 0x000fe200000006ff */
[----:B------:R-:W-:Y:S02]  /*2610*/  HFMA2 R0, -RZ, RZ, 0, 0 ;  /* 0x00000000ff007431 */ /* 0x000fe400000001ff */
[----:B------:R-:W-:Y:S05]  /*2620*/  IMAD.MOV.U32 R2, RZ, RZ, RZ ;  /* 0x000000ffff027224 */ /* 0x000fea00078e00ff */
[----:B------:R-:W1:Y:S02]  /*2630*/  SYNCS.PHASECHK.TRANS64.TRYWAIT P0, [UR11+0xa020], R4 ;  /* 0x00a02004ff0075a7 */ /* 0x000e64000800110b */
[----:B-1----:R-:W-:Y:S05]  /*2640*/  @!P0 BRA `(.L_x_57) ;  /* 0x000000f400948947 */ /* 0x002fea0003800000 */
.L_x_352:
[----:B------:R-:W-:Y:S01]  /*2650*/  ULEA UR70, UR10, UR6, 0x9 ;  /* 0x000000060a467291 */ /* 0x000fe2000f8e48ff */
[----:B------:R-:W-:Y:S01]  /*2660*/  R2UR UR12, R2 ;  /* 0x00000000020c72ca */ /* 0x000fe200000e0000 */
[----:B------:R-:W-:Y:S01]  /*2670*/  UIADD3 UR24, UPT, UPT, UR10, 0x1, URZ ;  /* 0x000000010a187890 */ /* 0x000fe2000fffe0ff */
[----:B------:R-:W-:Y:S01]  /*2680*/  R2UR UR11, R0 ;  /* 0x00000000000b72ca */ /* 0x000fe200000e0000 */
[----:B------:R-:W-:Y:S02]  /*2690*/  UIADD3 UR68, UPT, UPT, UR70, 0x2, URZ ;  /* 0x0000000246447890 */ /* 0x000fe4000fffe0ff */
[----:B------:R-:W-:Y:S02]  /*26a0*/  UISETP.NE.AND UP4, UPT, UR42, URZ, UPT ;  /* 0x000000ff2a00728c */ /* 0x000fe4000bf85270 */
[----:B------:R-:W-:Y:S01]  /*26b0*/  UISETP.NE.AND UP0, UPT, UR24, 0x3, UPT ;  /* 0x000000031800788c */ /* 0x000fe2000bf05270 */
[----:B------:R-:W-:Y:S01]  /*26c0*/  UMOV UR18, 0x0 ;  /* 0x0000000000127882 */ /* 0x000fe20000000000 */
[----:B------:R-:W-:Y:S02]  /*26d0*/  UMOV UR19, 0x8200010 ;  /* 0x0820001000137882 */ /* 0x000fe40000000000 */
[----:B------:R-:W-:Y:S02]  /*26e0*/  USEL UR10, URZ, 0x1, UP0 ;  /* 0x00000001ff0a7887 */ /* 0x000fe40008000000 */
[----:B------:R-:W-:Y:S01]  /*26f0*/  USEL UR24, UR24, URZ, UP0 ;  /* 0x000000ff18187287 */ /* 0x000fe20008000000 */
[----:B------:R-:W-:Y:S01]  /*2700*/  UMOV UR71, 0x80004020 ;  /* 0x8000402000477882 */ /* 0x000fe20000000000 */
[----:B------:R-:W-:Y:S01]  /*2710*/  UMOV UR16, UR30 ;  /* 0x0000001e00107c82 */ /* 0x000fe20008000000 */
[----:B------:R2:W-:Y:S01]  /*2720*/  UTCHMMA gdesc[UR28], gdesc[UR70], tmem[UR12], tmem[UR18], idesc[UR19], !UPT ;  /* 0x00ff12461c0075ea */ /* 0x0005e2000f80000c */
[----:B------:R-:W-:Y:S01]  /*2730*/  UMOV UR17, 0x80004020 ;  /* 0x8000402000117882 */ /* 0x000fe20000000000 */
[----:B------:R-:W-:Y:S01]  /*2740*/  UMOV UR14, 0x0 ;  /* 0x00000000000e7882 */ /* 0x000fe20000000000 */
[----:B------:R-:W-:Y:S01]  /*2750*/  UMOV UR15, 0x8200010 ;  /* 0x08200010000f7882 */ /* 0x000fe20000000000 */
[----:B------:R-:W-:Y:S01]  /*2760*/  LOP3.LUT R5, R5, UR10, RZ, 0x3c, !PT ;  /* 0x0000000a05057c12 */ /* 0x000fe2000f8e3cff */
[----:B------:R-:W-:Y:S02]  /*2770*/  UMOV UR69, 0x80004020 ;  /* 0x8000402000457882 */ /* 0x000fe40000000000 */
[----:B------:R2:W-:Y:S01]  /*2780*/  UTCHMMA gdesc[UR16], gdesc[UR68], tmem[UR11], tmem[UR14], idesc[UR15], UPT ;  /* 0x00ff0e44100075ea */ /* 0x0005e2000b80000b */
[----:B------:R-:W-:Y:S05]  /*2790*/  BRA.U UP4, `(.L_x_58) ;  /* 0x0000000104047547 */ /* 0x000fea000b800000 */
[----:B--2---:R-:W-:Y:S05]  /*27a0*/  BPT.TRAP 0x1 ;  /* 0x000000040000795c */ /* 0x004fea0000300000 */
.L_x_58:
[----:B------:R-:W-:Y:S01]  /*27b0*/  LOP3.LUT R6, R6, 0x1, RZ, 0x3c, !PT ;  /* 0x0000000106067812 */ /* 0x000fe200078e3cff */
[----:B------:R-:W-:Y:S09]  /*27c0*/  UIADD3 UR10, UPT, UPT, UR4, 0xa050, URZ ;  /* 0x0000a050040a7890 */ /* 0x000ff2000fffe0ff */
[----:B------:R3:W-:Y:S01]  /*27d0*/  UTCBAR [UR10], URZ ;  /* 0x000000ff0a0073e9 */ /* 0x0007e200080000ff */
[----:B------:R-:W-:Y:S05]  /*27e0*/  BRA.U UP5, `(.L_x_59) ;  /* 0x0000000105047547 */ /* 0x000fea000b800000 */
[----:B--23--:R-:W-:Y:S05]  /*27f0*/  BPT.TRAP 0x1 ;  /* 0x000000040000795c */ /* 0x00cfea0000300000 */
.L_x_59:
[----:B-1----:R-:W-:Y:S01]  /*2800*/  SHF.L.U32 R3, R8, 0x1f, RZ ;  /* 0x0000001f08037819 */ /* 0x002fe200000006ff */
[----:B------:R-:W-:Y:S03]  /*2810*/  UISETP.NE.AND UP3, UPT, UR41, URZ, UPT ;  /* 0x000000ff2900728c */ /* 0x000fe6000bf65270 */
[----:B------:R-:W1:Y:S02]  /*2820*/  SYNCS.PHASECHK.TRANS64.TRYWAIT P0, [UR4+0xa0a8], R3 ;  /* 0x00a0a803ff0075a7 */ /* 0x000e640008001104 */
[----:B-1----:R-:W-:Y:S06]  /*2830*/  @!P0 BRA `(.L_x_60) ;  /* 0x000000f400308947 */ /* 0x002fec0003800000 */
.L_x_354:
[----:B------:R-:W-:Y:S05]  /*2840*/  BRA.U UP3, `(.L_x_61) ;  /* 0x0000000103047547 */ /* 0x000fea000b800000 */
[----:B--23--:R-:W-:Y:S05]  /*2850*/  BPT.TRAP 0x1 ;  /* 0x000000040000795c */ /* 0x00cfea0000300000 */
.L_x_61:
[----:B------:R-:W-:Y:S01]  /*2860*/  SHF.L.U32 R9, R7, 0x1f, RZ ;  /* 0x0000001f07097819 */ /* 0x000fe200000006ff */
[----:B------:R-:W-:Y:S01]  /*2870*/  IMAD.MOV.U32 R4, RZ, RZ, 0xa0 ;  /* 0x000000a0ff047424 */ /* 0x000fe200078e00ff */
[----:B-1----:R-:W-:Y:S02]  /*2880*/  MOV R3, 0x180 ;  /* 0x0000018000037802 */ /* 0x002fe40000000f00 */
[----:B------:R-:W1:Y:S02]  /*2890*/  SYNCS.PHASECHK.TRANS64.TRYWAIT P0, [UR4+0xa068], R9 ;  /* 0x00a06809ff0075a7 */ /* 0x000e640008001104 */
[----:B-1----:R-:W-:Y:S05]  /*28a0*/  @!P0 BRA `(.L_x_62) ;  /* 0x000000f4002c8947 */ /* 0x002fea0003800000 */
.L_x_356:
[----:B------:R-:W-:Y:S01]  /*28b0*/  ULEA UR66, UR8, UR5, 0x9 ;  /* 0x0000000508427291 */ /* 0x000fe2000f8e48ff */
[----:B------:R-:W-:Y:S01]  /*28c0*/  IMAD.MOV.U32 R2, RZ, RZ, 0xa8 ;  /* 0x000000a8ff027424 */ /* 0x000fe200078e00ff */
[----:B------:R-:W-:Y:S01]  /*28d0*/  UISETP.NE.U32.AND UP0, UPT, UR9, URZ, UPT ;  /* 0x000000ff0900728c */ /* 0x000fe2000bf05070 */
[----:B------:R-:W-:Y:S01]  /*28e0*/  R2UR UR22, R4 ;  /* 0x00000000041672ca */ /* 0x000fe200000e0000 */
[----:B------:R-:W-:Y:S01]  /*28f0*/  UIADD3 UR64, UPT, UPT, UR66, 0x40, URZ ;  /* 0x0000004042407890 */ /* 0x000fe2000fffe0ff */
[----:B------:R-:W-:Y:S01]  /*2900*/  IMAD.MOV.U32 R4, RZ, RZ, 0xb0 ;  /* 0x000000b0ff047424 */ /* 0x000fe200078e00ff */
[----:B------:R-:W-:Y:S01]  /*2910*/  UIADD3 UR62, UPT, UPT, UR66, 0x80, URZ ;  /* 0x00000080423e7890 */ /* 0x000fe2000fffe0ff */
[----:B------:R-:W-:Y:S01]  /*2920*/  R2UR UR20, R2 ;  /* 0x00000000021472ca */ /* 0x000fe200000e0000 */
[----:B------:R-:W-:Y:S01]  /*2930*/  UIADD3 UR60, UPT, UPT, UR66, 0xc0, URZ ;  /* 0x000000c0423c7890 */ /* 0x000fe2000fffe0ff */
[----:B------:R-:W-:Y:S01]  /*2940*/  IMAD.MOV.U32 R2, RZ, RZ, 0xb8 ;  /* 0x000000b8ff027424 */ /* 0x000fe200078e00ff */
[----:B------:R-:W-:Y:S01]  /*2950*/  UIADD3 UR58, UPT, UPT, UR66, 0x100, URZ ;  /* 0x00000100423a7890 */ /* 0x000fe2000fffe0ff */
[----:B------:R-:W-:Y:S01]  /*2960*/  R2UR UR23, R3 ;  /* 0x00000000031772ca */ /* 0x000fe200000e0000 */
[----:B------:R-:W-:Y:S01]  /*2970*/  UIADD3 UR56, UPT, UPT, UR66, 0x140, URZ ;  /* 0x0000014042387890 */ /* 0x000fe2000fffe0ff */
[----:B-1----:R-:W-:Y:S01]  /*2980*/  IMAD.MOV.U32 R0, RZ, RZ, 0x180 ;  /* 0x00000180ff007424 */ /* 0x002fe200078e00ff */
[----:B------:R-:W-:Y:S01]  /*2990*/  UIADD3 UR54, UPT, UPT, UR66, 0x180, URZ ;  /* 0x0000018042367890 */ /* 0x000fe2000fffe0ff */
[----:B--2---:R-:W-:Y:S01]  /*29a0*/  R2UR UR16, R2 ;  /* 0x00000000021072ca */ /* 0x004fe200000e0000 */
[----:B------:R-:W-:Y:S01]  /*29b0*/  UIADD3 UR52, UPT, UPT, UR66, 0x1c0, URZ ;  /* 0x000001c042347890 */ /* 0x000fe2000fffe0ff */
[----:B------:R-:W-:Y:S01]  /*29c0*/  IMAD.MOV.U32 R2, RZ, RZ, 0xc8 ;  /* 0x000000c8ff027424 */ /* 0x000fe200078e00ff */
[----:B------:R-:W-:Y:S01]  /*29d0*/  R2UR UR18, R4 ;  /* 0x00000000041272ca */ /* 0x000fe200000e0000 */
[----:B------:R-:W-:Y:S01]  /*29e0*/  IMAD.MOV.U32 R3, RZ, RZ, 0x180 ;  /* 0x00000180ff037424 */ /* 0x000fe200078e00ff */
[----:B------:R-:W-:Y:S01]  /*29f0*/  R2UR UR21, R0 ;  /* 0x00000000001572ca */ /* 0x000fe200000e0000 */
[----:B------:R-:W-:Y:S01]  /*2a00*/  IMAD.MOV.U32 R4, RZ, RZ, 0xc0 ;  /* 0x000000c0ff047424 */ /* 0x000fe200078e00ff */
[----:B------:R-:W-:Y:S01]  /*2a10*/  R2UR UR12, R2 ;  /* 0x00000000020c72ca */ /* 0x000fe200000e0000 */
[----:B------:R-:W-:Y:S01]  /*2a20*/  IMAD.MOV.U32 R2, RZ, RZ, 0xd0 ;  /* 0x000000d0ff027424 */ /* 0x000fe200078e00ff */
[C---:B------:R-:W-:Y:S01]  /*2a30*/  R2UR UR19, R3.reuse ;  /* 0x00000000031372ca */ /* 0x040fe200000e0000 */
[----:B------:R-:W-:Y:S01]  /*2a40*/  UMOV UR50, 0x0 ;  /* 0x0000000000327882 */ /* 0x000fe20000000000 */
[----:B------:R-:W-:Y:S01]  /*2a50*/  R2UR UR17, R0 ;  /* 0x00000000001172ca */ /* 0x000fe200000e0000 */
[----:B------:R-:W-:Y:S01]  /*2a60*/  UMOV UR51, 0x8090010 ;  /* 0x0809001000337882 */ /* 0x000fe20000000000 */
[----:B---3--:R-:W-:Y:S01]  /*2a70*/  R2UR UR10, R2 ;  /* 0x00000000020a72ca */ /* 0x008fe200000e0000 */
[----:B------:R-:W-:Y:S01]  /*2a80*/  IMAD.MOV.U32 R2, RZ, RZ, 0xd8 ;  /* 0x000000d8ff027424 */ /* 0x000fe200078e00ff */
[----:B------:R-:W-:Y:S01]  /*2a90*/  R2UR UR14, R4 ;  /* 0x00000000040e72ca */ /* 0x000fe200000e0000 */
[----:B------:R-:W-:Y:S01]  /*2aa0*/  UMOV UR67, 0x80004020 ;  /* 0x8000402000437882 */ /* 0x000fe20000000000 */
[----:B------:R-:W-:Y:S01]  /*2ab0*/  R2UR UR15, R3 ;  /* 0x00000000030f72ca */ /* 0x000fe200000e0000 */
[----:B------:R1:W-:Y:S01]  /*2ac0*/  UTCHMMA tmem[UR22], gdesc[UR66], tmem[UR23], tmem[UR50], idesc[UR51], UP0 ;  /* 0x00ff3242160079ea */ /* 0x0003e20008000017 */
[C---:B------:R-:W-:Y:S01]  /*2ad0*/  R2UR UR13, R0.reuse ;  /* 0x00000000000d72ca */ /* 0x040fe200000e0000 */
[----:B------:R-:W-:Y:S01]  /*2ae0*/  UMOV UR48, 0x0 ;  /* 0x0000000000307882 */ /* 0x000fe20000000000 */
[----:B------:R-:W-:Y:S01]  /*2af0*/  R2UR UR11, R0 ;  /* 0x00000000000b72ca */ /* 0x000fe200000e0000 */
[----:B------:R-:W-:Y:S01]  /*2b00*/  UMOV UR49, 0x8090010 ;  /* 0x0809001000317882 */ /* 0x000fe20000000000 */
[----:B------:R-:W-:Y:S01]  /*2b10*/  R2UR UR8, R2 ;  /* 0x00000000020872ca */ /* 0x000fe200000e0000 */
[----:B------:R-:W-:Y:S01]  /*2b20*/  UMOV UR65, 0x80004020 ;  /* 0x8000402000417882 */ /* 0x000fe20000000000 */
[----:B------:R-:W-:Y:S01]  /*2b30*/  R2UR UR9, R0 ;  /* 0x00000000000972ca */ /* 0x000fe200000e0000 */
[----:B------:R1:W-:Y:S01]  /*2b40*/  UTCHMMA tmem[UR20], gdesc[UR64], tmem[UR21], tmem[UR48], idesc[UR49], UPT ;  /* 0x00ff3040140079ea */ /* 0x0003e2000b800015 */
[----:B------:R-:W-:Y:S01]  /*2b50*/  UMOV UR46, 0x0 ;  /* 0x00000000002e7882 */ /* 0x000fe20000000000 */
        /* <DEDUP_REMOVED lines=21> */
[----:B------:R-:W-:Y:S02]  /*2cb0*/  UMOV UR53, 0x80004020 ;  /* 0x8000402000357882 */ /* 0x000fe40000000000 */
[----:B------:R1:W-:Y:S01]  /*2cc0*/  UTCHMMA tmem[UR8], gdesc[UR52], tmem[UR9], tmem[UR32], idesc[UR33], UPT ;  /* 0x00ff2034080079ea */ /* 0x0003e2000b800009 */
[----:B------:R-:W-:Y:S05]  /*2cd0*/  BRA.U UP5, `(.L_x_63) ;  /* 0x0000000105047547 */ /* 0x000fea000b800000 */
[----:B-1----:R-:W-:Y:S05]  /*2ce0*/  BPT.TRAP 0x1 ;  /* 0x000000040000795c */ /* 0x002fea0000300000 */
.L_x_63:
[----:B------:R-:W-:Y:S01]  /*2cf0*/  LOP3.LUT R8, R8, 0x1, RZ, 0x3c, !PT ;  /* 0x0000000108087812 */ /* 0x000fe200078e3cff */
[----:B-1----:R-:W-:Y:S09]  /*2d00*/  UIADD3 UR8, UPT, UPT, UR4, 0xa098, URZ ;  /* 0x0000a09804087890 */ /* 0x002ff2000fffe0ff */
[----:B------:R1:W-:Y:S01]  /*2d10*/  UTCBAR [UR8], URZ ;  /* 0x000000ff080073e9 */ /* 0x0003e200080000ff */
[----:B------:R-:W-:Y:S05]  /*2d20*/  BRA.U !UP1, `(.L_x_64) ;  /* 0x0000000109047547 */ /* 0x000fea000b800000 */
[----:B-1----:R-:W-:Y:S05]  /*2d30*/  BPT.TRAP 0x1 ;  /* 0x000000040000795c */ /* 0x002fea0000300000 */
.L_x_64:
[----:B------:R-:W-:Y:S01]  /*2d40*/  ULEA UR10, UR26, UR4, 0x3 ;  /* 0x000000041a0a7291 */ /* 0x000fe2000f8e18ff */
[----:B------:R-:W-:Y:S01]  /*2d50*/  IMAD.MOV.U32 R2, RZ, RZ, 0x80 ;  /* 0x00000080ff027424 */ /* 0x000fe200078e00ff */
[----:B------:R-:W-:Y:S01]  /*2d60*/  UIADD3 UR12, UPT, UPT, UR28, 0x200, URZ ;  /* 0x000002001c0c7890 */ /* 0x000fe2000fffe0ff */
[----:B------:R-:W-:Y:S01]  /*2d70*/  IMAD.MOV.U32 R0, RZ, RZ, 0x80 ;  /* 0x00000080ff007424 */ /* 0x000fe200078e00ff */
[----:B------:R-:W-:Y:S02]  /*2d80*/  UIADD3 UR10, UPT, UPT, UR10, 0xa038, URZ ;  /* 0x0000a0380a0a7890 */ /* 0x000fe4000fffe0ff */
[----:B------:R-:W-:Y:S01]  /*2d90*/  UIADD3 UR14, UPT, UPT, UR28, 0x202, URZ ;  /* 0x000002021c0e7890 */ /* 0x000fe2000fffe0ff */
[----:B------:R-:W-:Y:S01]  /*2da0*/  R2UR UR9, R2 ;  /* 0x00000000020972ca */ /* 0x000fe200000e0000 */
[----:B------:R-:W-:Y:S01]  /*2db0*/  UIADD3 UR11, UPT, UPT, UR26, 0x1, URZ ;  /* 0x000000011a0b7890 */ /* 0x000fe2000fffe0ff */
[----:B-1----:R-:W-:Y:S01]  /*2dc0*/  R2UR UR8, R0 ;  /* 0x00000000000872ca */ /* 0x002fe200000e0000 */
[----:B------:R-:W-:Y:S01]  /*2dd0*/  UMOV UR71, 0x80004020 ;  /* 0x8000402000477882 */ /* 0x000fe20000000000 */
[----:B------:R-:W-:Y:S01]  /*2de0*/  UMOV UR16, 0x0 ;  /* 0x0000000000107882 */ /* 0x000fe20000000000 */
[----:B------:R-:W-:Y:S01]  /*2df0*/  UISETP.NE.AND UP0, UPT, UR11, 0x3, UPT ;  /* 0x000000030b00788c */ /* 0x000fe2000bf05270 */
[----:B------:R1:W-:Y:S01]  /*2e00*/  UTCBAR [UR10], URZ ;  /* 0x000000ff0a0073e9 */ /* 0x0003e200080000ff */
[----:B------:R-:W-:Y:S01]  /*2e10*/  UMOV UR17, 0x8200010 ;  /* 0x0820001000117882 */ /* 0x000fe20000000000 */
[----:B------:R-:W-:Y:S01]  /*2e20*/  UMOV UR13, 0x80004020 ;  /* 0x80004020000d7882 */ /* 0x000fe20000000000 */
[----:B------:R-:W-:Y:S01]  /*2e30*/  USEL UR11, UR11, URZ, UP0 ;  /* 0x000000ff0b0b7287 */ /* 0x000fe20008000000 */
[----:B------:R-:W-:Y:S01]  /*2e40*/  UMOV UR69, 0x80004020 ;  /* 0x8000402000457882 */ /* 0x000fe20000000000 */
[----:B------:R-:W-:Y:S02]  /*2e50*/  UMOV UR18, 0x0 ;  /* 0x0000000000127882 */ /* 0x000fe40000000000 */
[----:B------:R1:W-:Y:S01]  /*2e60*/  UTCHMMA gdesc[UR12], gdesc[UR70], tmem[UR9], tmem[UR16], idesc[UR17], !UPT ;  /* 0x00ff10460c0075ea */ /* 0x0003e2000f800009 */
[----:B------:R-:W-:Y:S01]  /*2e70*/  UMOV UR19, 0x8200010 ;  /* 0x0820001000137882 */ /* 0x000fe20000000000 */
[----:B------:R-:W-:Y:S02]  /*2e80*/  UMOV UR15, 0x80004020 ;  /* 0x80004020000f7882 */ /* 0x000fe40000000000 */
[----:B------:R1:W-:Y:S01]  /*2e90*/  UTCHMMA gdesc[UR14], gdesc[UR68], tmem[UR8], tmem[UR18], idesc[UR19], UPT ;  /* 0x00ff12440e0075ea */ /* 0x0003e2000b800008 */
[----:B------:R-:W-:Y:S05]  /*2ea0*/  BRA.U UP3, `(.L_x_65) ;  /* 0x0000000103047547 */ /* 0x000fea000b800000 */
[----:B-1----:R-:W-:Y:S05]  /*2eb0*/  BPT.TRAP 0x1 ;  /* 0x000000040000795c */ /* 0x002fea0000300000 */
.L_x_65:
[----:B-1----:R-:W-:Y:S09]  /*2ec0*/  UIADD3 UR8, UPT, UPT, UR4, 0xa060, URZ ;  /* 0x0000a06004087890 */ /* 0x002ff2000fffe0ff */
[----:B------:R1:W-:Y:S01]  /*2ed0*/  UTCBAR [UR8], URZ ;  /* 0x000000ff080073e9 */ /* 0x0003e200080000ff */
[----:B------:R-:W-:Y:S05]  /*2ee0*/  BRA.U !UP1, `(.L_x_66) ;  /* 0x0000000109047547 */ /* 0x000fea000b800000 */
[----:B-1----:R-:W-:Y:S05]  /*2ef0*/  BPT.TRAP 0x1 ;  /* 0x000000040000795c */ /* 0x002fea0000300000 */
.L_x_66:
[----:B------:R-:W-:Y:S02]  /*2f00*/  ULEA UR9, UR11, UR4, 0x3 ;  /* 0x000000040b097291 */ /* 0x000fe4000f8e18ff */
[----:B------:R-:W-:Y:S02]  /*2f10*/  UIADD3 UR11, UPT, UPT, UR11, 0x1, URZ ;  /* 0x000000010b0b7890 */ /* 0x000fe4000fffe0ff */
[----:B-1----:R-:W-:Y:S02]  /*2f20*/  UIADD3 UR8, UPT, UPT, UR9, 0xa038, URZ ;  /* 0x0000a03809087890 */ /* 0x002fe4000fffe0ff */
[----:B------:R-:W-:Y:S04]  /*2f30*/  UISETP.NE.AND UP0, UPT, UR11, 0x3, UPT ;  /* 0x000000030b00788c */ /* 0x000fe8000bf05270 */
[----:B------:R-:W-:Y:S03]  /*2f40*/  USEL UR26, UR11, URZ, UP0 ;  /* 0x000000ff0b1a7287 */ /* 0x000fe60008000000 */
[----:B------:R1:W-:Y:S01]  /*2f50*/  UTCBAR [UR8], URZ ;  /* 0x000000ff080073e9 */ /* 0x0003e200080000ff */
[----:B------:R-:W-:Y:S08]  /*2f60*/  BRA.U !UP1, `(.L_x_67) ;  /* 0x0000000109047547 */ /* 0x000ff0000b800000 */
[----:B-1----:R-:W-:Y:S05]  /*2f70*/  BPT.TRAP 0x1 ;  /* 0x000000040000795c */ /* 0x002fea0000300000 */
.L_x_67:
[----:B-1----:R-:W-:Y:S01]  /*2f80*/  ULEA UR8, UR24, UR4, 0x3 ;  /* 0x0000000418087291 */ /* 0x002fe2000f8e18ff */
[----:B------:R-:W-:Y:S08]  /*2f90*/  SHF.L.U32 R3, R5, 0x1f, RZ ;  /* 0x0000001f05037819 */ /* 0x000ff000000006ff */
[----:B------:R-:W1:Y:S02]  /*2fa0*/  SYNCS.PHASECHK.TRANS64.TRYWAIT P0, [UR8+0xa020], R3 ;  /* 0x00a02003ff0075a7 */ /* 0x000e640008001108 */
[----:B-1----:R-:W-:Y:S05]  /*2fb0*/  @!P0 BRA `(.L_x_68) ;  /* 0x000000ec00808947 */ /* 0x002fea0003800000 */
.L_x_358:
[----:B------:R-:W-:Y:S05]  /*2fc0*/  BRA.U UP5, `(.L_x_69) ;  /* 0x0000000105047547 */ /* 0x000fea000b800000 */
[----:B------:R-:W-:Y:S05]  /*2fd0*/  BPT.TRAP 0x1 ;  /* 0x000000040000795c */ /* 0x000fea0000300000 */
.L_x_69:
[----:B-1----:R-:W-:Y:S04]  /*2fe0*/  SHF.L.U32 R3, R8, 0x1f, RZ ;  /* 0x0000001f08037819 */ /* 0x002fe800000006ff */
[----:B------:R-:W1:Y:S02]  /*2ff0*/  SYNCS.PHASECHK.TRANS64.TRYWAIT P0, [UR4+0xa0a0], R3 ;  /* 0x00a0a003ff0075a7 */ /* 0x000e640008001104 */
[----:B-1----:R-:W-:Y:S05]  /*3000*/  @!P0 BRA `(.L_x_70) ;  /* 0x000000ec00848947 */ /* 0x002fea0003800000 */
.L_x_360:
[----:B------:R-:W-:Y:S05]  /*3010*/  BRA.U UP4, `(.L_x_71) ;  /* 0x0000000104047547 */ /* 0x000fea000b800000 */
[----:B------:R-:W-:Y:S05]  /*3020*/  BPT.TRAP 0x1 ;  /* 0x000000040000795c */ /* 0x000fea0000300000 */
.L_x_71:
[----:B------:R-:W-:Y:S01]  /*3030*/  SHF.L.U32 R4, R6, 0x1f, RZ ;  /* 0x0000001f06047819 */ /* 0x000fe200000006ff */
[----:B-1----:R-:W-:Y:S02]  /*3040*/  HFMA2 R0, -RZ, RZ, 0, 1.52587890625e-05 ;  /* 0x00000100ff007431 */ /* 0x002fe400000001ff */
[----:B------:R-:W-:Y:S01]  /*3050*/  IMAD.MOV.U32 R2, RZ, RZ, 0x20 ;  /* 0x00000020ff027424 */ /* 0x000fe200078e00ff */
[----:B------:R-:W1:Y:S02]  /*3060*/  SYNCS.PHASECHK.TRANS64.TRYWAIT P0, [UR4+0xa058], R4 ;  /* 0x00a05804ff0075a7 */ /* 0x000e640008001104 */
[----:B-1----:R-:W-:Y:S05]  /*3070*/  @!P0 BRA `(.L_x_72) ;  /* 0x000000ec00808947 */ /* 0x002fea0003800000 */
.L_x_362:
[----:B------:R-:W-:Y:S01]  /*3080*/  USHF.L.U32 UR27, UR24, 0x9, URZ ;  /* 0x00000009181b7899 */ /* 0x000fe200080006ff */
[----:B------:R-:W-:Y:S01]  /*3090*/  R2UR UR22, R2 ;  /* 0x00000000021672ca */ /* 0x000fe200000e0000 */
[----:B------:R-:W-:Y:S01]  /*30a0*/  IMAD.MOV.U32 R2, RZ, RZ, 0x100 ;  /* 0x00000100ff027424 */ /* 0x000fe200078e00ff */
[----:B------:R-:W-:Y:S01]  /*30b0*/  R2UR UR23, R0 ;  /* 0x00000000001772ca */ /* 0x000fe200000e0000 */
[----:B------:R-:W-:Y:S01]  /*30c0*/  UIADD3 UR66, UPT, UPT, UR5, UR27, URZ ;  /* 0x0000001b05427290 */ /* 0x000fe2000fffe0ff */
[----:B-1----:R-:W-:Y:S01]  /*30d0*/  IMAD.MOV.U32 R3, RZ, RZ, 0x28 ;  /* 0x00000028ff037424 */ /* 0x002fe200078e00ff */
[----:B------:R-:W-:Y:S01]  /*30e0*/  UMOV UR50, 0x0 ;  /* 0x0000000000327882 */ /* 0x000fe20000000000 */
[C---:B------:R-:W-:Y:S01]  /*30f0*/  R2UR UR21, R2.reuse ;  /* 0x00000000021572ca */ /* 0x040fe200000e0000 */
[----:B------:R-:W-:Y:S01]  /*3100*/  UIADD3 UR64, UPT, UPT, UR66, 0x40, URZ ;  /* 0x0000004042407890 */ /* 0x000fe2000fffe0ff */
[----:B------:R-:W-:Y:S01]  /*3110*/  R2UR UR19, R2 ;  /* 0x00000000021372ca */ /* 0x000fe200000e0000 */
[----:B------:R-:W-:Y:S01]  /*3120*/  UIADD3 UR62, UPT, UPT, UR66, 0x80, URZ ;  /* 0x00000080423e7890 */ /* 0x000fe2000fffe0ff */
[----:B------:R-:W-:Y:S01]  /*3130*/  IMAD.MOV.U32 R2, RZ, RZ, 0x40 ;  /* 0x00000040ff027424 */ /* 0x000fe200078e00ff */
[----:B------:R-:W-:Y:S01]  /*3140*/  UIADD3 UR60, UPT, UPT, UR66, 0xc0, URZ ;  /* 0x000000c0423c7890 */ /* 0x000fe2000fffe0ff */
[----:B------:R-:W-:Y:S01]  /*3150*/  IMAD.MOV.U32 R0, RZ, RZ, 0x30 ;  /* 0x00000030ff007424 */ /* 0x000fe200078e00ff */
[----:B------:R-:W-:Y:S01]  /*3160*/  UIADD3 UR58, UPT, UPT, UR66, 0x100, URZ ;  /* 0x00000100423a7890 */ /* 0x000fe2000fffe0ff */
[----:B------:R-:W-:Y:S01]  /*3170*/  R2UR UR20, R3 ;  /* 0x00000000031472ca */ /* 0x000fe200000e0000 */
[----:B------:R-:W-:Y:S01]  /*3180*/  UIADD3 UR56, UPT, UPT, UR66, 0x140, URZ ;  /* 0x0000014042387890 */ /* 0x000fe2000fffe0ff */
[----:B------:R-:W-:Y:S01]  /*3190*/  R2UR UR14, R2 ;  /* 0x00000000020e72ca */ /* 0x000fe200000e0000 */
[----:B------:R-:W-:Y:S01]  /*31a0*/  UIADD3 UR54, UPT, UPT, UR66, 0x180, URZ ;  /* 0x0000018042367890 */ /* 0x000fe2000fffe0ff */
[----:B------:R-:W-:Y:S01]  /*31b0*/  IMAD.MOV.U32 R2, RZ, RZ, 0x100 ;  /* 0x00000100ff027424 */ /* 0x000fe200078e00ff */
        /* <DEDUP_REMOVED lines=8> */
[----:B------:R-:W-:Y:S01]  /*3240*/  R2UR UR17, R0 ;  /* 0x00000000001172ca */ /* 0x000fe200000e0000 */
[----:B------:R-:W-:Y:S01]  /*3250*/  UMOV UR51, 0x8090010 ;  /* 0x0809001000337882 */ /* 0x000fe20000000000 */
[----:B------:R-:W-:Y:S01]  /*3260*/  R2UR UR10, R2 ;  /* 0x00000000020a72ca */ /* 0x000fe200000e0000 */
[----:B------:R-:W-:Y:S01]  /*3270*/  IMAD.MOV.U32 R2, RZ, RZ, 0x58 ;  /* 0x00000058ff027424 */ /* 0x000fe200078e00ff */
[C---:B------:R-:W-:Y:S01]  /*3280*/  R2UR UR15, R0.reuse ;  /* 0x00000000000f72ca */ /* 0x040fe200000e0000 */
[----:B------:R-:W-:Y:S01]  /*3290*/  UMOV UR67, 0x80004020 ;  /* 0x8000402000437882 */ /* 0x000fe20000000000 */
[----:B------:R-:W-:Y:S01]  /*32a0*/  R2UR UR12, R3 ;  /* 0x00000000030c72ca */ /* 0x000fe200000e0000 */
[----:B------:R1:W-:Y:S01]  /*32b0*/  UTCHMMA tmem[UR22], gdesc[UR66], tmem[UR23], tmem[UR50], idesc[UR51], UPT ;  /* 0x00ff3242160079ea */ /* 0x0003e2000b800017 */
[----:B------:R-:W-:Y:S01]  /*32c0*/  R2UR UR11, R0 ;  /* 0x00000000000b72ca */ /* 0x000fe200000e0000 */
[----:B------:R-:W-:Y:S01]  /*32d0*/  UMOV UR48, 0x0 ;  /* 0x0000000000307882 */ /* 0x000fe20000000000 */
[----:B------:R-:W-:Y:S01]  /*32e0*/  R2UR UR8, R2 ;  /* 0x00000000020872ca */ /* 0x000fe200000e0000 */
[----:B------:R-:W-:Y:S01]  /*32f0*/  UMOV UR49, 0x8090010 ;  /* 0x0809001000317882 */ /* 0x000fe20000000000 */
[----:B------:R-:W-:Y:S01]  /*3300*/  R2UR UR9, R0 ;  /* 0x00000000000972ca */ /* 0x000fe200000e0000 */
        /* <DEDUP_REMOVED lines=28> */
.L_x_73:
[----:B-1----:R-:W-:Y:S01]  /*34d0*/  UIADD3 UR11, UPT, UPT, UR4, 0xa090, URZ ;  /* 0x0000a090040b7890 */ /* 0x002fe2000fffe0ff */
[----:B------:R-:W-:Y:S01]  /*34e0*/  LOP3.LUT R7, R7, 0x1, RZ, 0x3c, !PT ;  /* 0x0000000107077812 */ /* 0x000fe200078e3cff */
[----:B------:R-:W-:Y:S02]  /*34f0*/  UIADD3 UR10, UPT, UPT, UR24, 0x1, URZ ;  /* 0x00000001180a7890 */ /* 0x000fe4000fffe0ff */
[----:B------:R-:W-:Y:S02]  /*3500*/  UISETP.GT.AND UP0, UPT, UR25, 0x2, UPT ;  /* 0x000000021900788c */ /* 0x000fe4000bf04270 */
[----:B------:R-:W-:Y:S02]  /*3510*/  UISETP.NE.AND UP2, UPT, UR10, 0x3, UPT ;  /* 0x000000030a00788c */ /* 0x000fe4000bf45270 */
[----:B------:R-:W-:Y:S01]  /*3520*/  UIADD3 UR25, UPT, UPT, UR25, -0x1, URZ ;  /* 0xffffffff19197890 */ /* 0x000fe2000fffe0ff */
[----:B------:R2:W-:Y:S01]  /*3530*/  UTCBAR [UR11], URZ ;  /* 0x000000ff0b0073e9 */ /* 0x0005e200080000ff */
[----:B------:R-:W-:Y:S02]  /*3540*/  USEL UR8, URZ, 0x1, UP2 ;  /* 0x00000001ff087887 */ /* 0x000fe40009000000 */
[----:B------:R-:W-:Y:S01]  /*3550*/  USEL UR10, UR10, URZ, UP2 ;  /* 0x000000ff0a0a7287 */ /* 0x000fe20009000000 */
[----:B------:R-:W-:Y:S03]  /*3560*/  UMOV UR9, 0x1 ;  /* 0x0000000100097882 */ /* 0x000fe60000000000 */
[----:B------:R-:W-:Y:S01]  /*3570*/  LOP3.LUT R5, R5, UR8, RZ, 0x3c, !PT ;  /* 0x0000000805057c12 */ /* 0x000fe2000f8e3cff */
[----:B------:R-:W-:Y:S01]  /*3580*/  UMOV UR8, UR24 ;  /* 0x0000001800087c82 */ /* 0x000fe20008000000 */
[----:B------:R-:W-:Y:S05]  /*3590*/  BRA.U UP0, `(.L_x_74) ;  /* 0xfffffff1000c7547 */ /* 0x000fea000b83ffff */
.L_x_55:
[----:B------:R-:W-:Y:S04]  /*35a0*/  BSSY.RECONVERGENT B0, `(.L_x_75) ;  /* 0x0000003000007945 */ /* 0x000fe80003800200 */
[----:B------:R-:W-:Y:S05]  /*35b0*/  @!P4 BRA `(.L_x_76) ;  /* 0x000000000004c947 */ /* 0x000fea0003800000 */
[----:B-12---:R-:W-:Y:S05]  /*35c0*/  BPT.TRAP 0x1 ;  /* 0x000000040000795c */ /* 0x006fea0000300000 */
.L_x_76:
[----:B-12---:R-:W-:Y:S05]  /*35d0*/  BSYNC.RECONVERGENT B0 ;  /* 0x0000000000007941 */ /* 0x006fea0003800200 */
.L_x_75:
[----:B------:R-:W-:Y:S01]  /*35e0*/  UIADD3 UR6, UPT, UPT, UR4, 0xa010, URZ ;  /* 0x0000a01004067890 */ /* 0x000fe2000fffe0ff */
[----:B------:R-:W-:Y:S08]  /*35f0*/  BSSY.RECONVERGENT B0, `(.L_x_77) ;  /* 0x0000004000007945 */ /* 0x000ff00003800200 */
[----:B------:R1:W-:Y:S01]  /*3600*/  UTCBAR [UR6], URZ ;  /* 0x000000ff060073e9 */ /* 0x0003e200080000ff */
[----:B------:R-:W-:Y:S05]  /*3610*/  @!P4 BRA `(.L_x_78) ;  /* 0x000000000004c947 */ /* 0x000fea0003800000 */
[----:B-1----:R-:W-:Y:S05]  /*3620*/  BPT.TRAP 0x1 ;  /* 0x000000040000795c */ /* 0x002fea0000300000 */
.L_x_78:
[----:B-1----:R-:W-:Y:S05]  /*3630*/  BSYNC.RECONVERGENT B0 ;  /* 0x0000000000007941 */ /* 0x002fea0003800200 */
.L_x_77:
[----:B------:R-:W-:-:S09]  /*3640*/  UIADD3 UR6, UPT, UPT, UR4, 0xa018, URZ ;  /* 0x0000a01804067890 */ /* 0x000fd2000fffe0ff */
[----:B------:R1:W-:Y:S01]  /*3650*/  UTCBAR [UR6], URZ ;  /* 0x000000ff060073e9 */ /* 0x0003e200080000ff */
[----:B------:R-:W-:Y:S05]  /*3660*/  BRA.U UP5, `(.L_x_79) ;  /* 0x0000000105047547 */ /* 0x000fea000b800000 */
[----:B-1----:R-:W-:Y:S05]  /*3670*/  BPT.TRAP 0x1 ;  /* 0x000000040000795c */ /* 0x002fea0000300000 */
.L_x_79:
[----:B------:R-:W-:-:S04]  /*3680*/  SHF.L.U32 R3, R8, 0x1f, RZ ;  /* 0x0000001f08037819 */ /* 0x000fc800000006ff */
[----:B------:R-:W2:Y:S02]  /*3690*/  SYNCS.PHASECHK.TRANS64.TRYWAIT P0, [UR4+0xa0a8], R3 ;  /* 0x00a0a803ff0075a7 */ /* 0x000ea40008001104 */
[----:B--2---:R-:W-:Y:S05]  /*36a0*/  @!P0 BRA `(.L_x_80) ;  /* 0x000000e8000c8947 */ /* 0x004fea0003800000 */
.L_x_364:
[----:B------:R-:W-:Y:S05]  /*36b0*/  BRA.U UP3, `(.L_x_81) ;  /* 0x0000000103047547 */ /* 0x000fea000b800000 */
[----:B-1----:R-:W-:Y:S05]  /*36c0*/  BPT.TRAP 0x1 ;  /* 0x000000040000795c */ /* 0x002fea0000300000 */
.L_x_81:
[----:B------:R-:W-:Y:S01]  /*36d0*/  SHF.L.U32 R7, R7, 0x1f, RZ ;  /* 0x0000001f07077819 */ /* 0x000fe200000006ff */
[----:B--2---:R-:W-:Y:S02]  /*36e0*/  HFMA2 R3, -RZ, RZ, 0, 2.288818359375e-05 ;  /* 0x00000180ff037431 */ /* 0x004fe400000001ff */
[----:B------:R-:W-:Y:S01]  /*36f0*/  IMAD.MOV.U32 R4, RZ, RZ, 0xa0 ;  /* 0x000000a0ff047424 */ /* 0x000fe200078e00ff */
[----:B------:R-:W2:Y:S02]  /*3700*/  SYNCS.PHASECHK.TRANS64.TRYWAIT P0, [UR4+0xa068], R7 ;  /* 0x00a06807ff0075a7 */ /* 0x000ea40008001104 */
[----:B--2---:R-:W-:Y:S05]  /*3710*/  @!P0 BRA `(.L_x_82) ;  /* 0x000000e800088947 */ /* 0x004fea0003800000 */
.L_x_366:
[----:B------:R-:W-:Y:S01]  /*3720*/  IMAD.MOV.U32 R2, RZ, RZ, 0xa8 ;  /* 0x000000a8ff027424 */ /* 0x000fe200078e00ff */
[----:B------:R-:W-:Y:S01]  /*3730*/  R2UR UR17, R4 ;  /* 0x00000000041172ca */ /* 0x000fe200000e0000 */
[----:B------:R-:W-:Y:S01]  /*3740*/  IMAD.MOV.U32 R4, RZ, RZ, 0xb0 ;  /* 0x000000b0ff047424 */ /* 0x000fe200078e00ff */
[----:B------:R-:W-:Y:S01]  /*3750*/  R2UR UR18, R3 ;  /* 0x00000000031272ca */ /* 0x000fe200000e0000 */
[----:B--2---:R-:W-:Y:S01]  /*3760*/  IMAD.MOV.U32 R0, RZ, RZ, 0x180 ;  /* 0x00000180ff007424 */ /* 0x004fe200078e00ff */
[----:B------:R-:W-:Y:S01]  /*3770*/  R2UR UR15, R2 ;  /* 0x00000000020f72ca */ /* 0x000fe200000e0000 */
[----:B------:R-:W-:Y:S01]  /*3780*/  IMAD.MOV.U32 R2, RZ, RZ, 0xb8 ;  /* 0x000000b8ff027424 */ /* 0x000fe200078e00ff */
[----:B------:R-:W-:Y:S01]  /*3790*/  R2UR UR13, R4 ;  /* 0x00000000040d72ca */ /* 0x000fe200000e0000 */
[----:B------:R-:W-:Y:S01]  /*37a0*/  IMAD.MOV.U32 R3, RZ, RZ, 0x180 ;  /* 0x00000180ff037424 */ /* 0x000fe200078e00ff */
[----:B------:R-:W-:Y:S01]  /*37b0*/  R2UR UR16, R0 ;  /* 0x00000000001072ca */ /* 0x000fe200000e0000 */
[----:B------:R-:W-:Y:S01]  /*37c0*/  IMAD.MOV.U32 R4, RZ, RZ, 0xc0 ;  /* 0x000000c0ff047424 */ /* 0x000fe200078e00ff */
[----:B------:R-:W-:Y:S01]  /*37d0*/  R2UR UR11, R2 ;  /* 0x00000000020b72ca */ /* 0x000fe200000e0000 */
[----:B------:R-:W-:Y:S01]  /*37e0*/  IMAD.MOV.U32 R2, RZ, RZ, 0xc8 ;  /* 0x000000c8ff027424 */ /* 0x000fe200078e00ff */
[----:B------:R-:W-:Y:S01]  /*37f0*/  UIADD3 UR22, UPT, UPT, UR5, UR27, URZ ;  /* 0x0000001b05167290 */ /* 0x000fe2000fffe0ff */
[C---:B------:R-:W-:Y:S01]  /*3800*/  R2UR UR14, R3.reuse ;  /* 0x00000000030e72ca */ /* 0x040fe200000e0000 */
[----:B------:R-:W-:Y:S01]  /*3810*/  UISETP.NE.U32.AND UP0, UPT, UR9, URZ, UPT ;  /* 0x000000ff0900728c */ /* 0x000fe2000bf05070 */
[----:B------:R-:W-:Y:S01]  /*3820*/  R2UR UR12, R0 ;  /* 0x00000000000c72ca */ /* 0x000fe200000e0000 */
[----:B------:R-:W-:Y:S01]  /*3830*/  UIADD3 UR54, UPT, UPT, UR22, 0x40, URZ ;  /* 0x0000004016367890 */ /* 0x000fe2000fffe0ff */
[----:B-1----:R-:W-:Y:S01]  /*3840*/  R2UR UR6, R2 ;  /* 0x00000000020672ca */ /* 0x002fe200000e0000 */
[----:B------:R-:W-:Y:S01]  /*3850*/  IMAD.MOV.U32 R2, RZ, RZ, 0xd0 ;  /* 0x000000d0ff027424 */ /* 0x000fe200078e00ff */
[----:B------:R-:W-:Y:S01]  /*3860*/  R2UR UR8, R4 ;  /* 0x00000000040872ca */ /* 0x000fe200000e0000 */
[----:B------:R-:W-:Y:S01]  /*3870*/  UIADD3 UR52, UPT, UPT, UR22, 0x80, URZ ;  /* 0x0000008016347890 */ /* 0x000fe2000fffe0ff */
[----:B------:R-:W-:Y:S01]  /*3880*/  R2UR UR10, R3 ;  /* 0x00000000030a72ca */ /* 0x000fe200000e0000 */
[----:B------:R-:W-:Y:S01]  /*3890*/  UIADD3 UR50, UPT, UPT, UR22, 0xc0, URZ ;  /* 0x000000c016327890 */ /* 0x000fe2000fffe0ff */
[----:B------:R-:W-:Y:S01]  /*38a0*/  R2UR UR19, R2 ;  /* 0x00000000021372ca */ /* 0x000fe200000e0000 */
[----:B------:R-:W-:Y:S01]  /*38b0*/  IMAD.MOV.U32 R2, RZ, RZ, 0xd8 ;  /* 0x000000d8ff027424 */ /* 0x000fe200078e00ff */
[C---:B------:R-:W-:Y:S01]  /*38c0*/  R2UR UR7, R0.reuse ;  /* 0x00000000000772ca */ /* 0x040fe200000e0000 */
[----:B------:R-:W-:Y:S01]  /*38d0*/  UIADD3 UR48, UPT, UPT, UR22, 0x100, URZ ;  /* 0x0000010016307890 */ /* 0x000fe2000fffe0ff */
[----:B------:R-:W-:Y:S01]  /*38e0*/  R2UR UR20, R0 ;  /* 0x00000000001472ca */ /* 0x000fe200000e0000 */
[----:B------:R-:W-:Y:S01]  /*38f0*/  UIADD3 UR46, UPT, UPT, UR22, 0x140, URZ ;  /* 0x00000140162e7890 */ /* 0x000fe2000fffe0ff */
[----:B------:R-:W-:Y:S01]  /*3900*/  R2UR UR5, R2 ;  /* 0x00000000020572ca */ /* 0x000fe200000e0000 */
[----:B------:R-:W-:Y:S01]  /*3910*/  UIADD3 UR44, UPT, UPT, UR22, 0x180, URZ ;  /* 0x00000180162c7890 */ /* 0x000fe2000fffe0ff */
[----:B------:R-:W-:Y:S01]  /*3920*/  R2UR UR9, R0 ;  /* 0x00000000000972ca */ /* 0x000fe200000e0000 */
[----:B------:R-:W-:Y:S01]  /*3930*/  UMOV UR40, 0x0 ;  /* 0x0000000000287882 */ /* 0x000fe20000000000 */
[----:B------:R-:W-:Y:S01]  /*3940*/  UMOV UR41, 0x8090010 ;  /* 0x0809001000297882 */ /* 0x000fe20000000000 */
[----:B------:R-:W-:Y:S01]  /*3950*/  UMOV UR23, 0x80004020 ;  /* 0x8000402000177882 */ /* 0x000fe20000000000 */
[----:B------:R-:W-:Y:S01]  /*3960*/  UIADD3 UR42, UPT, UPT, UR22, 0x1c0, URZ ;  /* 0x000001c0162a7890 */ /* 0x000fe2000fffe0ff */
[----:B------:R1:W-:Y:S01]  /*3970*/  UTCHMMA tmem[UR17], gdesc[UR22], tmem[UR18], tmem[UR40], idesc[UR41], UP0 ;  /* 0x00ff2816110079ea */ /* 0x0003e20008000012 */
[----:B------:R-:W-:Y:S01]  /*3980*/  UMOV UR38, 0x0 ;  /* 0x0000000000267882 */ /* 0x000fe20000000000 */
        /* <DEDUP_REMOVED lines=29> */
.L_x_83:
[----:B-1----:R-:W-:-:S09]  /*3b60*/  UIADD3 UR5, UPT, UPT, UR4, 0xa098, URZ ;  /* 0x0000a09804057890 */ /* 0x002fd2000fffe0ff */
[----:B------:R1:W-:Y:S01]  /*3b70*/  UTCBAR [UR5], URZ ;  /* 0x000000ff050073e9 */ /* 0x0003e200080000ff */
[----:B------:R-:W-:Y:S05]  /*3b80*/  BRA.U !UP1, `(.L_x_84) ;  /* 0x0000000109047547 */ /* 0x000fea000b800000 */
[----:B-1----:R-:W-:Y:S05]  /*3b90*/  BPT.TRAP 0x1 ;  /* 0x000000040000795c */ /* 0x002fea0000300000 */
.L_x_84:
[----:B-1----:R-:W-:-:S04]  /*3ba0*/  ULEA UR5, UR26, UR4, 0x3 ;  /* 0x000000041a057291 */ /* 0x002fc8000f8e18ff */
[----:B------:R-:W-:-:S09]  /*3bb0*/  UIADD3 UR5, UPT, UPT, UR5, 0xa038, URZ ;  /* 0x0000a03805057890 */ /* 0x000fd2000fffe0ff */
[----:B------:R1:W-:Y:S01]  /*3bc0*/  UTCBAR [UR5], URZ ;  /* 0x000000ff050073e9 */ /* 0x0003e200080000ff */
[----:B------:R-:W-:Y:S05]  /*3bd0*/  BRA.U UP4, `(.L_x_85) ;  /* 0x0000000104047547 */ /* 0x000fea000b800000 */
[----:B-1----:R-:W-:Y:S05]  /*3be0*/  BPT.TRAP 0x1 ;  /* 0x000000040000795c */ /* 0x002fea0000300000 */
.L_x_85:
[----:B-1----:R-:W-:-:S09]  /*3bf0*/  UIADD3 UR5, UPT, UPT, UR4, 0xa050, URZ ;  /* 0x0000a05004057890 */ /* 0x002fd2000fffe0ff */
[----:B------:R1:W-:Y:S01]  /*3c00*/  UTCBAR [UR5], URZ ;  /* 0x000000ff050073e9 */ /* 0x0003e200080000ff */
[----:B------:R-:W-:Y:S05]  /*3c10*/  BRA.U UP3, `(.L_x_86) ;  /* 0x0000000103047547 */ /* 0x000fea000b800000 */
[----:B-1----:R-:W-:Y:S05]  /*3c20*/  BPT.TRAP 0x1 ;  /* 0x000000040000795c */ /* 0x002fea0000300000 */
.L_x_86:
[----:B------:R-:W-:-:S13]  /*3c30*/  ELECT P0, URZ, PT ;  /* 0x0000000000ff782f */ /* 0x000fda0003800000 */
[----:B-1----:R-:W-:Y:S05]  /*3c40*/  @!P0 EXIT ;  /* 0x000000000000894d */ /* 0x002fea0003800000 */
[----:B------:R-:W-:-:S09]  /*3c50*/  UIADD3 UR4, UPT, UPT, UR4, 0xa060, URZ ;  /* 0x0000a06004047890 */ /* 0x000fd2000fffe0ff */
[----:B------:R1:W-:Y:S01]  /*3c60*/  UTCBAR [UR4], URZ ;  /* 0x000000ff040073e9 */ /* 0x0003e200080000ff */
[----:B------:R-:W-:Y:S01]  /*3c70*/  NOP ;  /* 0x0000000000007918 */ /* 0x000fe20000000000 */
[----:B-1----:R-:W-:Y:S05]  /*3c80*/  EXIT ;  /* 0x000000000000794d */ /* 0x002fea0003800000 */
.L_x_28:
[----:B------:R-:W-:-:S08]  /*3c90*/  NOP ;  /* 0x0000000000007918 */ /* 0x000fd00000000000 */
[----:B------:R-:W1:-:S00]  /*3ca0*/  USETMAXREG.DEALLOC.CTAPOOL 0x60 ;  /* 0x00000060000079c8 */ /* 0x000e4000080e0500 */
[----:B-1----:R-:W1:Y:S01]  /*3cb0*/  S2R R0, SR_CTAID.X ;  /* 0x0000000000007919 */ /* 0x002e620000002500 */
[----:B------:R-:W2:Y:S01]  /*3cc0*/  LDCU UR4, c[0x0][0x380] ;  /* 0x00007000ff0477ac */ /* 0x000ea20008000800 */
[----:B-1----:R-:W-:-:S04]  /*3cd0*/  SHF.L.U32 R16, R0, 0x8, RZ ;  /* 0x0000000800107819 */ /* 0x002fc800000006ff */
[----:B--2---:R-:W-:-:S13]  /*3ce0*/  ISETP.GE.U32.AND P0, PT, R16, UR4, PT ;  /* 0x0000000410007c0c */ /* 0x004fda000bf06070 */
[----:B------:R-:W-:Y:S05]  /*3cf0*/  @P0 EXIT ;  /* 0x000000000000094d */ /* 0x000fea0003800000 */
[----:B------:R-:W1:Y:S01]  /*3d00*/  LDCU UR5, c[0x0][0x384] ;  /* 0x00007080ff0577ac */ /* 0x000e620008000800 */
[----:B------:R-:W2:Y:S01]  /*3d10*/  LDCU.64 UR48, c[0x0][0x358] ;  /* 0x00006b00ff3077ac */ /* 0x000ea20008000a00 */
[----:B-1----:R-:W-:-:S09]  /*3d20*/  UISETP.NE.AND UP0, UPT, UR5, URZ, UPT ;  /* 0x000000ff0500728c */ /* 0x002fd2000bf05270 */
[----:B--2---:R-:W-:Y:S05]  /*3d30*/  BRA.U UP0, `(.L_x_87) ;  /* 0x0000003500647547 */ /* 0x004fea000b800000 */
[----:B------:R-:W-:-:S09]  /*3d40*/  UISETP.NE.AND UP0, UPT, UR38, URZ, UPT ;  /* 0x000000ff2600728c */ /* 0x000fd2000bf05270 */
[----:B------:R-:W-:Y:S05]  /*3d50*/  BRA.U UP0, `(.L_x_88) ;  /* 0x0000000100047547 */ /* 0x000fea000b800000 */
[----:B------:R-:W-:Y:S05]  /*3d60*/  BPT.TRAP 0x1 ;  /* 0x000000040000795c */ /* 0x000fea0000300000 */
.L_x_88:
[----:B------:R-:W1:Y:S01]  /*3d70*/  S2R R17, SR_CgaCtaId ;  /* 0x0000000000117919 */ /* 0x000e620000008800 */
[----:B------:R-:W-:Y:S01]  /*3d80*/  IMAD.MOV.U32 R2, RZ, RZ, 0x1 ;  /* 0x00000001ff027424 */ /* 0x000fe200078e00ff */
[----:B------:R-:W-:Y:S02]  /*3d90*/  MOV R4, 0x400 ;  /* 0x0000040000047802 */ /* 0x000fe40000000f00 */
[----:B------:R-:W-:Y:S02]  /*3da0*/  LOP3.LUT P1, R19, R18, 0x7f, RZ, 0xc0, !PT ;  /* 0x0000007f12137812 */ /* 0x000fe4000782c0ff */
[----:B------:R-:W-:Y:S02]  /*3db0*/  SHF.L.U32 R2, R2, 0x1f, RZ ;  /* 0x0000001f02027819 */ /* 0x000fe400000006ff */
[----:B-1----:R-:W-:-:S04]  /*3dc0*/  LEA R17, R17, R4, 0x18 ;  /* 0x0000000411117211 */ /* 0x002fc800078ec0ff */
[----:B------:R-:W1:Y:S02]  /*3dd0*/  SYNCS.PHASECHK.TRANS64.TRYWAIT P0, [R17+URZ+0xa0c0], R2 ;  /* 0x00a0c002110075a7 */ /* 0x000e6400080011ff */
[----:B-1----:R-:W-:Y:S05]  /*3de0*/  @!P0 BRA `(.L_x_89) ;  /* 0x000000e0006c8947 */ /* 0x002fea0003800000 */
.L_x_367:
[----:B------:R-:W-:Y:S04]  /*3df0*/  BSSY.RECONVERGENT B6, `(.L_x_90) ;  /* 0x000023d000067945 */ /* 0x000fe80003800200 */
[----:B------:R-:W-:Y:S05]  /*3e00*/  @P1 BRA `(.L_x_91) ;  /* 0x0000002000ec1947 */ /* 0x000fea0003800000 */
[----:B------:R-:W2:Y:S01]  /*3e10*/  S2UR UR4, SR_CTAID.Z ;  /* 0x00000000000479c3 */ /* 0x000ea20000002700 */
[----:B------:R-:W3:Y:S01]  /*3e20*/  S2R R3, SR_CTAID.Y ;  /* 0x0000000000037919 */ /* 0x000ee20000002600 */
[----:B------:R-:W2:Y:S01]  /*3e30*/  LDCU UR6, c[0x0][0x370] ;  /* 0x00006e00ff0677ac */ /* 0x000ea20008000800 */
[----:B------:R-:W4:Y:S01]  /*3e40*/  LDCU UR5, c[0x0][0x374] ;  /* 0x00006e80ff0577ac */ /* 0x000f220008000800 */
[----:B--2---:R-:W-:-:S04]  /*3e50*/  UIMAD UR4, UR6, UR4, URZ ;  /* 0x00000004060472a4 */ /* 0x004fc8000f8e02ff */
[----:B------:R-:W-:-:S04]  /*3e60*/  UIADD3 UR4, UPT, UPT, URZ, -UR4, URZ ;  /* 0x80000004ff047290 */ /* 0x000fc8000fffe0ff */
[----:B----4-:R-:W-:Y:S01]  /*3e70*/  UIMAD UR4, UR4, UR5, URZ ;  /* 0x00000005040472a4 */ /* 0x010fe2000f8e02ff */
[----:B---3--:R-:W-:-:S05]  /*3e80*/  IMAD R3, R3, UR6, R0 ;  /* 0x0000000603037c24 */ /* 0x008fca000f8e0200 */
[----:B------:R-:W-:-:S13]  /*3e90*/  ISETP.NE.AND P0, PT, R3, UR4, PT ;  /* 0x0000000403007c0c */ /* 0x000fda000bf05270 */
[----:B------:R-:W-:Y:S05]  /*3ea0*/  @P0 BRA `(.L_x_91) ;  /* 0x0000002000c40947 */ /* 0x000fea0003800000 */
[----:B------:R-:W2:Y:S01]  /*3eb0*/  LDC.64 R8, c[0x4][0xa0] ;  /* 0x01002800ff087b82 */ /* 0x000ea20000000a00 */
[----:B------:R-:W-:Y:S01]  /*3ec0*/  MOV R26, 0x0 ;  /* 0x00000000001a7802 */ /* 0x000fe20000000f00 */
[----:B------:R-:W3:Y:S01]  /*3ed0*/  LDCU.64 UR4, c[0x4][0xd0] ;  /* 0x01001a00ff0477ac */ /* 0x000ee20008000a00 */
[----:B------:R-:W-:Y:S01]  /*3ee0*/  IADD3 R25, P0, PT, R23, 0x8, RZ ;  /* 0x0000000817197810 */ /* 0x000fe20007f1e0ff */
[----:B------:R-:W-:Y:S01]  /*3ef0*/  IMAD.MOV.U32 R6, RZ, RZ, R23 ;  /* 0x000000ffff067224 */ /* 0x000fe200078e0017 */
[----:B------:R-:W-:-:S03]  /*3f00*/  MOV R7, R22 ;  /* 0x0000001600077202 */ /* 0x000fc60000000f00 */
[----:B-1----:R1:W4:Y:S01]  /*3f10*/  LDC.64 R2, c[0x4][R26] ;  /* 0x010000001a027b82 */ /* 0x0023220000000a00 */
[----:B------:R-:W-:Y:S02]  /*3f20*/  IMAD.X R24, RZ, RZ, R22, P0 ;  /* 0x000000ffff187224 */ /* 0x000fe400000e0616 */
[----:B---3--:R-:W-:Y:S01]  /*3f30*/  IMAD.U32 R4, RZ, RZ, UR4 ;  /* 0x00000004ff047e24 */ /* 0x008fe2000f8e00ff */
[----:B------:R-:W-:Y:S01]  /*3f40*/  MOV R5, UR5 ;  /* 0x0000000500057c02 */ /* 0x000fe20008000f00 */
[----:B--2---:R1:W-:Y:S04]  /*3f50*/  STL.64 [R1], R8 ;  /* 0x0000000801007387 */ /* 0x0043e80000100a00 */
[----:B------:R-:W-:-:S07]  /*3f60*/  LEPC R20, `(.L_x_92) ;  /* 0x000000001014794e */ /* 0x000fce0000000000 */
[----:B-1--4-:R-:W-:Y:S05]  /*3f70*/  CALL.ABS.NOINC R2 ;  /* 0x0000000002007343 */ /* 0x012fea0003c00000 */
.L_x_92:
[----:B------:R-:W-:Y:S01]  /*3f80*/  HFMA2 R2, -RZ, RZ, 0, 1.1920928955078125e-07 ;  /* 0x00000002ff027431 */ /* 0x000fe200000001ff */
[----:B------:R-:W-:Y:S01]  /*3f90*/  MOV R3, 0x4 ;  /* 0x0000000400037802 */ /* 0x000fe20000000f00 */
[----:B------:R-:W-:Y:S01]  /*3fa0*/  IMAD.MOV.U32 R0, RZ, RZ, 0x3 ;  /* 0x00000003ff007424 */ /* 0x000fe200078e00ff */
[----:B------:R1:W2:Y:S01]  /*3fb0*/  LDC.64 R8, c[0x4][R26] ;  /* 0x010000001a087b82 */ /* 0x0002a20000000a00 */
[----:B------:R-:W3:Y:S01]  /*3fc0*/  LDCU.64 UR4, c[0x4][0xe8] ;  /* 0x01001d00ff0477ac */ /* 0x000ee20008000a00 */
[----:B------:R-:W-:Y:S01]  /*3fd0*/  MOV R6, R25 ;  /* 0x0000001900067202 */ /* 0x000fe20000000f00 */
[----:B------:R-:W-:Y:S01]  /*3fe0*/  IMAD.MOV.U32 R7, RZ, RZ, R24 ;  /* 0x000000ffff077224 */ /* 0x000fe200078e0018 */
[----:B------:R1:W-:Y:S04]  /*3ff0*/  STL.64 [R1+0x8], R2 ;  /* 0x0000080201007387 */ /* 0x0003e80000100a00 */
[----:B------:R1:W-:Y:S01]  /*4000*/  STL [R1+0x10], R0 ;  /* 0x0000100001007387 */ /* 0x0003e20000100800 */
[----:B---3--:R-:W-:Y:S01]  /*4010*/  MOV R4, UR4 ;  /* 0x0000000400047c02 */ /* 0x008fe20008000f00 */
[----:B------:R-:W-:-:S02]  /*4020*/  IMAD.U32 R5, RZ, RZ, UR5 ;  /* 0x00000005ff057e24 */ /* 0x000fc4000f8e00ff */
[----:B------:R-:W-:-:S07]  /*4030*/  LEPC R20, `(.L_x_93) ;  /* 0x000000001014794e */ /* 0x000fce0000000000 */
[----:B-12---:R-:W-:Y:S05]  /*4040*/  CALL.ABS.NOINC R8 ;  /* 0x0000000008007343 */ /* 0x006fea0003c00000 */
.L_x_93:
[----:B------:R1:W2:Y:S01]  /*4050*/  LDC.64 R2, c[0x4][R26] ;  /* 0x010000001a027b82 */ /* 0x0002a20000000a00 */
[----:B------:R-:W3:Y:S01]  /*4060*/  LDCU.64 UR4, c[0x4][0xe0] ;  /* 0x01001c00ff0477ac */ /* 0x000ee20008000a00 */
[----:B------:R-:W-:Y:S01]  /*4070*/  CS2R R6, SRZ ;  /* 0x0000000000067805 */ /* 0x000fe2000001ff00 */
[----:B---3--:R-:W-:Y:S01]  /*4080*/  IMAD.U32 R4, RZ, RZ, UR4 ;  /* 0x00000004ff047e24 */ /* 0x008fe2000f8e00ff */
[----:B------:R-:W-:-:S04]  /*4090*/  MOV R5, UR5 ;  /* 0x0000000500057c02 */ /* 0x000fc80008000f00 */
[----:B------:R-:W-:-:S07]  /*40a0*/  LEPC R20, `(.L_x_94) ;  /* 0x000000001014794e */ /* 0x000fce0000000000 */
[----:B-12---:R-:W-:Y:S05]  /*40b0*/  CALL.ABS.NOINC R2 ;  /* 0x0000000002007343 */ /* 0x006fea0003c00000 */
.L_x_94:
[----:B------:R1:W2:Y:S01]  /*40c0*/  LDC.64 R2, c[0x4][R26] ;  /* 0x010000001a027b82 */ /* 0x0002a20000000a00 */
[----:B------:R-:W3:Y:S01]  /*40d0*/  LDCU.64 UR4, c[0x4][0xf0] ;  /* 0x01001e00ff0477ac */ /* 0x000ee20008000a00 */
[----:B------:R-:W-:Y:S01]  /*40e0*/  CS2R R6, SRZ ;  /* 0x0000000000067805 */ /* 0x000fe2000001ff00 */
[----:B---3--:R-:W-:Y:S01]  /*40f0*/  IMAD.U32 R4, RZ, RZ, UR4 ;  /* 0x00000004ff047e24 */ /* 0x008fe2000f8e00ff */
[----:B------:R-:W-:-:S04]  /*4100*/  MOV R5, UR5 ;  /* 0x0000000500057c02 */ /* 0x000fc80008000f00 */
[----:B------:R-:W-:-:S07]  /*4110*/  LEPC R20, `(.L_x_95) ;  /* 0x000000001014794e */ /* 0x000fce0000000000 */
[----:B-12---:R-:W-:Y:S05]  /*4120*/  CALL.ABS.NOINC R2 ;  /* 0x0000000002007343 */ /* 0x006fea0003c00000 */
.L_x_95:
[----:B------:R1:W2:Y:S01]  /*4130*/  LDC.64 R2, c[0x4][R26] ;  /* 0x010000001a027b82 */ /* 0x0002a20000000a00 */
[----:B------:R-:W3:Y:S01]  /*4140*/  LDCU.64 UR4, c[0x4][0xf8] ;  /* 0x01001f00ff0477ac */ /* 0x000ee20008000a00 */
[----:B------:R-:W-:Y:S01]  /*4150*/  CS2R R6, SRZ ;  /* 0x0000000000067805 */ /* 0x000fe2000001ff00 */
[----:B---3--:R-:W-:Y:S01]  /*4160*/  IMAD.U32 R4, RZ, RZ, UR4 ;  /* 0x00000004ff047e24 */ /* 0x008fe2000f8e00ff */
[----:B------:R-:W-:-:S04]  /*4170*/  MOV R5, UR5 ;  /* 0x0000000500057c02 */ /* 0x000fc80008000f00 */
[----:B------:R-:W-:-:S07]  /*4180*/  LEPC R20, `(.L_x_96) ;  /* 0x000000001014794e */ /* 0x000fce0000000000 */
[----:B-12---:R-:W-:Y:S05]  /*4190*/  CALL.ABS.NOINC R2 ;  /* 0x0000000002007343 */ /* 0x006fea0003c00000 */
.L_x_96:
[----:B------:R-:W-:Y:S01]  /*41a0*/  HFMA2 R0, -RZ, RZ, 0, 9.5367431640625e-07 ;  /* 0x00000010ff007431 */ /* 0x000fe200000001ff */
[----:B------:R1:W2:Y:S01]  /*41b0*/  LDC.64 R2, c[0x4][R26] ;  /* 0x010000001a027b82 */ /* 0x0002a20000000a00 */
[----:B------:R-:W3:Y:S01]  /*41c0*/  LDCU.64 UR4, c[0x4][0xc8] ;  /* 0x01001900ff0477ac */ /* 0x000ee20008000a00 */
[----:B------:R-:W-:Y:S01]  /*41d0*/  MOV R6, R23 ;  /* 0x0000001700067202 */ /* 0x000fe20000000f00 */
[----:B------:R-:W-:Y:S01]  /*41e0*/  IMAD.MOV.U32 R7, RZ, RZ, R22 ;  /* 0x000000ffff077224 */ /* 0x000fe200078e0016 */
[----:B------:R1:W-:Y:S01]  /*41f0*/  STL [R1], R0 ;  /* 0x0000000001007387 */ /* 0x0003e20000100800 */
[----:B---3--:R-:W-:Y:S01]  /*4200*/  MOV R4, UR4 ;  /* 0x0000000400047c02 */ /* 0x008fe20008000f00 */
[----:B------:R-:W-:-:S04]  /*4210*/  IMAD.U32 R5, RZ, RZ, UR5 ;  /* 0x00000005ff057e24 */ /* 0x000fc8000f8e00ff */
[----:B------:R-:W-:-:S07]  /*4220*/  LEPC R20, `(.L_x_97) ;  /* 0x000000001014794e */ /* 0x000fce0000000000 */
[----:B-12---:R-:W-:Y:S05]  /*4230*/  CALL.ABS.NOINC R2 ;  /* 0x0000000002007343 */ /* 0x006fea0003c00000 */
.L_x_97:
[----:B------:R-:W1:Y:S01]  /*4240*/  S2R R0, SR_SWINHI ;  /* 0x0000000000007919 */ /* 0x000e620000002f00 */
[----:B------:R2:W3:Y:S01]  /*4250*/  LDC.64 R2, c[0x4][R26] ;  /* 0x010000001a027b82 */ /* 0x0004e20000000a00 */
[----:B------:R-:W4:Y:S01]  /*4260*/  LDCU.64 UR4, c[0x4][0x100] ;  /* 0x01002000ff0477ac */ /* 0x000f220008000a00 */
[----:B------:R-:W-:Y:S02]  /*4270*/  MOV R6, R23 ;  /* 0x0000001700067202 */ /* 0x000fe40000000f00 */
[----:B------:R-:W-:Y:S01]  /*4280*/  MOV R7, R22 ;  /* 0x0000001600077202 */ /* 0x000fe20000000f00 */
[----:B----4-:R-:W-:Y:S02]  /*4290*/  IMAD.U32 R4, RZ, RZ, UR4 ;  /* 0x00000004ff047e24 */ /* 0x010fe4000f8e00ff */
[----:B------:R-:W-:Y:S01]  /*42a0*/  IMAD.U32 R5, RZ, RZ, UR5 ;  /* 0x00000005ff057e24 */ /* 0x000fe2000f8e00ff */
[----:B------:R-:W-:Y:S02]  /*42b0*/  MOV R8, R17 ;  /* 0x0000001100087202 */ /* 0x000fe40000000f00 */
[----:B-1----:R-:W-:-:S05]  /*42c0*/  MOV R9, R0 ;  /* 0x0000000000097202 */ /* 0x002fca0000000f00 */
[----:B------:R2:W-:Y:S02]  /*42d0*/  STL.64 [R1], R8 ;  /* 0x0000000801007387 */ /* 0x0005e40000100a00 */
[----:B------:R-:W-:-:S07]  /*42e0*/  LEPC R20, `(.L_x_98) ;  /* 0x000000001014794e */ /* 0x000fce0000000000 */
[----:B--23--:R-:W-:Y:S05]  /*42f0*/  CALL.ABS.NOINC R2 ;  /* 0x0000000002007343 */ /* 0x00cfea0003c00000 */
.L_x_98:
[----:B------:R-:W1:Y:S01]  /*4300*/  LDC.64 R8, c[0x4][0xd8] ;  /* 0x01003600ff087b82 */ /* 0x000e620000000a00 */
[----:B------:R-:W2:Y:S01]  /*4310*/  LDCU.64 UR4, c[0x4][0xd0] ;  /* 0x01001a00ff0477ac */ /* 0x000ea20008000a00 */
[----:B------:R-:W-:Y:S02]  /*4320*/  MOV R6, R23 ;  /* 0x0000001700067202 */ /* 0x000fe40000000f00 */
[----:B------:R-:W-:-:S04]  /*4330*/  MOV R7, R22 ;  /* 0x0000001600077202 */ /* 0x000fc80000000f00 */
[----:B------:R3:W4:Y:S01]  /*4340*/  LDC.64 R2, c[0x4][R26] ;  /* 0x010000001a027b82 */ /* 0x0007220000000a00 */
[----:B--2---:R-:W-:Y:S02]  /*4350*/  IMAD.U32 R4, RZ, RZ, UR4 ;  /* 0x00000004ff047e24 */ /* 0x004fe4000f8e00ff */
[----:B------:R-:W-:Y:S01]  /*4360*/  IMAD.U32 R5, RZ, RZ, UR5 ;  /* 0x00000005ff057e24 */ /* 0x000fe2000f8e00ff */
[----:B-1----:R3:W-:Y:S04]  /*4370*/  STL.64 [R1], R8 ;  /* 0x0000000801007387 */ /* 0x0027e80000100a00 */
[----:B------:R-:W-:-:S07]  /*4380*/  LEPC R20, `(.L_x_99) ;  /* 0x000000001014794e */ /* 0x000fce0000000000 */
[----:B---34-:R-:W-:Y:S05]  /*4390*/  CALL.ABS.NOINC R2 ;  /* 0x0000000002007343 */ /* 0x018fea0003c00000 */
.L_x_99:
[----:B------:R-:W-:Y:S01]  /*43a0*/  HFMA2 R0, -RZ, RZ, 0, 2.384185791015625e-06 ;  /* 0x00000028ff007431 */ /* 0x000fe200000001ff */
        /* <DEDUP_REMOVED lines=9> */
.L_x_100:
        /* <DEDUP_REMOVED lines=10> */
.L_x_101:
[----:B------:R1:W2:Y:S01]  /*44e0*/  LDC.64 R2, c[0x4][R26] ;  /* 0x010000001a027b82 */ /* 0x0002a20000000a00 */
[----:B------:R-:W3:Y:S01]  /*44f0*/  LDCU.64 UR4, c[0x4][0xe0] ;  /* 0x01001c00ff0477ac */ /* 0x000ee20008000a00 */
[----:B------:R-:W-:Y:S01]  /*4500*/  CS2R R6, SRZ ;  /* 0x0000000000067805 */ /* 0x000fe2000001ff00 */
[----:B---3--:R-:W-:Y:S01]  /*4510*/  IMAD.U32 R4, RZ, RZ, UR4 ;  /* 0x00000004ff047e24 */ /* 0x008fe2000f8e00ff */
[----:B------:R-:W-:-:S04]  /*4520*/  MOV R5, UR5 ;  /* 0x0000000500057c02 */ /* 0x000fc80008000f00 */
[----:B------:R-:W-:-:S07]  /*4530*/  LEPC R20, `(.L_x_102) ;  /* 0x000000001014794e */ /* 0x000fce0000000000 */
[----:B-12---:R-:W-:Y:S05]  /*4540*/  CALL.ABS.NOINC R2 ;  /* 0x0000000002007343 */ /* 0x006fea0003c00000 */
.L_x_102:
[----:B------:R-:W-:Y:S01]  /*4550*/  HFMA2 R0, -RZ, RZ, 0, 4.76837158203125e-07 ;  /* 0x00000008ff007431 */ /* 0x000fe200000001ff */
        /* <DEDUP_REMOVED lines=9> */
.L_x_103:
[----:B------:R-:W-:Y:S01]  /*45f0*/  HFMA2 R0, -RZ, RZ, 0, 2.6226043701171875e-06 ;  /* 0x0000002cff007431 */ /* 0x000fe200000001ff */
        /* <DEDUP_REMOVED lines=9> */
.L_x_104:
[----:B------:R1:W2:Y:S01]  /*4690*/  LDC.64 R2, c[0x4][R26] ;  /* 0x010000001a027b82 */ /* 0x0002a20000000a00 */
[----:B------:R-:W3:Y:S01]  /*46a0*/  LDCU.64 UR4, c[0x4][0xe0] ;  /* 0x01001c00ff0477ac */ /* 0x000ee20008000a00 */
[----:B------:R-:W-:Y:S01]  /*46b0*/  CS2R R6, SRZ ;  /* 0x0000000000067805 */ /* 0x000fe2000001ff00 */
[----:B---3--:R-:W-:Y:S01]  /*46c0*/  IMAD.U32 R4, RZ, RZ, UR4 ;  /* 0x00000004ff047e24 */ /* 0x008fe2000f8e00ff */
[----:B------:R-:W-:-:S04]  /*46d0*/  MOV R5, UR5 ;  /* 0x0000000500057c02 */ /* 0x000fc80008000f00 */
[----:B------:R-:W-:-:S07]  /*46e0*/  LEPC R20, `(.L_x_105) ;  /* 0x000000001014794e */ /* 0x000fce0000000000 */
[----:B-12---:R-:W-:Y:S05]  /*46f0*/  CALL.ABS.NOINC R2 ;  /* 0x0000000002007343 */ /* 0x006fea0003c00000 */
.L_x_105:
        /* <DEDUP_REMOVED lines=10> */
.L_x_106:
[----:B------:R-:W-:Y:S01]  /*47a0*/  HFMA2 R0, -RZ, RZ, 0, 2.443790435791015625e-06 ;  /* 0x00000029ff007431 */ /* 0x000fe200000001ff */
        /* <DEDUP_REMOVED lines=9> */
.L_x_107:
        /* <DEDUP_REMOVED lines=10> */
.L_x_108:
        /* <DEDUP_REMOVED lines=10> */
.L_x_109:
[----:B------:R1:W2:Y:S01]  /*4980*/  LDC.64 R2, c[0x4][R26] ;  /* 0x010000001a027b82 */ /* 0x0002a20000000a00 */
[----:B------:R-:W3:Y:S01]  /*4990*/  LDCU.64 UR4, c[0x4][0xe0] ;  /* 0x01001c00ff0477ac */ /* 0x000ee20008000a00 */
[----:B------:R-:W-:Y:S01]  /*49a0*/  CS2R R6, SRZ ;  /* 0x0000000000067805 */ /* 0x000fe2000001ff00 */
[----:B---3--:R-:W-:Y:S01]  /*49b0*/  IMAD.U32 R4, RZ, RZ, UR4 ;  /* 0x00000004ff047e24 */ /* 0x008fe2000f8e00ff */
[----:B------:R-:W-:-:S04]  /*49c0*/  MOV R5, UR5 ;  /* 0x0000000500057c02 */ /* 0x000fc80008000f00 */
[----:B------:R-:W-:-:S07]  /*49d0*/  LEPC R20, `(.L_x_110) ;  /* 0x000000001014794e */ /* 0x000fce0000000000 */
[----:B-12---:R-:W-:Y:S05]  /*49e0*/  CALL.ABS.NOINC R2 ;  /* 0x0000000002007343 */ /* 0x006fea0003c00000 */
.L_x_110:
[----:B------:R-:W-:Y:S01]  /*49f0*/  HFMA2 R0, -RZ, RZ, 0, 1.9073486328125e-06 ;  /* 0x00000020ff007431 */ /* 0x000fe200000001ff */
        /* <DEDUP_REMOVED lines=9> */
.L_x_111:
        /* <DEDUP_REMOVED lines=10> */
.L_x_112:
[----:B------:R1:W2:Y:S01]  /*4b30*/  LDC.64 R2, c[0x4][R26] ;  /* 0x010000001a027b82 */ /* 0x0002a20000000a00 */
[----:B------:R-:W3:Y:S01]  /*4b40*/  LDCU.64 UR4, c[0x4][0xe0] ;  /* 0x01001c00ff0477ac */ /* 0x000ee20008000a00 */
[----:B------:R-:W-:Y:S01]  /*4b50*/  CS2R R6, SRZ ;  /* 0x0000000000067805 */ /* 0x000fe2000001ff00 */
[----:B---3--:R-:W-:Y:S01]  /*4b60*/  IMAD.U32 R4, RZ, RZ, UR4 ;  /* 0x00000004ff047e24 */ /* 0x008fe2000f8e00ff */
[----:B------:R-:W-:-:S04]  /*4b70*/  MOV R5, UR5 ;  /* 0x0000000500057c02 */ /* 0x000fc80008000f00 */
[----:B------:R-:W-:-:S07]  /*4b80*/  LEPC R20, `(.L_x_113) ;  /* 0x000000001014794e */ /* 0x000fce0000000000 */
[----:B-12---:R-:W-:Y:S05]  /*4b90*/  CALL.ABS.NOINC R2 ;  /* 0x0000000002007343 */ /* 0x006fea0003c00000 */
.L_x_113:
[----:B------:R-:W-:Y:S01]  /*4ba0*/  HFMA2 R0, -RZ, RZ, 0, 5.9604644775390625e-08 ;  /* 0x00000001ff007431 */ /* 0x000fe200000001ff */
        /* <DEDUP_REMOVED lines=9> */
.L_x_114:
        /* <DEDUP_REMOVED lines=10> */
.L_x_115:
        /* <DEDUP_REMOVED lines=10> */
.L_x_116:
        /* <DEDUP_REMOVED lines=10> */
.L_x_117:
[----:B------:R1:W2:Y:S01]  /*4e20*/  LDC.64 R2, c[0x4][R26] ;  /* 0x010000001a027b82 */ /* 0x0002a20000000a00 */
[----:B------:R-:W3:Y:S01]  /*4e30*/  LDCU.64 UR4, c[0x4][0xe0] ;  /* 0x01001c00ff0477ac */ /* 0x000ee20008000a00 */
[----:B------:R-:W-:Y:S01]  /*4e40*/  CS2R R6, SRZ ;  /* 0x0000000000067805 */ /* 0x000fe2000001ff00 */
[----:B---3--:R-:W-:Y:S01]  /*4e50*/  IMAD.U32 R4, RZ, RZ, UR4 ;  /* 0x00000004ff047e24 */ /* 0x008fe2000f8e00ff */
[----:B------:R-:W-:-:S04]  /*4e60*/  MOV R5, UR5 ;  /* 0x0000000500057c02 */ /* 0x000fc80008000f00 */
[----:B------:R-:W-:-:S07]  /*4e70*/  LEPC R20, `(.L_x_118) ;  /* 0x000000001014794e */ /* 0x000fce0000000000 */
[----:B-12---:R-:W-:Y:S05]  /*4e80*/  CALL.ABS.NOINC R2 ;  /* 0x0000000002007343 */ /* 0x006fea0003c00000 */
.L_x_118:
        /* <DEDUP_REMOVED lines=10> */
.L_x_119:
        /* <DEDUP_REMOVED lines=10> */
.L_x_120:
[----:B------:R1:W2:Y:S01]  /*4fd0*/  LDC.64 R2, c[0x4][R26] ;  /* 0x010000001a027b82 */ /* 0x0002a20000000a00 */
[----:B------:R-:W3:Y:S01]  /*4fe0*/  LDCU.64 UR4, c[0x4][0xe0] ;  /* 0x01001c00ff0477ac */ /* 0x000ee20008000a00 */
[----:B------:R-:W-:Y:S01]  /*4ff0*/  CS2R R6, SRZ ;  /* 0x0000000000067805 */ /* 0x000fe2000001ff00 */
[----:B---3--:R-:W-:Y:S01]  /*5000*/  IMAD.U32 R4, RZ, RZ, UR4 ;  /* 0x00000004ff047e24 */ /* 0x008fe2000f8e00ff */
[----:B------:R-:W-:-:S04]  /*5010*/  MOV R5, UR5 ;  /* 0x0000000500057c02 */ /* 0x000fc80008000f00 */
[----:B------:R-:W-:-:S07]  /*5020*/  LEPC R20, `(.L_x_121) ;  /* 0x000000001014794e */ /* 0x000fce0000000000 */
[----:B-12---:R-:W-:Y:S05]  /*5030*/  CALL.ABS.NOINC R2 ;  /* 0x0000000002007343 */ /* 0x006fea0003c00000 */
.L_x_121:
[----:B------:R-:W-:Y:S01]  /*5040*/  HFMA2 R0, -RZ, RZ, 0, 1.1920928955078125e-07 ;  /* 0x00000002ff007431 */ /* 0x000fe200000001ff */
        /* <DEDUP_REMOVED lines=9> */
.L_x_122:
        /* <DEDUP_REMOVED lines=10> */
.L_x_123:
        /* <DEDUP_REMOVED lines=10> */
.L_x_124:
        /* <DEDUP_REMOVED lines=10> */
.L_x_125:
        /* <DEDUP_REMOVED lines=10> */
.L_x_126:
        /* <DEDUP_REMOVED lines=10> */
.L_x_127:
[----:B------:R1:W2:Y:S01]  /*5400*/  LDC.64 R2, c[0x4][R26] ;  /* 0x010000001a027b82 */ /* 0x0002a20000000a00 */
[----:B------:R-:W3:Y:S01]  /*5410*/  LDCU.64 UR4, c[0x4][0xe0] ;  /* 0x01001c00ff0477ac */ /* 0x000ee20008000a00 */
[----:B------:R-:W-:Y:S01]  /*5420*/  CS2R R6, SRZ ;  /* 0x0000000000067805 */ /* 0x000fe2000001ff00 */
[----:B---3--:R-:W-:Y:S01]  /*5430*/  IMAD.U32 R4, RZ, RZ, UR4 ;  /* 0x00000004ff047e24 */ /* 0x008fe2000f8e00ff */
[----:B------:R-:W-:-:S04]  /*5440*/  MOV R5, UR5 ;  /* 0x0000000500057c02 */ /* 0x000fc80008000f00 */
[----:B------:R-:W-:-:S07]  /*5450*/  LEPC R20, `(.L_x_128) ;  /* 0x000000001014794e */ /* 0x000fce0000000000 */
[----:B-12---:R-:W-:Y:S05]  /*5460*/  CALL.ABS.NOINC R2 ;  /* 0x0000000002007343 */ /* 0x006fea0003c00000 */
.L_x_128:
        /* <DEDUP_REMOVED lines=10> */
.L_x_129:
        /* <DEDUP_REMOVED lines=10> */
.L_x_130:
[----:B------:R1:W2:Y:S01]  /*55b0*/  LDC.64 R2, c[0x4][R26] ;  /* 0x010000001a027b82 */ /* 0x0002a20000000a00 */
[----:B------:R-:W3:Y:S01]  /*55c0*/  LDCU.64 UR4, c[0x4][0xe0] ;  /* 0x01001c00ff0477ac */ /* 0x000ee20008000a00 */
[----:B------:R-:W-:Y:S01]  /*55d0*/  CS2R R6, SRZ ;  /* 0x0000000000067805 */ /* 0x000fe2000001ff00 */
[----:B---3--:R-:W-:Y:S01]  /*55e0*/  IMAD.U32 R4, RZ, RZ, UR4 ;  /* 0x00000004ff047e24 */ /* 0x008fe2000f8e00ff */
[----:B------:R-:W-:-:S04]  /*55f0*/  MOV R5, UR5 ;  /* 0x0000000500057c02 */ /* 0x000fc80008000f00 */
[----:B------:R-:W-:-:S07]  /*5600*/  LEPC R20, `(.L_x_131) ;  /* 0x000000001014794e */ /* 0x000fce0000000000 */
[----:B-12---:R-:W-:Y:S05]  /*5610*/  CALL.ABS.NOINC R2 ;  /* 0x0000000002007343 */ /* 0x006fea0003c00000 */
.L_x_131:
[----:B------:R-:W-:Y:S01]  /*5620*/  HFMA2 R0, -RZ, RZ, 0, 1.52587890625e-05 ;  /* 0x00000100ff007431 */ /* 0x000fe200000001ff */
        /* <DEDUP_REMOVED lines=9> */
.L_x_132:
        /* <DEDUP_REMOVED lines=10> */
.L_x_133:
        /* <DEDUP_REMOVED lines=10> */
.L_x_134:
        /* <DEDUP_REMOVED lines=10> */
.L_x_135:
[----:B------:R1:W2:Y:S01]  /*58a0*/  LDC.64 R2, c[0x4][R26] ;  /* 0x010000001a027b82 */ /* 0x0002a20000000a00 */
[----:B------:R-:W3:Y:S01]  /*58b0*/  LDCU.64 UR4, c[0x4][0xe0] ;  /* 0x01001c00ff0477ac */ /* 0x000ee20008000a00 */
[----:B------:R-:W-:Y:S01]  /*58c0*/  CS2R R6, SRZ ;  /* 0x0000000000067805 */ /* 0x000fe2000001ff00 */
[----:B---3--:R-:W-:Y:S01]  /*58d0*/  IMAD.U32 R4, RZ, RZ, UR4 ;  /* 0x00000004ff047e24 */ /* 0x008fe2000f8e00ff */
[----:B------:R-:W-:-:S04]  /*58e0*/  MOV R5, UR5 ;  /* 0x0000000500057c02 */ /* 0x000fc80008000f00 */
[----:B------:R-:W-:-:S07]  /*58f0*/  LEPC R20, `(.L_x_136) ;  /* 0x000000001014794e */ /* 0x000fce0000000000 */
[----:B-12---:R-:W-:Y:S05]  /*5900*/  CALL.ABS.NOINC R2 ;  /* 0x0000000002007343 */ /* 0x006fea0003c00000 */
.L_x_136:
        /* <DEDUP_REMOVED lines=10> */
.L_x_137:
        /* <DEDUP_REMOVED lines=10> */
.L_x_138:
[----:B------:R1:W2:Y:S01]  /*5a50*/  LDC.64 R2, c[0x4][R26] ;  /* 0x010000001a027b82 */ /* 0x0002a20000000a00 */
[----:B------:R-:W3:Y:S01]  /*5a60*/  LDCU.64 UR4, c[0x4][0xe0] ;  /* 0x01001c00ff0477ac */ /* 0x000ee20008000a00 */
[----:B------:R-:W-:Y:S01]  /*5a70*/  CS2R R6, SRZ ;  /* 0x0000000000067805 */ /* 0x000fe2000001ff00 */
[----:B---3--:R-:W-:Y:S01]  /*5a80*/  IMAD.U32 R4, RZ, RZ, UR4 ;  /* 0x00000004ff047e24 */ /* 0x008fe2000f8e00ff */
[----:B------:R-:W-:-:S04]  /*5a90*/  MOV R5, UR5 ;  /* 0x0000000500057c02 */ /* 0x000fc80008000f00 */
[----:B------:R-:W-:-:S07]  /*5aa0*/  LEPC R20, `(.L_x_139) ;  /* 0x000000001014794e */ /* 0x000fce0000000000 */
[----:B-12---:R-:W-:Y:S05]  /*5ab0*/  CALL.ABS.NOINC R2 ;  /* 0x0000000002007343 */ /* 0x006fea0003c00000 */
.L_x_139:
[----:B------:R1:W-:Y:S01]  /*5ac0*/  STL [R1], RZ ;  /* 0x000000ff01007387 */ /* 0x0003e20000100800 */
[----:B------:R1:W2:Y:S01]  /*5ad0*/  LDC.64 R2, c[0x4][R26] ;  /* 0x010000001a027b82 */ /* 0x0002a20000000a00 */
[----:B------:R-:W3:Y:S01]  /*5ae0*/  LDCU.64 UR4, c[0x4][0xc8] ;  /* 0x01001900ff0477ac */ /* 0x000ee20008000a00 */
[----:B------:R-:W-:Y:S02]  /*5af0*/  MOV R6, R23 ;  /* 0x0000001700067202 */ /* 0x000fe40000000f00 */
[----:B------:R-:W-:Y:S01]  /*5b00*/  MOV R7, R22 ;  /* 0x0000001600077202 */ /* 0x000fe20000000f00 */
[----:B---3--:R-:W-:Y:S02]  /*5b10*/  IMAD.U32 R4, RZ, RZ, UR4 ;  /* 0x00000004ff047e24 */ /* 0x008fe4000f8e00ff */
[----:B------:R-:W-:Y:S02]  /*5b20*/  IMAD.U32 R5, RZ, RZ, UR5 ;  /* 0x00000005ff057e24 */ /* 0x000fe4000f8e00ff */
[----:B------:R-:W-:-:S07]  /*5b30*/  LEPC R20, `(.L_x_140) ;  /* 0x000000001014794e */ /* 0x000fce0000000000 */
[----:B-12---:R-:W-:Y:S05]  /*5b40*/  CALL.ABS.NOINC R2 ;  /* 0x0000000002007343 */ /* 0x006fea0003c00000 */
.L_x_140:
        /* <DEDUP_REMOVED lines=10> */
.L_x_141:
        /* <DEDUP_REMOVED lines=10> */
.L_x_142:
        /* <DEDUP_REMOVED lines=10> */
.L_x_143:
[----:B------:R1:W2:Y:S01]  /*5d30*/  LDC.64 R2, c[0x4][R26] ;  /* 0x010000001a027b82 */ /* 0x0002a20000000a00 */
[----:B------:R-:W3:Y:S01]  /*5d40*/  LDCU.64 UR4, c[0x4][0xe0] ;  /* 0x01001c00ff0477ac */ /* 0x000ee20008000a00 */
[----:B------:R-:W-:Y:S01]  /*5d50*/  CS2R R6, SRZ ;  /* 0x0000000000067805 */ /* 0x000fe2000001ff00 */
[----:B---3--:R-:W-:Y:S01]  /*5d60*/  IMAD.U32 R4, RZ, RZ, UR4 ;  /* 0x00000004ff047e24 */ /* 0x008fe2000f8e00ff */
[----:B------:R-:W-:-:S04]  /*5d70*/  MOV R5, UR5 ;  /* 0x0000000500057c02 */ /* 0x000fc80008000f00 */
[----:B------:R-:W-:-:S07]  /*5d80*/  LEPC R20, `(.L_x_144) ;  /* 0x000000001014794e */ /* 0x000fce0000000000 */
[----:B-12---:R-:W-:Y:S05]  /*5d90*/  CALL.ABS.NOINC R2 ;  /* 0x0000000002007343 */ /* 0x006fea0003c00000 */
.L_x_144:
        /* <DEDUP_REMOVED lines=9> */
.L_x_145:
        /* <DEDUP_REMOVED lines=10> */
.L_x_146:
[----:B------:R1:W2:Y:S01]  /*5ed0*/  LDC.64 R2, c[0x4][R26] ;  /* 0x010000001a027b82 */ /* 0x0002a20000000a00 */
[----:B------:R-:W3:Y:S01]  /*5ee0*/  LDCU.64 UR4, c[0x4][0xe0] ;  /* 0x01001c00ff0477ac */ /* 0x000ee20008000a00 */
[----:B------:R-:W-:Y:S01]  /*5ef0*/  CS2R R6, SRZ ;  /* 0x0000000000067805 */ /* 0x000fe2000001ff00 */
[----:B---3--:R-:W-:Y:S01]  /*5f00*/  IMAD.U32 R4, RZ, RZ, UR4 ;  /* 0x00000004ff047e24 */ /* 0x008fe2000f8e00ff */
[----:B------:R-:W-:-:S04]  /*5f10*/  MOV R5, UR5 ;  /* 0x0000000500057c02 */ /* 0x000fc80008000f00 */
[----:B------:R-:W-:-:S07]  /*5f20*/  LEPC R20, `(.L_x_147) ;  /* 0x000000001014794e */ /* 0x000fce0000000000 */
[----:B-12---:R-:W-:Y:S05]  /*5f30*/  CALL.ABS.NOINC R2 ;  /* 0x0000000002007343 */ /* 0x006fea0003c00000 */
.L_x_147:
[----:B------:R-:W-:Y:S01]  /*5f40*/  HFMA2 R0, -RZ, RZ, 0, 0.00048828125 ;  /* 0x00001000ff007431 */ /* 0x000fe200000001ff */
        /* <DEDUP_REMOVED lines=9> */
.L_x_148:
        /* <DEDUP_REMOVED lines=10> */
.L_x_149:
        /* <DEDUP_REMOVED lines=10> */
.L_x_150:
[----:B------:R-:W1:Y:S01]  /*6120*/  LDC.64 R2, c[0x4][0xa8] ;  /* 0x01002a00ff027b82 */ /* 0x000e620000000a00 */
[----:B------:R-:W2:Y:S01]  /*6130*/  LDCU.64 UR4, c[0x4][0xd0] ;  /* 0x01001a00ff0477ac */ /* 0x000ea20008000a00 */
[----:B------:R-:W-:Y:S02]  /*6140*/  MOV R6, R23 ;  /* 0x0000001700067202 */ /* 0x000fe40000000f00 */
[----:B------:R-:W-:-:S04]  /*6150*/  MOV R7, R22 ;  /* 0x0000001600077202 */ /* 0x000fc80000000f00 */
[----:B------:R-:W3:Y:S01]  /*6160*/  LDC.64 R26, c[0x4][R26] ;  /* 0x010000001a1a7b82 */ /* 0x000ee20000000a00 */
[----:B--2---:R-:W-:Y:S02]  /*6170*/  IMAD.U32 R4, RZ, RZ, UR4 ;  /* 0x00000004ff047e24 */ /* 0x004fe4000f8e00ff */
[----:B------:R-:W-:Y:S01]  /*6180*/  IMAD.U32 R5, RZ, RZ, UR5 ;  /* 0x00000005ff057e24 */ /* 0x000fe2000f8e00ff */
[----:B-1----:R1:W-:Y:S04]  /*6190*/  STL.64 [R1], R2 ;  /* 0x0000000201007387 */ /* 0x0023e80000100a00 */
[----:B------:R-:W-:-:S07]  /*61a0*/  LEPC R20, `(.L_x_91) ;  /* 0x000000001014794e */ /* 0x000fce0000000000 */
[----:B-1-3--:R-:W-:Y:S05]  /*61b0*/  CALL.ABS.NOINC R26 ;  /* 0x000000001a007343 */ /* 0x00afea0003c00000 */
.L_x_91:
[----:B------:R-:W-:Y:S05]  /*61c0*/  BSYNC.RECONVERGENT B6 ;  /* 0x0000000000067941 */ /* 0x000fea0003800200 */
.L_x_90:
[----:B------:R-:W2:Y:S01]  /*61d0*/  S2R R0, SR_SWINHI ;  /* 0x0000000000007919 */ /* 0x000ea20000002f00 */
[----:B------:R-:W-:Y:S01]  /*61e0*/  IMAD.SHL.U32 R26, R18, 0x2, RZ ;  /* 0x00000002121a7824 */ /* 0x000fe200078e00ff */
[----:B------:R-:W3:Y:S04]  /*61f0*/  LDCU.64 UR4, c[0x0][0x880] ;  /* 0x00011000ff0477ac */ /* 0x000ee80008000a00 */
[----:B------:R-:W-:Y:S02]  /*6200*/  LOP3.LUT R26, R26, 0xfe, RZ, 0xc0, !PT ;  /* 0x000000fe1a1a7812 */ /* 0x000fe400078ec0ff */
[----:B---3--:R-:W-:-:S04]  /*6210*/  ISETP.NE.U32.AND P6, PT, RZ, UR4, PT ;  /* 0x00000004ff007c0c */ /* 0x008fc8000bfc5070 */
[----:B------:R-:W-:Y:S02]  /*6220*/  ISETP.NE.AND.EX P6, PT, RZ, UR5, PT, P6 ;  /* 0x00000005ff007c0c */ /* 0x000fe4000bfc5360 */
[----:B-1----:R-:W-:Y:S02]  /*6230*/  MOV R2, R17 ;  /* 0x0000001100027202 */ /* 0x002fe40000000f00 */
[----:B--2---:R-:W-:-:S03]  /*6240*/  MOV R3, R0 ;  /* 0x0000000000037202 */ /* 0x004fc60000000f00 */
[----:B------:R-:W-:-:S03]  /*6250*/  IMAD.WIDE.U32 R26, R26, 0x2, R2 ;  /* 0x000000021a1a7825 */ /* 0x000fc600078e0002 */
[C---:B------:R-:W-:Y:S02]  /*6260*/  IADD3 R3, P2, PT, R26.reuse, 0x200, RZ ;  /* 0x000002001a037810 */ /* 0x040fe40007f5e0ff */
[C---:B------:R-:W-:Y:S02]  /*6270*/  IADD3 R5, P1, PT, R26.reuse, 0x400, RZ ;  /* 0x000004001a057810 */ /* 0x040fe40007f3e0ff */
[C---:B------:R-:W-:Y:S01]  /*6280*/  IADD3 R7, P0, PT, R26.reuse, 0x600, RZ ;  /* 0x000006001a077810 */ /* 0x040fe20007f1e0ff */
[--C-:B------:R-:W-:Y:S01]  /*6290*/  IMAD.X R37, RZ, RZ, R27.reuse, P2 ;  /* 0x000000ffff257224 */ /* 0x100fe200010e061b */
[--C-:B------:R-:W-:Y:S01]  /*62a0*/  SHF.R.U64 R11, R26, 0x3, R27.reuse ;  /* 0x000000031a0b7819 */ /* 0x100fe2000000121b */
[--C-:B------:R-:W-:Y:S02]  /*62b0*/  IMAD.X R35, RZ, RZ, R27.reuse, P1 ;  /* 0x000000ffff237224 */ /* 0x100fe400008e061b */
[----:B------:R-:W-:Y:S01]  /*62c0*/  IMAD.X R33, RZ, RZ, R27, P0 ;  /* 0x000000ffff217224 */ /* 0x000fe200000e061b */
[----:B------:R-:W-:-:S02]  /*62d0*/  SHF.R.U64 R0, R3, 0x3, R37 ;  /* 0x0000000303007819 */ /* 0x000fc40000001225 */
[----:B------:R-:W-:Y:S02]  /*62e0*/  SHF.R.U64 R2, R5, 0x3, R35 ;  /* 0x0000000305027819 */ /* 0x000fe40000001223 */
[----:B------:R-:W-:Y:S02]  /*62f0*/  SHF.R.U64 R4, R7, 0x3, R33 ;  /* 0x0000000307047819 */ /* 0x000fe40000001221 */
[----:B------:R-:W-:Y:S02]  /*6300*/  LOP3.LUT R36, R3, 0x30, R0, 0x78, !PT ;  /* 0x0000003003247812 */ /* 0x000fe400078e7800 */
[----:B------:R-:W-:Y:S02]  /*6310*/  LOP3.LUT R34, R5, 0x30, R2, 0x78, !PT ;  /* 0x0000003005227812 */ /* 0x000fe400078e7802 */
[----:B------:R-:W-:Y:S02]  /*6320*/  IADD3 R3, P3, PT, R26, 0x800, RZ ;  /* 0x000008001a037810 */ /* 0x000fe40007f7e0ff */
[----:B------:R-:W-:-:S02]  /*6330*/  LOP3.LUT R32, R7, 0x30, R4, 0x78, !PT ;  /* 0x0000003007207812 */ /* 0x000fc400078e7804 */
[C---:B------:R-:W-:Y:S01]  /*6340*/  IADD3 R5, P2, PT, R26.reuse, 0xa00, RZ ;  /* 0x00000a001a057810 */ /* 0x040fe20007f5e0ff */
[--C-:B------:R-:W-:Y:S01]  /*6350*/  IMAD.X R31, RZ, RZ, R27.reuse, P3 ;  /* 0x000000ffff1f7224 */ /* 0x100fe200018e061b */
[C---:B------:R-:W-:Y:S02]  /*6360*/  IADD3 R7, P1, PT, R26.reuse, 0xc00, RZ ;  /* 0x00000c001a077810 */ /* 0x040fe40007f3e0ff */
[C---:B------:R-:W-:Y:S01]  /*6370*/  IADD3 R9, P0, PT, R26.reuse, 0xe00, RZ ;  /* 0x00000e001a097810 */ /* 0x040fe20007f1e0ff */
[----:B------:R-:W-:Y:S01]  /*6380*/  IMAD.X R29, RZ, RZ, R27, P2 ;  /* 0x000000ffff1d7224 */ /* 0x000fe200010e061b */
[----:B------:R-:W-:Y:S01]  /*6390*/  SHF.R.U64 R0, R3, 0x3, R31 ;  /* 0x0000000303007819 */ /* 0x000fe2000000121f */
[----:B------:R-:W-:Y:S01]  /*63a0*/  IMAD.X R25, RZ, RZ, R27, P1 ;  /* 0x000000ffff197224 */ /* 0x000fe200008e061b */
[----:B------:R-:W-:Y:S01]  /*63b0*/  LOP3.LUT R10, R26, 0x30, R11, 0x78, !PT ;  /* 0x000000301a0a7812 */ /* 0x000fe200078e780b */
[----:B------:R-:W-:Y:S01]  /*63c0*/  IMAD.X R23, RZ, RZ, R27, P0 ;  /* 0x000000ffff177224 */ /* 0x000fe200000e061b */
[----:B------:R-:W-:Y:S01]  /*63d0*/  SHF.R.U64 R2, R5, 0x3, R29 ;  /* 0x0000000305027819 */ /* 0x000fe2000000121d */
[----:B------:R-:W-:Y:S01]  /*63e0*/  IMAD.MOV.U32 R11, RZ, RZ, R27 ;  /* 0x000000ffff0b7224 */ /* 0x000fe200078e001b */
[----:B------:R-:W-:-:S02]  /*63f0*/  SHF.R.U64 R4, R7, 0x3, R25 ;  /* 0x0000000307047819 */ /* 0x000fc40000001219 */
[----:B------:R-:W-:Y:S02]  /*6400*/  SHF.R.U64 R6, R9, 0x3, R23 ;  /* 0x0000000309067819 */ /* 0x000fe40000001217 */
[----:B------:R-:W-:Y:S01]  /*6410*/  LOP3.LUT R30, R3, 0x30, R0, 0x78, !PT ;  /* 0x00000030031e7812 */ /* 0x000fe200078e7800 */
[----:B------:R1:W-:Y:S01]  /*6420*/  ST.E desc[UR48][R10.64], RZ ;  /* 0x000000ff0a007985 */ /* 0x0003e2000c101930 */
[----:B------:R-:W-:Y:S02]  /*6430*/  LOP3.LUT R28, R5, 0x30, R2, 0x78, !PT ;  /* 0x00000030051c7812 */ /* 0x000fe400078e7802 */
[C---:B------:R-:W-:Y:S01]  /*6440*/  IADD3 R0, P3, PT, R26.reuse, 0x1000, RZ ;  /* 0x000010001a007810 */ /* 0x040fe20007f7e0ff */
[----:B------:R2:W-:Y:S01]  /*6450*/  ST.E desc[UR48][R36.64], RZ ;  /* 0x000000ff24007985 */ /* 0x0005e2000c101930 */
[----:B------:R-:W-:Y:S02]  /*6460*/  LOP3.LUT R24, R7, 0x30, R4, 0x78, !PT ;  /* 0x0000003007187812 */ /* 0x000fe400078e7804 */
[C---:B------:R-:W-:Y:S01]  /*6470*/  IADD3 R2, P2, PT, R26.reuse, 0x1200, RZ ;  /* 0x000012001a027810 */ /* 0x040fe20007f5e0ff */
[--C-:B------:R-:W-:Y:S01]  /*6480*/  IMAD.X R21, RZ, RZ, R27.reuse, P3 ;  /* 0x000000ffff157224 */ /* 0x100fe200018e061b */
[----:B------:R-:W-:Y:S01]  /*6490*/  LOP3.LUT R22, R9, 0x30, R6, 0x78, !PT ;  /* 0x0000003009167812 */ /* 0x000fe200078e7806 */
[----:B------:R2:W-:Y:S01]  /*64a0*/  ST.E desc[UR48][R34.64], RZ ;  /* 0x000000ff22007985 */ /* 0x0005e2000c101930 */
[C---:B------:R-:W-:Y:S01]  /*64b0*/  IADD3 R4, P1, PT, R26.reuse, 0x1400, RZ ;  /* 0x000014001a047810 */ /* 0x040fe20007f3e0ff */
[----:B------:R-:W-:Y:S01]  /*64c0*/  IMAD.X R15, RZ, RZ, R27, P2 ;  /* 0x000000ffff0f7224 */ /* 0x000fe200010e061b */
[----:B------:R-:W-:Y:S01]  /*64d0*/  IADD3 R6, P0, PT, R26, 0x1600, RZ ;  /* 0x000016001a067810 */ /* 0x000fe20007f1e0ff */
[----:B------:R2:W-:Y:S01]  /*64e0*/  ST.E desc[UR48][R32.64], RZ ;  /* 0x000000ff20007985 */ /* 0x0005e2000c101930 */
[----:B------:R-:W-:Y:S01]  /*64f0*/  SHF.R.U64 R3, R0, 0x3, R21 ;  /* 0x0000000300037819 */ /* 0x000fe20000001215 */
[----:B------:R-:W-:Y:S01]  /*6500*/  IMAD.X R13, RZ, RZ, R27, P1 ;  /* 0x000000ffff0d7224 */ /* 0x000fe200008e061b */
[----:B------:R-:W-:Y:S01]  /*6510*/  SHF.R.U64 R5, R2, 0x3, R15 ;  /* 0x0000000302057819 */ /* 0x000fe2000000120f */
[----:B------:R2:W-:Y:S01]  /*6520*/  ST.E desc[UR48][R30.64], RZ ;  /* 0x000000ff1e007985 */ /* 0x0005e2000c101930 */
[----:B------:R-:W-:-:S02]  /*6530*/  LOP3.LUT R20, R0, 0x30, R3, 0x78, !PT ;  /* 0x0000003000147812 */ /* 0x000fc400078e7803 */
[----:B------:R-:W-:Y:S01]  /*6540*/  SHF.R.U64 R7, R4, 0x3, R13 ;  /* 0x0000000304077819 */ /* 0x000fe2000000120d */
[----:B------:R2:W-:Y:S01]  /*6550*/  ST.E desc[UR48][R28.64], RZ ;  /* 0x000000ff1c007985 */ /* 0x0005e2000c101930 */
[----:B------:R-:W-:Y:S01]  /*6560*/  LOP3.LUT R14, R2, 0x30, R5, 0x78, !PT ;  /* 0x00000030020e7812 */ /* 0x000fe200078e7805 */
[----:B-1----:R-:W-:Y:S01]  /*6570*/  IMAD.X R11, RZ, RZ, R27, P0 ;  /* 0x000000ffff0b7224 */ /* 0x002fe200000e061b */
[----:B------:R-:W-:Y:S01]  /*6580*/  IADD3 R0, P3, PT, R26, 0x1800, RZ ;  /* 0x000018001a007810 */ /* 0x000fe20007f7e0ff */
[----:B------:R2:W-:Y:S01]  /*6590*/  ST.E desc[UR48][R24.64], RZ ;  /* 0x000000ff18007985 */ /* 0x0005e2000c101930 */
[----:B------:R-:W-:Y:S02]  /*65a0*/  LOP3.LUT R12, R4, 0x30, R7, 0x78, !PT ;  /* 0x00000030040c7812 */ /* 0x000fe400078e7807 */
[----:B------:R-:W-:Y:S01]  /*65b0*/  SHF.R.U64 R9, R6, 0x3, R11 ;  /* 0x0000000306097819 */ /* 0x000fe2000000120b */
[----:B------:R-:W-:Y:S01]  /*65c0*/  IMAD.X R45, RZ, RZ, R27, P3 ;  /* 0x000000ffff2d7224 */ /* 0x000fe200018e061b */
[----:B------:R-:W-:Y:S01]  /*65d0*/  IADD3 R2, P2, PT, R26, 0x1a00, RZ ;  /* 0x00001a001a027810 */ /* 0x000fe20007f5e0ff */
[----:B------:R2:W-:Y:S01]  /*65e0*/  ST.E desc[UR48][R22.64], RZ ;  /* 0x000000ff16007985 */ /* 0x0005e2000c101930 */
[----:B------:R-:W-:-:S02]  /*65f0*/  LOP3.LUT R10, R6, 0x30, R9, 0x78, !PT ;  /* 0x00000030060a7812 */ /* 0x000fc400078e7809 */
[C---:B------:R-:W-:Y:S01]  /*6600*/  IADD3 R4, P1, PT, R26.reuse, 0x1c00, RZ ;  /* 0x00001c001a047810 */ /* 0x040fe20007f3e0ff */
[----:B------:R-:W-:Y:S01]  /*6610*/  IMAD.X R43, RZ, RZ, R27, P2 ;  /* 0x000000ffff2b7224 */ /* 0x000fe200010e061b */
[----:B------:R-:W-:Y:S01]  /*6620*/  IADD3 R6, P0, PT, R26, 0x1e00, RZ ;  /* 0x00001e001a067810 */ /* 0x000fe20007f1e0ff */
[----:B------:R2:W-:Y:S01]  /*6630*/  ST.E desc[UR48][R20.64], RZ ;  /* 0x000000ff14007985 */ /* 0x0005e2000c101930 */
[----:B------:R-:W-:Y:S01]  /*6640*/  SHF.R.U64 R3, R0, 0x3, R45 ;  /* 0x0000000300037819 */ /* 0x000fe2000000122d */
[----:B------:R-:W-:Y:S01]  /*6650*/  IMAD.X R41, RZ, RZ, R27, P1 ;  /* 0x000000ffff297224 */ /* 0x000fe200008e061b */
[----:B------:R-:W-:Y:S01]  /*6660*/  SHF.R.U64 R5, R2, 0x3, R43 ;  /* 0x0000000302057819 */ /* 0x000fe2000000122b */
[----:B------:R-:W-:Y:S01]  /*6670*/  IMAD.X R39, RZ, RZ, R27, P0 ;  /* 0x000000ffff277224 */ /* 0x000fe200000e061b */
[----:B------:R-:W-:Y:S01]  /*6680*/  LOP3.LUT R44, R0, 0x30, R3, 0x78, !PT ;  /* 0x00000030002c7812 */ /* 0x000fe200078e7803 */
[----:B------:R2:W-:Y:S01]  /*6690*/  ST.E desc[UR48][R14.64], RZ ;  /* 0x000000ff0e007985 */ /* 0x0005e2000c101930 */
[----:B------:R-:W-:-:S02]  /*66a0*/  SHF.R.U64 R7, R4, 0x3, R41 ;  /* 0x0000000304077819 */ /* 0x000fc40000001229 */
[----:B------:R-:W-:Y:S01]  /*66b0*/  SHF.R.U64 R9, R6, 0x3, R39 ;  /* 0x0000000306097819 */ /* 0x000fe20000001227 */
[----:B------:R2:W-:Y:S01]  /*66c0*/  ST.E desc[UR48][R12.64], RZ ;  /* 0x000000ff0c007985 */ /* 0x0005e2000c101930 */
[----:B------:R-:W-:Y:S02]  /*66d0*/  LOP3.LUT R42, R2, 0x30, R5, 0x78, !PT ;  /* 0x00000030022a7812 */ /* 0x000fe400078e7805 */
[----:B------:R-:W-:Y:S01]  /*66e0*/  LOP3.LUT R40, R4, 0x30, R7, 0x78, !PT ;  /* 0x0000003004287812 */ /* 0x000fe200078e7807 */
[----:B------:R2:W-:Y:S01]  /*66f0*/  ST.E desc[UR48][R10.64], RZ ;  /* 0x000000ff0a007985 */ /* 0x0005e2000c101930 */
[----:B------:R-:W-:-:S03]  /*6700*/  LOP3.LUT R38, R6, 0x30, R9, 0x78, !PT ;  /* 0x0000003006267812 */ /* 0x000fc600078e7809 */
[----:B------:R2:W-:Y:S04]  /*6710*/  ST.E desc[UR48][R44.64], RZ ;  /* 0x000000ff2c007985 */ /* 0x0005e8000c101930 */
[----:B------:R2:W-:Y:S04]  /*6720*/  ST.E desc[UR48][R42.64], RZ ;  /* 0x000000ff2a007985 */ /* 0x0005e8000c101930 */
[----:B------:R2:W-:Y:S01]  /*6730*/  ST.E desc[UR48][R40.64], RZ ;  /* 0x000000ff28007985 */ /* 0x0005e2000c101930 */
[----:B------:R-:W1:Y:S01]  /*6740*/  S2R R2, SR_CTAID.Y ;  /* 0x0000000000027919 */ /* 0x000e620000002600 */
[----:B------:R-:W3:Y:S02]  /*6750*/  S2R R0, SR_CTAID.Z ;  /* 0x0000000000007919 */ /* 0x000ee40000002700 */
[----:B------:R2:W-:Y:S01]  /*6760*/  ST.E desc[UR48][R38.64], RZ ;  /* 0x000000ff26007985 */ /* 0x0005e2000c101930 */
[----:B------:R-:W-:Y:S05]  /*6770*/  @!P6 BRA `(.L_x_151) ;  /* 0x000000000090e947 */ /* 0x000fea0003800000 */
[----:B------:R-:W4:Y:S01]  /*6780*/  LDCU UR4, c[0x0][0x380] ;  /* 0x00007000ff0477ac */ /* 0x000f220008000800 */
[----:B------:R-:W-:Y:S01]  /*6790*/  IADD3 R3, PT, PT, R19, R16, RZ ;  /* 0x0000001013037210 */ /* 0x000fe20007ffe0ff */
[----:B------:R-:W-:Y:S03]  /*67a0*/  BSSY.RECONVERGENT B0, `(.L_x_151) ;  /* 0x0000021000007945 */ /* 0x000fe60003800200 */
[----:B----4-:R-:W-:-:S13]  /*67b0*/  ISETP.GE.AND P0, PT, R3, UR4, PT ;  /* 0x0000000403007c0c */ /* 0x010fda000bf06270 */
[----:B------:R-:W-:Y:S05]  /*67c0*/  @P0 BRA `(.L_x_152) ;  /* 0x0000000000780947 */ /* 0x000fea0003800000 */
[----:B------:R-:W4:Y:S01]  /*67d0*/  LDCU UR7, c[0x0][0x38c] ;  /* 0x00007180ff0777ac */ /* 0x000f220008000800 */
[----:B------:R-:W3:Y:S01]  /*67e0*/  LDCU UR6, c[0x0][0x890] ;  /* 0x00011200ff0677ac */ /* 0x000ee20008000800 */
[----:B------:R-:W5:Y:S01]  /*67f0*/  LDCU.64 UR4, c[0x0][0x888] ;  /* 0x00011100ff0477ac */ /* 0x000f620008000a00 */
[----:B----4-:R-:W4:Y:S01]  /*6800*/  I2F.U32.RP R8, UR7 ;  /* 0x0000000700087d06 */ /* 0x010f220008209000 */
[----:B------:R-:W-:-:S07]  /*6810*/  ISETP.NE.U32.AND P0, PT, RZ, UR7, PT ;  /* 0x00000007ff007c0c */ /* 0x000fce000bf05070 */
[----:B----4-:R-:W4:Y:S02]  /*6820*/  MUFU.RCP R6, R8 ;  /* 0x0000000800067308 */ /* 0x010f240000001000 */
[----:B----4-:R-:W-:-:S06]  /*6830*/  IADD3 R6, PT, PT, R6, 0xffffffe, RZ ;  /* 0x0ffffffe06067810 */ /* 0x010fcc0007ffe0ff */
[----:B------:R-:W4:Y:S02]  /*6840*/  F2I.FTZ.U32.TRUNC.NTZ R5, R6 ;  /* 0x0000000600057305 */ /* 0x000f24000021f000 */
[----:B----4-:R-:W-:-:S05]  /*6850*/  IADD3 R4, PT, PT, RZ, -R5, RZ ;  /* 0x80000005ff047210 */ /* 0x010fca0007ffe0ff */
[----:B------:R-:W-:Y:S02]  /*6860*/  IMAD R7, R4, UR7, RZ ;  /* 0x0000000704077c24 */ /* 0x000fe4000f8e02ff */
[----:B------:R-:W-:-:S05]  /*6870*/  HFMA2 R4, -RZ, RZ, 0, 0 ;  /* 0x00000000ff047431 */ /* 0x000fca00000001ff */
[----:B------:R-:W-:-:S04]  /*6880*/  IMAD.HI.U32 R5, R5, R7, R4 ;  /* 0x0000000705057227 */ /* 0x000fc800078e0004 */
[----:B---3--:R-:W-:Y:S02]  /*6890*/  IMAD R4, R0, UR6, R3 ;  /* 0x0000000600047c24 */ /* 0x008fe4000f8e0203 */
[----:B-1----:R-:W-:-:S04]  /*68a0*/  IMAD.HI.U32 R5, R5, R2, RZ ;  /* 0x0000000205057227 */ /* 0x002fc800078e00ff */
[----:B------:R-:W-:-:S04]  /*68b0*/  IMAD.MOV R7, RZ, RZ, -R5 ;  /* 0x000000ffff077224 */ /* 0x000fc800078e0a05 */
[----:B------:R-:W-:-:S05]  /*68c0*/  IMAD R7, R7, UR7, R2 ;  /* 0x0000000707077c24 */ /* 0x000fca000f8e0202 */
[----:B------:R-:W-:-:S13]  /*68d0*/  ISETP.GE.U32.AND P2, PT, R7, UR7, PT ;  /* 0x0000000707007c0c */ /* 0x000fda000bf46070 */
[----:B------:R-:W-:Y:S02]  /*68e0*/  @P2 IADD3 R7, PT, PT, R7, -UR7, RZ ;  /* 0x8000000707072c10 */ /* 0x000fe4000fffe0ff */
[----:B------:R-:W-:Y:S02]  /*68f0*/  @P2 IADD3 R5, PT, PT, R5, 0x1, RZ ;  /* 0x0000000105052810 */ /* 0x000fe40007ffe0ff */
[----:B------:R-:W-:Y:S02]  /*6900*/  ISETP.GE.U32.AND P1, PT, R7, UR7, PT ;  /* 0x0000000707007c0c */ /* 0x000fe4000bf26070 */
[----:B------:R-:W1:Y:S11]  /*6910*/  LDC.64 R6, c[0x0][0x880] ;  /* 0x00022000ff067b82 */ /* 0x000e760000000a00 */
[----:B------:R-:W-:Y:S01]  /*6920*/  @P1 VIADD R5, R5, 0x1 ;  /* 0x0000000105051836 */ /* 0x000fe20000000000 */
[----:B------:R-:W-:-:S04]  /*6930*/  @!P0 LOP3.LUT R5, RZ, UR7, RZ, 0x33, !PT ;  /* 0x00000007ff058c12 */ /* 0x000fc8000f8e33ff */
[C---:B------:R-:W-:Y:S01]  /*6940*/  IADD3 R3, PT, PT, -R5.reuse, RZ, RZ ;  /* 0x000000ff05037210 */ /* 0x040fe20007ffe1ff */
[----:B-----5:R-:W-:-:S04]  /*6950*/  IMAD R5, R5, UR5, R4 ;  /* 0x0000000505057c24 */ /* 0x020fc8000f8e0204 */
[----:B------:R-:W-:Y:S01]  /*6960*/  IMAD R4, R3, UR7, R2 ;  /* 0x0000000703047c24 */ /* 0x000fe2000f8e0202 */
[----:B------:R-:W-:-:S03]  /*6970*/  MOV R3, 0xff800000 ;  /* 0xff80000000037802 */ /* 0x000fc60000000f00 */
[----:B------:R-:W-:-:S04]  /*6980*/  IMAD R5, R4, UR4, R5 ;  /* 0x0000000404057c24 */ /* 0x000fc8000f8e0205 */
[----:B-1----:R-:W-:-:S05]  /*6990*/  IMAD.WIDE.U32 R6, R5, 0x4, R6 ;  /* 0x0000000405067825 */ /* 0x002fca00078e0006 */
[----:B------:R4:W-:Y:S02]  /*69a0*/  STG.E desc[UR48][R6.64], R3 ;  /* 0x0000000306007986 */ /* 0x0009e4000c101930 */
.L_x_152:
[----:B------:R-:W-:Y:S05]  /*69b0*/  BSYNC.RECONVERGENT B0 ;  /* 0x0000000000007941 */ /* 0x000fea0003800200 */
.L_x_151:
[----:B------:R-:W-:-:S09]  /*69c0*/  UISETP.NE.AND UP0, UPT, UR38, URZ, UPT ;  /* 0x000000ff2600728c */ /* 0x000fd2000bf05270 */
[----:B------:R-:W-:Y:S05]  /*69d0*/  BRA.U UP0, `(.L_x_153) ;  /* 0x0000000100047547 */ /* 0x000fea000b800000 */
[----:B------:R-:W-:Y:S05]  /*69e0*/  BPT.TRAP 0x1 ;  /* 0x000000040000795c */ /* 0x000fea0000300000 */
.L_x_153:
[C---:B----4-:R-:W-:Y:S01]  /*69f0*/  IADD3 R3, P3, PT, R26.reuse, 0x2000, RZ ;  /* 0x000020001a037810 */ /* 0x050fe20007f7e0ff */
[----:B------:R4:W-:Y:S01]  /*6a00*/  SYNCS.ARRIVE.TRANS64.A1T0 RZ, [R17+URZ+0xa0b0], RZ ;  /* 0x00a0b0ff11ff79a7 */ /* 0x0009e200081000ff */
[C---:B------:R-:W-:Y:S01]  /*6a10*/  IADD3 R5, P2, PT, R26.reuse, 0x2200, RZ ;  /* 0x000022001a057810 */ /* 0x040fe20007f5e0ff */
[----:B------:R-:W-:Y:S01]  /*6a20*/  UISETP.NE.AND UP0, UPT, UR38, URZ, UPT ;  /* 0x000000ff2600728c */ /* 0x000fe2000bf05270 */
[C---:B------:R-:W-:Y:S01]  /*6a30*/  IADD3 R9, P0, PT, R26.reuse, 0x2600, RZ ;  /* 0x000026001a097810 */ /* 0x040fe20007f1e0ff */
[--C-:B------:R-:W-:Y:S01]  /*6a40*/  IMAD.X R57, RZ, RZ, R27.reuse, P3 ;  /* 0x000000ffff397224 */ /* 0x100fe200018e061b */
[C---:B------:R-:W-:Y:S01]  /*6a50*/  IADD3 R7, P1, PT, R26.reuse, 0x2400, RZ ;  /* 0x000024001a077810 */ /* 0x040fe20007f3e0ff */
[--C-:B------:R-:W-:Y:S01]  /*6a60*/  IMAD.X R55, RZ, RZ, R27.reuse, P2 ;  /* 0x000000ffff377224 */ /* 0x100fe200010e061b */
[C---:B--2---:R-:W-:Y:S01]  /*6a70*/  IADD3 R12, P4, PT, R26.reuse, 0x2a00, RZ ;  /* 0x00002a001a0c7810 */ /* 0x044fe20007f9e0ff */
[--C-:B------:R-:W-:Y:S01]  /*6a80*/  IMAD.X R51, RZ, RZ, R27.reuse, P0 ;  /* 0x000000ffff337224 */ /* 0x100fe200000e061b */
[C---:B------:R-:W-:Y:S01]  /*6a90*/  IADD3 R11, P5, PT, R26.reuse, 0x2800, RZ ;  /* 0x000028001a0b7810 */ /* 0x040fe20007fbe0ff */
[--C-:B------:R-:W-:Y:S01]  /*6aa0*/  IMAD.X R53, RZ, RZ, R27.reuse, P1 ;  /* 0x000000ffff357224 */ /* 0x100fe200008e061b */
[C---:B------:R-:W-:Y:S01]  /*6ab0*/  IADD3 R14, P2, PT, R26.reuse, 0x2e00, RZ ;  /* 0x00002e001a0e7810 */ /* 0x040fe20007f5e0ff */
[--C-:B------:R-:W-:Y:S01]  /*6ac0*/  IMAD.X R47, RZ, RZ, R27.reuse, P4 ;  /* 0x000000ffff2f7224 */ /* 0x100fe200020e061b */
[C---:B------:R-:W-:Y:S01]  /*6ad0*/  IADD3 R13, P3, PT, R26.reuse, 0x2c00, RZ ;  /* 0x00002c001a0d7810 */ /* 0x040fe20007f7e0ff */
[--C-:B------:R-:W-:Y:S01]  /*6ae0*/  IMAD.X R49, RZ, RZ, R27.reuse, P5 ;  /* 0x000000ffff317224 */ /* 0x100fe200028e061b */
[C---:B------:R-:W-:Y:S01]  /*6af0*/  IADD3 R18, P0, PT, R26.reuse, 0x3200, RZ ;  /* 0x000032001a127810 */ /* 0x040fe20007f1e0ff */
[----:B------:R-:W-:Y:S01]  /*6b00*/  IMAD.X R43, RZ, RZ, R27, P2 ;  /* 0x000000ffff2b7224 */ /* 0x000fe200010e061b */
[----:B------:R-:W-:Y:S01]  /*6b10*/  SHF.R.U64 R4, R3, 0x3, R57 ;  /* 0x0000000303047819 */ /* 0x000fe20000001239 */
[--C-:B------:R-:W-:Y:S01]  /*6b20*/  IMAD.X R45, RZ, RZ, R27.reuse, P3 ;  /* 0x000000ffff2d7224 */ /* 0x100fe200018e061b */
[C---:B------:R-:W-:Y:S01]  /*6b30*/  IADD3 R15, P1, PT, R26.reuse, 0x3000, RZ ;  /* 0x000030001a0f7810 */ /* 0x040fe20007f3e0ff */
[----:B------:R-:W-:Y:S01]  /*6b40*/  IMAD.X R39, RZ, RZ, R27, P0 ;  /* 0x000000ffff277224 */ /* 0x000fe200000e061b */
[----:B------:R-:W-:-:S02]  /*6b50*/  IADD3 R20, P5, PT, R26, 0x3400, RZ ;  /* 0x000034001a147810 */ /* 0x000fc40007fbe0ff */
[----:B------:R-:W-:Y:S01]  /*6b60*/  SHF.R.U64 R6, R5, 0x3, R55 ;  /* 0x0000000305067819 */ /* 0x000fe20000001237 */
[--C-:B------:R-:W-:Y:S01]  /*6b70*/  IMAD.X R41, RZ, RZ, R27.reuse, P1 ;  /* 0x000000ffff297224 */ /* 0x100fe200008e061b */
[C---:B------:R-:W-:Y:S01]  /*6b80*/  IADD3 R21, P4, PT, R26.reuse, 0x3600, RZ ;  /* 0x000036001a157810 */ /* 0x040fe20007f9e0ff */
[--C-:B------:R-:W-:Y:S01]  /*6b90*/  IMAD.X R37, RZ, RZ, R27.reuse, P5 ;  /* 0x000000ffff257224 */ /* 0x100fe200028e061b */
[----:B------:R-:W-:Y:S02]  /*6ba0*/  LOP3.LUT R56, R3, 0x30, R4, 0x78, !PT ;  /* 0x0000003003387812 */ /* 0x000fe400078e7804 */
[----:B------:R-:W-:Y:S01]  /*6bb0*/  IADD3 R22, P3, PT, R26, 0x3800, RZ ;  /* 0x000038001a167810 */ /* 0x000fe20007f7e0ff */
[----:B------:R-:W-:Y:S01]  /*6bc0*/  IMAD.X R35, RZ, RZ, R27, P4 ;  /* 0x000000ffff237224 */ /* 0x000fe200020e061b */
[----:B------:R-:W-:Y:S01]  /*6bd0*/  SHF.R.U64 R8, R7, 0x3, R53 ;  /* 0x0000000307087819 */ /* 0x000fe20000001235 */
[----:B------:R4:W-:Y:S01]  /*6be0*/  ST.E desc[UR48][R56.64], RZ ;  /* 0x000000ff38007985 */ /* 0x0009e2000c101930 */
[----:B------:R-:W-:Y:S01]  /*6bf0*/  SHF.R.U64 R3, R12, 0x3, R47 ;  /* 0x000000030c037819 */ /* 0x000fe2000000122f */
[----:B------:R-:W-:Y:S01]  /*6c00*/  IMAD.X R33, RZ, RZ, R27, P3 ;  /* 0x000000ffff217224 */ /* 0x000fe200018e061b */
[----:B------:R-:W-:-:S02]  /*6c10*/  IADD3 R23, P2, PT, R26, 0x3a00, RZ ;  /* 0x00003a001a177810 */ /* 0x000fc40007f5e0ff */
[----:B------:R-:W-:Y:S02]  /*6c20*/  SHF.R.U64 R10, R9, 0x3, R51 ;  /* 0x00000003090a7819 */ /* 0x000fe40000001233 */
[----:B------:R-:W-:Y:S01]  /*6c30*/  LOP3.LUT R54, R5, 0x30, R6, 0x78, !PT ;  /* 0x0000003005367812 */ /* 0x000fe200078e7806 */
[----:B------:R-:W-:Y:S01]  /*6c40*/  IMAD.X R31, RZ, RZ, R27, P2 ;  /* 0x000000ffff1f7224 */ /* 0x000fe200010e061b */
[----:B------:R-:W-:Y:S02]  /*6c50*/  SHF.R.U64 R4, R11, 0x3, R49 ;  /* 0x000000030b047819 */ /* 0x000fe40000001231 */
[----:B------:R-:W-:Y:S01]  /*6c60*/  IADD3 R24, P1, PT, R26, 0x3c00, RZ ;  /* 0x00003c001a187810 */ /* 0x000fe20007f3e0ff */
[----:B------:R4:W-:Y:S01]  /*6c70*/  ST.E desc[UR48][R54.64], RZ ;  /* 0x000000ff36007985 */ /* 0x0009e2000c101930 */
[----:B------:R-:W-:Y:S02]  /*6c80*/  SHF.R.U64 R5, R14, 0x3, R43 ;  /* 0x000000030e057819 */ /* 0x000fe4000000122b */
[----:B------:R-:W-:Y:S01]  /*6c90*/  IADD3 R25, P0, PT, R26, 0x3e00, RZ ;  /* 0x00003e001a197810 */ /* 0x000fe20007f1e0ff */
[----:B------:R-:W-:Y:S01]  /*6ca0*/  IMAD.X R29, RZ, RZ, R27, P1 ;  /* 0x000000ffff1d7224 */ /* 0x000fe200008e061b */
[----:B------:R-:W-:-:S02]  /*6cb0*/  SHF.R.U64 R6, R13, 0x3, R45 ;  /* 0x000000030d067819 */ /* 0x000fc4000000122d */
[----:B------:R-:W-:Y:S01]  /*6cc0*/  LOP3.LUT R52, R7, 0x30, R8, 0x78, !PT ;  /* 0x0000003007347812 */ /* 0x000fe200078e7808 */
[----:B------:R-:W-:Y:S01]  /*6cd0*/  IMAD.X R27, RZ, RZ, R27, P0 ;  /* 0x000000ffff1b7224 */ /* 0x000fe200000e061b */
[----:B------:R-:W-:Y:S02]  /*6ce0*/  LOP3.LUT R46, R12, 0x30, R3, 0x78, !PT ;  /* 0x000000300c2e7812 */ /* 0x000fe400078e7803 */
[----:B------:R-:W-:Y:S01]  /*6cf0*/  LOP3.LUT R50, R9, 0x30, R10, 0x78, !PT ;  /* 0x0000003009327812 */ /* 0x000fe200078e780a */
[----:B------:R4:W-:Y:S01]  /*6d00*/  ST.E desc[UR48][R52.64], RZ ;  /* 0x000000ff34007985 */ /* 0x0009e2000c101930 */
[----:B------:R-:W-:Y:S02]  /*6d10*/  LOP3.LUT R48, R11, 0x30, R4, 0x78, !PT ;  /* 0x000000300b307812 */ /* 0x000fe400078e7804 */
[----:B------:R-:W-:Y:S01]  /*6d20*/  SHF.R.U64 R3, R18, 0x3, R39 ;  /* 0x0000000312037819 */ /* 0x000fe20000001227 */
[----:B------:R4:W-:Y:S01]  /*6d30*/  ST.E desc[UR48][R50.64], RZ ;  /* 0x000000ff32007985 */ /* 0x0009e2000c101930 */
[----:B------:R-:W-:-:S02]  /*6d40*/  LOP3.LUT R42, R14, 0x30, R5, 0x78, !PT ;  /* 0x000000300e2a7812 */ /* 0x000fc400078e7805 */
[----:B------:R-:W-:Y:S01]  /*6d50*/  SHF.R.U64 R4, R15, 0x3, R41 ;  /* 0x000000030f047819 */ /* 0x000fe20000001229 */
[----:B------:R4:W-:Y:S01]  /*6d60*/  ST.E desc[UR48][R48.64], RZ ;  /* 0x000000ff30007985 */ /* 0x0009e2000c101930 */
[----:B------:R-:W-:Y:S02]  /*6d70*/  LOP3.LUT R44, R13, 0x30, R6, 0x78, !PT ;  /* 0x000000300d2c7812 */ /* 0x000fe400078e7806 */
[----:B------:R-:W-:Y:S01]  /*6d80*/  SHF.R.U64 R5, R20, 0x3, R37 ;  /* 0x0000000314057819 */ /* 0x000fe20000001225 */
[----:B------:R4:W-:Y:S01]  /*6d90*/  ST.E desc[UR48][R46.64], RZ ;  /* 0x000000ff2e007985 */ /* 0x0009e2000c101930 */
[----:B------:R-:W-:Y:S02]  /*6da0*/  SHF.R.U64 R6, R21, 0x3, R35 ;  /* 0x0000000315067819 */ /* 0x000fe40000001223 */
[----:B------:R-:W-:Y:S01]  /*6db0*/  LOP3.LUT R38, R18, 0x30, R3, 0x78, !PT ;  /* 0x0000003012267812 */ /* 0x000fe200078e7803 */
[----:B------:R4:W-:Y:S01]  /*6dc0*/  ST.E desc[UR48][R44.64], RZ ;  /* 0x000000ff2c007985 */ /* 0x0009e2000c101930 */
[----:B------:R-:W-:-:S02]  /*6dd0*/  LOP3.LUT R40, R15, 0x30, R4, 0x78, !PT ;  /* 0x000000300f287812 */ /* 0x000fc400078e7804 */
[----:B------:R-:W-:Y:S01]  /*6de0*/  SHF.R.U64 R3, R22, 0x3, R33 ;  /* 0x0000000316037819 */ /* 0x000fe20000001221 */
[----:B------:R4:W-:Y:S01]  /*6df0*/  ST.E desc[UR48][R42.64], RZ ;  /* 0x000000ff2a007985 */ /* 0x0009e2000c101930 */
[----:B------:R-:W-:Y:S02]  /*6e00*/  LOP3.LUT R36, R20, 0x30, R5, 0x78, !PT ;  /* 0x0000003014247812 */ /* 0x000fe400078e7805 */
[----:B------:R-:W-:Y:S01]  /*6e10*/  SHF.R.U64 R4, R23, 0x3, R31 ;  /* 0x0000000317047819 */ /* 0x000fe2000000121f */
[----:B------:R4:W-:Y:S01]  /*6e20*/  ST.E desc[UR48][R40.64], RZ ;  /* 0x000000ff28007985 */ /* 0x0009e2000c101930 */
[----:B------:R-:W-:Y:S02]  /*6e30*/  LOP3.LUT R34, R21, 0x30, R6, 0x78, !PT ;  /* 0x0000003015227812 */ /* 0x000fe400078e7806 */
[----:B------:R-:W-:Y:S01]  /*6e40*/  SHF.R.U64 R5, R24, 0x3, R29 ;  /* 0x0000000318057819 */ /* 0x000fe2000000121d */
[----:B------:R4:W-:Y:S01]  /*6e50*/  ST.E desc[UR48][R38.64], RZ ;  /* 0x000000ff26007985 */ /* 0x0009e2000c101930 */
[----:B------:R-:W-:-:S02]  /*6e60*/  SHF.R.U64 R6, R25, 0x3, R27 ;  /* 0x0000000319067819 */ /* 0x000fc4000000121b */
[----:B------:R-:W-:Y:S01]  /*6e70*/  LOP3.LUT R32, R22, 0x30, R3, 0x78, !PT ;  /* 0x0000003016207812 */ /* 0x000fe200078e7803 */
[----:B------:R4:W-:Y:S01]  /*6e80*/  ST.E desc[UR48][R36.64], RZ ;  /* 0x000000ff24007985 */ /* 0x0009e2000c101930 */
[----:B------:R-:W-:Y:S02]  /*6e90*/  LOP3.LUT R30, R23, 0x30, R4, 0x78, !PT ;  /* 0x00000030171e7812 */ /* 0x000fe400078e7804 */
[----:B------:R-:W-:Y:S01]  /*6ea0*/  LOP3.LUT R28, R24, 0x30, R5, 0x78, !PT ;  /* 0x00000030181c7812 */ /* 0x000fe200078e7805 */
[----:B------:R4:W-:Y:S01]  /*6eb0*/  ST.E desc[UR48][R34.64], RZ ;  /* 0x000000ff22007985 */ /* 0x0009e2000c101930 */
[----:B------:R-:W-:-:S03]  /*6ec0*/  LOP3.LUT R26, R25, 0x30, R6, 0x78, !PT ;  /* 0x00000030191a7812 */ /* 0x000fc600078e7806 */
[----:B------:R4:W-:Y:S04]  /*6ed0*/  ST.E desc[UR48][R32.64], RZ ;  /* 0x000000ff20007985 */ /* 0x0009e8000c101930 */
[----:B------:R4:W-:Y:S04]  /*6ee0*/  ST.E desc[UR48][R30.64], RZ ;  /* 0x000000ff1e007985 */ /* 0x0009e8000c101930 */
[----:B------:R4:W-:Y:S04]  /*6ef0*/  ST.E desc[UR48][R28.64], RZ ;  /* 0x000000ff1c007985 */ /* 0x0009e8000c101930 */
[----:B------:R4:W-:Y:S01]  /*6f00*/  ST.E desc[UR48][R26.64], RZ ;  /* 0x000000ff1a007985 */ /* 0x0009e2000c101930 */
[----:B------:R-:W-:Y:S01]  /*6f10*/  @!PT LDS RZ, [RZ] ;  /* 0x00000000fffff984 */ /* 0x000fe20000000800 */
[----:B------:R-:W-:Y:S01]  /*6f20*/  @!PT LDS RZ, [RZ] ;  /* 0x00000000fffff984 */ /* 0x000fe20000000800 */
[----:B------:R-:W-:Y:S01]  /*6f30*/  @!PT LDS RZ, [RZ] ;  /* 0x00000000fffff984 */ /* 0x000fe20000000800 */
[----:B------:R-:W-:Y:S01]  /*6f40*/  @!PT LDS RZ, [RZ] ;  /* 0x00000000fffff984 */ /* 0x000fe20000000800 */
[----:B------:R2:W-:Y:S06]  /*6f50*/  MEMBAR.ALL.CTA ;  /* 0x0000000000007992 */ /* 0x0005ec0000008000 */
[----:B--2---:R-:W2:Y:S01]  /*6f60*/  FENCE.VIEW.ASYNC.S ;  /* 0x00000000000073c6 */ /* 0x004ea20000000000 */
[----:B------:R-:W-:Y:S05]  /*6f70*/  BRA.U UP0, `(.L_x_154) ;  /* 0x0000000100047547 */ /* 0x000fea000b800000 */
[----:B------:R-:W-:Y:S05]  /*6f80*/  BPT.TRAP 0x1 ;  /* 0x000000040000795c */ /* 0x000fea0000300000 */
.L_x_154:
[----:B------:R-:W-:-:S05]  /*6f90*/  HFMA2 R3, -RZ, RZ, 0, 5.9604644775390625e-08 ;  /* 0x00000001ff037431 */ /* 0x000fca00000001ff */
[----:B------:R-:W-:-:S04]  /*6fa0*/  SHF.L.U32 R4, R3, 0x1f, RZ ;  /* 0x0000001f03047819 */ /* 0x000fc800000006ff */
[----:B--2---:R-:W2:Y:S02]  /*6fb0*/  SYNCS.PHASECHK.TRANS64.TRYWAIT P0, [R17+URZ+0xa0c8], R4 ;  /* 0x00a0c804110075a7 */ /* 0x004ea400080011ff */
[----:B--2---:R-:W-:Y:S05]  /*6fc0*/  @!P0 BRA `(.L_x_155) ;  /* 0x000000b000088947 */ /* 0x004fea0003800000 */
.L_x_368:
[----:B------:R-:W-:Y:S05]  /*6fd0*/  @!P6 BRA `(.L_x_156) ;  /* 0x000000000090e947 */ /* 0x000fea0003800000 */
[----:B------:R-:W5:Y:S01]  /*6fe0*/  LDCU UR4, c[0x0][0x380] ;  /* 0x00007000ff0477ac */ /* 0x000f620008000800 */
[----:B------:R-:W-:Y:S01]  /*6ff0*/  IADD3 R19, PT, PT, R16, 0x80, R19 ;  /* 0x0000008010137810 */ /* 0x000fe20007ffe013 */
[----:B------:R-:W-:Y:S03]  /*7000*/  BSSY.RECONVERGENT B0, `(.L_x_156) ;  /* 0x0000021000007945 */ /* 0x000fe60003800200 */
[----:B-----5:R-:W-:-:S13]  /*7010*/  ISETP.GE.AND P0, PT, R19, UR4, PT ;  /* 0x0000000413007c0c */ /* 0x020fda000bf06270 */
[----:B------:R-:W-:Y:S05]  /*7020*/  @P0 BRA `(.L_x_157) ;  /* 0x0000000000780947 */ /* 0x000fea0003800000 */
[----:B------:R-:W5:Y:S01]  /*7030*/  LDCU UR7, c[0x0][0x38c] ;  /* 0x00007180ff0777ac */ /* 0x000f620008000800 */
[----:B--2---:R-:W-:Y:S01]  /*7040*/  MOV R4, RZ ;  /* 0x000000ff00047202 */ /* 0x004fe20000000f00 */
[----:B------:R-:W3:Y:S01]  /*7050*/  LDCU UR6, c[0x0][0x890] ;  /* 0x00011200ff0677ac */ /* 0x000ee20008000800 */
[----:B------:R-:W2:Y:S01]  /*7060*/  LDCU.64 UR4, c[0x0][0x888] ;  /* 0x00011100ff0477ac */ /* 0x000ea20008000a00 */
[----:B-----5:R-:W5:Y:S01]  /*7070*/  I2F.U32.RP R7, UR7 ;  /* 0x0000000700077d06 */ /* 0x020f620008209000 */
[----:B------:R-:W-:Y:S01]  /*7080*/  ISETP.NE.U32.AND P0, PT, RZ, UR7, PT ;  /* 0x00000007ff007c0c */ /* 0x000fe2000bf05070 */
[----:B---3--:R-:W-:-:S06]  /*7090*/  IMAD R0, R0, UR6, R19 ;  /* 0x0000000600007c24 */ /* 0x008fcc000f8e0213 */
[----:B-----5:R-:W3:Y:S02]  /*70a0*/  MUFU.RCP R6, R7 ;  /* 0x0000000700067308 */ /* 0x020ee40000001000 */
[----:B---3--:R-:W-:-:S06]  /*70b0*/  IADD3 R6, PT, PT, R6, 0xffffffe, RZ ;  /* 0x0ffffffe06067810 */ /* 0x008fcc0007ffe0ff */
[----:B------:R-:W3:Y:S02]  /*70c0*/  F2I.FTZ.U32.TRUNC.NTZ R5, R6 ;  /* 0x0000000600057305 */ /* 0x000ee4000021f000 */
[----:B---3--:R-:W-:-:S05]  /*70d0*/  IADD3 R3, PT, PT, RZ, -R5, RZ ;  /* 0x80000005ff037210 */ /* 0x008fca0007ffe0ff */
[----:B------:R-:W-:-:S04]  /*70e0*/  IMAD R3, R3, UR7, RZ ;  /* 0x0000000703037c24 */ /* 0x000fc8000f8e02ff */
[----:B------:R-:W-:-:S06]  /*70f0*/  IMAD.HI.U32 R3, R5, R3, R4 ;  /* 0x0000000305037227 */ /* 0x000fcc00078e0004 */
        /* <DEDUP_REMOVED lines=11> */
[----:B--2---:R-:W-:-:S04]  /*71b0*/  IMAD R0, R3, UR5, R0 ;  /* 0x0000000503007c24 */ /* 0x004fc8000f8e0200 */
[----:B------:R-:W-:-:S04]  /*71c0*/  IMAD R7, R7, UR7, R2 ;  /* 0x0000000707077c24 */ /* 0x000fc8000f8e0202 */
[----:B------:R-:W-:Y:S01]  /*71d0*/  IMAD R7, R7, UR4, R0 ;  /* 0x0000000407077c24 */ /* 0x000fe2000f8e0200 */
[----:B------:R-:W-:-:S03]  /*71e0*/  MOV R0, 0xff800000 ;  /* 0xff80000000007802 */ /* 0x000fc60000000f00 */
[----:B-1----:R-:W-:-:S05]  /*71f0*/  IMAD.WIDE.U32 R4, R7, 0x4, R4 ;  /* 0x0000000407047825 */ /* 0x002fca00078e0004 */
[----:B------:R1:W-:Y:S02]  /*7200*/  STG.E desc[UR48][R4.64], R0 ;  /* 0x0000000004007986 */ /* 0x0003e4000c101930 */
.L_x_157:
[----:B------:R-:W-:Y:S05]  /*7210*/  BSYNC.RECONVERGENT B0 ;  /* 0x0000000000007941 */ /* 0x000fea0003800200 */
.L_x_156:
[----:B------:R-:W-:Y:S01]  /*7220*/  @!PT LDS RZ, [RZ] ;  /* 0x00000000fffff984 */ /* 0x000fe20000000800 */
[----:B------:R-:W-:Y:S01]  /*7230*/  @!PT LDS RZ, [RZ] ;  /* 0x00000000fffff984 */ /* 0x000fe20000000800 */
[----:B------:R-:W-:Y:S01]  /*7240*/  @!PT LDS RZ, [RZ] ;  /* 0x00000000fffff984 */ /* 0x000fe20000000800 */
[----:B------:R-:W-:Y:S01]  /*7250*/  @!PT LDS RZ, [RZ] ;  /* 0x00000000fffff984 */ /* 0x000fe20000000800 */
[----:B------:R5:W-:Y:S06]  /*7260*/  MEMBAR.ALL.CTA ;  /* 0x0000000000007992 */ /* 0x000bec0000008000 */
[----:B-----5:R-:W1:Y:S01]  /*7270*/  FENCE.VIEW.ASYNC.S ;  /* 0x00000000000073c6 */ /* 0x020e620000000000 */
[----:B------:R-:W-:-:S09]  /*7280*/  UISETP.NE.AND UP0, UPT, UR38, URZ, UPT ;  /* 0x000000ff2600728c */ /* 0x000fd2000bf05270 */
[----:B------:R-:W-:Y:S05]  /*7290*/  BRA.U UP0, `(.L_x_158) ;  /* 0x0000000100047547 */ /* 0x000fea000b800000 */
[----:B------:R-:W-:Y:S05]  /*72a0*/  BPT.TRAP 0x1 ;  /* 0x000000040000795c */ /* 0x000fea0000300000 */
.L_x_158:
[----:B-1----:R-:W-:Y:S01]  /*72b0*/  SYNCS.ARRIVE.TRANS64.A1T0 RZ, [R17+URZ+0xa0b8], RZ ;  /* 0x00a0b8ff11ff79a7 */ /* 0x002fe200081000ff */
[----:B------:R-:W-:Y:S05]  /*72c0*/  EXIT ;  /* 0x000000000000794d */ /* 0x000fea0003800000 */
.L_x_87:
[----:B------:R-:W-:Y:S01]  /*72d0*/  UISETP.NE.AND UP0, UPT, UR37, URZ, UPT ;  /* 0x000000ff2500728c */ /* 0x000fe2000bf05270 */
[C---:B------:R-:W-:Y:S01]  /*72e0*/  IMAD.U32 R56, R18.reuse, 0x10000, RZ ;  /* 0x0001000012387824 */ /* 0x040fe200078e00ff */
[C---:B------:R-:W-:Y:S02]  /*72f0*/  LOP3.LUT R16, R18.reuse, 0x1f, RZ, 0xc0, !PT ;  /* 0x0000001f12107812 */ /* 0x040fe400078ec0ff */
[----:B------:R-:W-:Y:S02]  /*7300*/  LOP3.LUT R2, R18, 0x7f, RZ, 0xc0, !PT ;  /* 0x0000007f12027812 */ /* 0x000fe400078ec0ff */
[----:B------:R-:W-:-:S04]  /*7310*/  LOP3.LUT R56, R56, 0x600000, RZ, 0xc0, !PT ;  /* 0x0060000038387812 */ /* 0x000fc800078ec0ff */
[----:B------:R-:W-:Y:S01]  /*7320*/  LOP3.LUT R57, R56, 0x80, RZ, 0xfc, !PT ;  /* 0x0000008038397812 */ /* 0x000fe200078efcff */
[----:B------:R-:W-:Y:S05]  /*7330*/  BRA.U !UP0, `(.L_x_159) ;  /* 0x0000000108047547 */ /* 0x000fea000b800000 */
[----:B------:R-:W-:Y:S05]  /*7340*/  BPT.TRAP 0x1 ;  /* 0x000000040000795c */ /* 0x000fea0000300000 */
.L_x_159:
[----:B------:R-:W1:Y:S01]  /*7350*/  S2UR UR40, SR_CgaCtaId ;  /* 0x00000000002879c3 */ /* 0x000e620000008800 */
[----:B------:R-:W-:Y:S01]  /*7360*/  UMOV UR39, 0x400 ;  /* 0x0000040000277882 */ /* 0x000fe20000000000 */
[----:B------:R-:W-:Y:S01]  /*7370*/  SHF.L.U32 R3, RZ, 0x1f, RZ ;  /* 0x0000001fff037819 */ /* 0x000fe200000006ff */
[----:B-1----:R-:W-:-:S09]  /*7380*/  ULEA UR39, UR40, UR39, 0x18 ;  /* 0x0000002728277291 */ /* 0x002fd2000f8ec0ff */
[----:B------:R-:W1:Y:S02]  /*7390*/  SYNCS.PHASECHK.TRANS64.TRYWAIT P0, [UR39+0xa070], R3 ;  /* 0x00a07003ff0075a7 */ /* 0x000e640008001127 */
[----:B-1----:R-:W-:Y:S05]  /*73a0*/  @!P0 BRA `(.L_x_160) ;  /* 0x000000ac00248947 */ /* 0x002fea0003800000 */
.L_x_369:
[----:B------:R-:W-:-:S09]  /*73b0*/  UISETP.NE.AND UP0, UPT, UR37, URZ, UPT ;  /* 0x000000ff2500728c */ /* 0x000fd2000bf05270 */
[----:B------:R-:W-:Y:S05]  /*73c0*/  BRA.U !UP0, `(.L_x_161) ;  /* 0x0000000108047547 */ /* 0x000fea000b800000 */
[----:B------:R-:W-:Y:S05]  /*73d0*/  BPT.TRAP 0x1 ;  /* 0x000000040000795c */ /* 0x000fea0000300000 */
.L_x_161:
[----:B------:R-:W-:Y:S02]  /*73e0*/  UIADD3 UR45, UPT, UPT, UR39, 0xa078, URZ ;  /* 0x0000a078272d7890 */ /* 0x000fe4000fffe0ff */
[----:B------:R-:W-:Y:S02]  /*73f0*/  UISETP.NE.AND UP0, UPT, UR36, URZ, UPT ;  /* 0x000000ff2400728c */ /* 0x000fe4000bf05270 */
[----:B------:R-:W-:-:S09]  /*7400*/  UPRMT UR4, UR40, 0x654, UR45 ;  /* 0x0000065428047896 */ /* 0x000fd2000800002d */
[----:B------:R-:W-:Y:S01]  /*7410*/  SYNCS.ARRIVE.TRANS64.RED.A1T0 RZ, [UR4], RZ ;  /* 0x000000ffffff79a7 */ /* 0x000fe20008100404 */
[----:B------:R-:W-:Y:S05]  /*7420*/  BRA.U !UP0, `(.L_x_162) ;  /* 0x0000000108047547 */ /* 0x000fea000b800000 */
[----:B------:R-:W-:Y:S05]  /*7430*/  BPT.TRAP 0x1 ;  /* 0x000000040000795c */ /* 0x000fea0000300000 */
.L_x_162:
[----:B------:R-:W2:Y:S01]  /*7440*/  SYNCS.PHASECHK.TRANS64.TRYWAIT P0, [UR39+0xa080], R3 ;  /* 0x00a08003ff0075a7 */ /* 0x000ea20008001127 */
[----:B------:R-:W-:Y:S01]  /*7450*/  UMOV UR44, URZ ;  /* 0x000000ff002c7c82 */ /* 0x000fe20008000000 */
[----:B--2---:R-:W-:Y:S05]  /*7460*/  @!P0 BRA `(.L_x_163) ;  /* 0x000000ac000c8947 */ /* 0x004fea0003800000 */
.L_x_370:
[----:B------:R-:W-:Y:S01]  /*7470*/  UISETP.GE.AND UP0, UPT, UR5, 0x81, UPT ;  /* 0x000000810500788c */ /* 0x000fe2000bf06270 */
[----:B------:R-:W-:Y:S01]  /*7480*/  HFMA2 R18, -RZ, RZ, 0, 5.9604644775390625e-08 ;  /* 0x00000001ff127431 */ /* 0x000fe200000001ff */
[----:B------:R-:W-:-:S07]  /*7490*/  UMOV UR43, 0x1 ;  /* 0x00000001002b7882 */ /* 0x000fce0000000000 */
[----:B------:R-:W-:Y:S05]  /*74a0*/  BRA.U !UP0, `(.L_x_164) ;  /* 0x0000001508487547 */ /* 0x000fea000b800000 */
[----:B------:R-:W-:Y:S01]  /*74b0*/  UIADD3 UR5, UPT, UPT, UR5, 0x7f, URZ ;  /* 0x0000007f05057890 */ /* 0x000fe2000fffe0ff */
[C---:B------:R-:W-:Y:S01]  /*74c0*/  VIADD R60, R56.reuse, 0x100 ;  /* 0x00000100383c7836 */ /* 0x040fe20000000000 */
[----:B------:R-:W-:Y:S01]  /*74d0*/  LOP3.LUT R59, R17, 0x3, RZ, 0xc0, !PT ;  /* 0x00000003113b7812 */ /* 0x000fe200078ec0ff */
[C---:B------:R-:W-:Y:S01]  /*74e0*/  VIADD R58, R56.reuse, 0x110 ;  /* 0x00000110383a7836 */ /* 0x040fe20000000000 */
[----:B------:R-:W-:Y:S01]  /*74f0*/  USHF.R.S32.HI UR4, URZ, 0x1f, UR5 ;  /* 0x0000001fff047899 */ /* 0x000fe20008011405 */
[C---:B------:R-:W-:Y:S01]  /*7500*/  VIADD R22, R56.reuse, 0x180 ;  /* 0x0000018038167836 */ /* 0x040fe20000000000 */
[----:B------:R-:W-:Y:S01]  /*7510*/  SHF.R.U32.HI R23, RZ, 0x15, R57 ;  /* 0x00000015ff177819 */ /* 0x000fe20000011639 */
[----:B------:R-:W-:Y:S01]  /*7520*/  VIADD R19, R56, 0x190 ;  /* 0x0000019038137836 */ /* 0x000fe20000000000 */
[----:B------:R-:W-:Y:S01]  /*7530*/  ULEA.HI UR4, UR4, UR5, URZ, 0x7 ;  /* 0x0000000504047291 */ /* 0x000fe2000f8f38ff */
[----:B------:R-:W-:Y:S01]  /*7540*/  IMAD.MOV.U32 R18, RZ, RZ, 0x1 ;  /* 0x00000001ff127424 */ /* 0x000fe200078e00ff */
[----:B------:R-:W-:Y:S01]  /*7550*/  SHF.R.U32.HI R60, RZ, 0x15, R60 ;  /* 0x00000015ff3c7819 */ /* 0x000fe2000001163c */
[----:B------:R-:W-:Y:S01]  /*7560*/  UMOV UR44, URZ ;  /* 0x000000ff002c7c82 */ /* 0x000fe20008000000 */
[----:B------:R-:W-:Y:S01]  /*7570*/  SHF.R.U32.HI R58, RZ, 0x15, R58 ;  /* 0x00000015ff3a7819 */ /* 0x000fe2000001163a */
[----:B------:R-:W-:Y:S01]  /*7580*/  USHF.R.S32.HI UR42, URZ, 0x7, UR4 ;  /* 0x00000007ff2a7899 */ /* 0x000fe20008011404 */
[----:B------:R-:W-:Y:S01]  /*7590*/  SHF.R.U32.HI R22, RZ, 0x15, R22 ;  /* 0x00000015ff167819 */ /* 0x000fe20000011616 */
[----:B------:R-:W-:Y:S01]  /*75a0*/  UMOV UR41, URZ ;  /* 0x000000ff00297c82 */ /* 0x000fe20008000000 */
[----:B------:R-:W-:-:S09]  /*75b0*/  SHF.R.U32.HI R19, RZ, 0x15, R19 ;  /* 0x00000015ff137819 */ /* 0x000fd20000011613 */
.L_x_188:
[----:B------:R-:W-:Y:S01]  /*75c0*/  UISETP.NE.AND UP0, UPT, UR37, URZ, UPT ;  /* 0x000000ff2500728c */ /* 0x000fe2000bf05270 */
[----:B------:R-:W-:Y:S01]  /*75d0*/  UMOV UR4, UR42 ;  /* 0x0000002a00047c82 */ /* 0x000fe20008000000 */
[----:B------:R-:W-:Y:S02]  /*75e0*/  UIADD3 UR42, UPT, UPT, UR42, -0x1, URZ ;  /* 0xffffffff2a2a7890 */ /* 0x000fe4000fffe0ff */
[----:B------:R-:W-:Y:S01]  /*75f0*/  UISETP.GT.AND UP1, UPT, UR4, 0x2, UPT ;  /* 0x000000020400788c */ /* 0x000fe2000bf24270 */
[----:B------:R-:W-:-:S03]  /*7600*/  UMOV UR43, UR41 ;  /* 0x00000029002b7c82 */ /* 0x000fc60008000000 */
[----:B------:R-:W-:Y:S01]  /*7610*/  UP2UR UR46, UPR, URZ, 0x2 ;  /* 0x00000002ff2e7883 */ /* 0x000fe20008000000 */
[----:B--234-:R-:W-:Y:S11]  /*7620*/  BRA.U !UP0, `(.L_x_165) ;  /* 0x0000000108047547 */ /* 0x01cff6000b800000 */
[----:B------:R-:W-:Y:S05]  /*7630*/  BPT.TRAP 0x1 ;  /* 0x000000040000795c */ /* 0x000fea0000300000 */
.L_x_165:
[----:B-1----:R-:W-:-:S04]  /*7640*/  SHF.L.U32 R3, R18, 0x1f, RZ ;  /* 0x0000001f12037819 */ /* 0x002fc800000006ff */
[----:B------:R-:W1:Y:S02]  /*7650*/  SYNCS.PHASECHK.TRANS64.TRYWAIT P0, [UR39+0xa070], R3 ;  /* 0x00a07003ff0075a7 */ /* 0x000e640008001127 */
[----:B-1----:R-:W-:Y:S05]  /*7660*/  @!P0 BRA `(.L_x_166) ;  /* 0x000000a800a48947 */ /* 0x002fea0003800000 */
.L_x_371:
[----:B------:R-:W-:Y:S01]  /*7670*/  R2UR UR4, R56 ;  /* 0x00000000380472ca */ /* 0x000fe200000e0000 */
[----:B------:R-:W-:Y:S01]  /*7680*/  UISETP.NE.AND UP0, UPT, UR38, URZ, UPT ;  /* 0x000000ff2600728c */ /* 0x000fe2000bf05270 */
[----:B------:R-:W-:Y:S01]  /*7690*/  PLOP3.LUT P0, PT, PT, PT, PT, 0x80, 0x8 ;  /* 0x000000000008781c */ /* 0x000fe20003f0f070 */
[----:B------:R-:W-:-:S10]  /*76a0*/  IMAD.MOV.U32 R61, RZ, RZ, 0x3f800000 ;  /* 0x3f800000ff3d7424 */ /* 0x000fd400078e00ff */
[----:B------:R-:W2:Y:S02]  /*76b0*/  LDTM.x2 R4, tmem[UR4] ;  /* 0x00000004000479ee */ /* 0x000ea400080c0000 */
[----:B--2---:R-:W-:-:S13]  /*76c0*/  FSETP.NEU.AND P2, PT, R4, R5, PT ;  /* 0x000000050400720b */ /* 0x004fda0003f4d000 */
[----:B-1----:R-:W1:Y:S01]  /*76d0*/  @P2 LDC R0, c[0x0][0x704] ;  /* 0x0001c100ff002b82 */ /* 0x002e620000000800 */
[----:B------:R-:W-:-:S04]  /*76e0*/  @P2 FADD R5, R4, -R5 ;  /* 0x8000000504052221 */ /* 0x000fc80000000000 */
[----:B-1----:R-:W-:-:S05]  /*76f0*/  @P2 FMUL R5, R5, R0 ;  /* 0x0000000005052220 */ /* 0x002fca0000400000 */
[----:B------:R-:W-:-:S04]  /*7700*/  @P2 FSETP.GEU.AND P1, PT, R5, -126, PT ;  /* 0xc2fc00000500280b */ /* 0x000fc80003f2e000 */
[----:B------:R-:W-:-:S13]  /*7710*/  @P2 PLOP3.LUT P0, PT, P1, PT, PT, 0x80, 0x8 ;  /* 0x000000000008281c */ /* 0x000fda0000f0f070 */
[----:B------:R-:W-:-:S04]  /*7720*/  @!P0 FMUL R5, R5, 0.5 ;  /* 0x3f00000005058820 */ /* 0x000fc80000400000 */
[----:B------:R-:W1:Y:S02]  /*7730*/  @P2 MUFU.EX2 R0, R5 ;  /* 0x0000000500002308 */ /* 0x000e640000000800 */
[----:B-1----:R-:W-:-:S05]  /*7740*/  @!P0 FMUL R0, R0, R0 ;  /* 0x0000000000008220 */ /* 0x002fca0000400000 */
[----:B------:R-:W-:Y:S01]  /*7750*/  @P2 MOV R61, R0 ;  /* 0x00000000003d2202 */ /* 0x000fe20000000f00 */
[----:B------:R-:W-:Y:S06]  /*7760*/  BRA.U UP0, `(.L_x_167) ;  /* 0x0000000100047547 */ /* 0x000fec000b800000 */
[----:B------:R-:W-:Y:S05]  /*7770*/  BPT.TRAP 0x1 ;  /* 0x000000040000795c */ /* 0x000fea0000300000 */
.L_x_167:
[----:B------:R-:W-:Y:S01]  /*7780*/  IMAD.U32 R3, RZ, RZ, UR44 ;  /* 0x0000002cff037e24 */ /* 0x000fe2000f8e00ff */
[----:B------:R-:W-:-:S04]  /*7790*/  FSETP.NEU.AND P1, PT, R61, 1, PT ;  /* 0x3f8000003d00780b */ /* 0x000fc80003f2d000 */
[----:B------:R-:W-:-:S04]  /*77a0*/  SHF.L.U32 R3, R3, 0x1f, RZ ;  /* 0x0000001f03037819 */ /* 0x000fc800000006ff */
[----:B------:R-:W1:Y:S02]  /*77b0*/  SYNCS.PHASECHK.TRANS64.TRYWAIT P0, [UR39+0xa090], R3 ;  /* 0x00a09003ff0075a7 */ /* 0x000e640008001127 */
[----:B-1----:R-:W-:Y:S05]  /*77c0*/  @!P0 BRA `(.L_x_168) ;  /* 0x000000a800648947 */ /* 0x002fea0003800000 */
.L_x_372:
[----:B------:R-:W-:-:S13]  /*77d0*/  VOTE.ANY P1, P1 ;  /* 0x0000000000ff7806 */ /* 0x000fda0000820100 */
[----:B------:R-:W-:Y:S05]  /*77e0*/  @!P1 BRA `(.L_x_169) ;  /* 0x0000000400989947 */ /* 0x000fea0003800000 */
[----:B------:R-:W-:-:S13]  /*77f0*/  ISETP.NE.AND P0, PT, R59, R60, PT ;  /* 0x0000003c3b00720c */ /* 0x000fda0003f05270 */
[----:B------:R-:W-:Y:S05]  /*7800*/  @!P0 BRA `(.L_x_170) ;  /* 0x0000000000408947 */ /* 0x000fea0003800000 */
[----:B------:R-:W-:Y:S01]  /*7810*/  MOV R14, 0x8 ;  /* 0x00000008000e7802 */ /* 0x000fe20000000f00 */
[----:B------:R-:W2:Y:S01]  /*7820*/  LDCU.64 UR8, c[0x4][0xb0] ;  /* 0x01001600ff0877ac */ /* 0x000ea20008000a00 */
[----:B------:R-:W-:Y:S02]  /*7830*/  HFMA2 R12, -RZ, RZ, 0, 5.9604644775390625e-08 ;  /* 0x00000001ff0c7431 */ /* 0x000fe400000001ff */
[----:B------:R-:W-:Y:S01]  /*7840*/  IMAD.MOV.U32 R8, RZ, RZ, 0x192 ;  /* 0x00000192ff087424 */ /* 0x000fe200078e00ff */
[----:B------:R-:W3:Y:S01]  /*7850*/  LDCU.64 UR6, c[0x4][0xb8] ;  /* 0x01001700ff0677ac */ /* 0x000ee20008000a00 */
[----:B------:R-:W4:Y:S01]  /*7860*/  LDC.64 R14, c[0x4][R14] ;  /* 0x010000000e0e7b82 */ /* 0x000f220000000a00 */
[----:B------:R-:W-:Y:S01]  /*7870*/  IMAD.MOV.U32 R13, RZ, RZ, RZ ;  /* 0x000000ffff0d7224 */ /* 0x000fe200078e00ff */
[----:B------:R-:W5:Y:S01]  /*7880*/  LDCU.64 UR4, c[0x4][0x30] ;  /* 0x01000600ff0477ac */ /* 0x000f620008000a00 */
[----:B--2---:R-:W-:Y:S01]  /*7890*/  IMAD.U32 R4, RZ, RZ, UR8 ;  /* 0x00000008ff047e24 */ /* 0x004fe2000f8e00ff */
[----:B------:R-:W-:Y:S01]  /*78a0*/  MOV R5, UR9 ;  /* 0x0000000900057c02 */ /* 0x000fe20008000f00 */
[----:B---3--:R-:W-:Y:S01]  /*78b0*/  IMAD.U32 R6, RZ, RZ, UR6 ;  /* 0x00000006ff067e24 */ /* 0x008fe2000f8e00ff */
[----:B------:R-:W-:Y:S01]  /*78c0*/  MOV R7, UR7 ;  /* 0x0000000700077c02 */ /* 0x000fe20008000f00 */
[----:B-----5:R-:W-:Y:S01]  /*78d0*/  IMAD.U32 R10, RZ, RZ, UR4 ;  /* 0x00000004ff0a7e24 */ /* 0x020fe2000f8e00ff */
[----:B------:R-:W-:-:S02]  /*78e0*/  MOV R11, UR5 ;  /* 0x00000005000b7c02 */ /* 0x000fc40008000f00 */
[----:B------:R-:W-:-:S07]  /*78f0*/  LEPC R20, `(.L_x_170) ;  /* 0x000000001014794e */ /* 0x000fce0000000000 */
[----:B-1--4-:R-:W-:Y:S05]  /*7900*/  CALL.ABS.NOINC R14 ;  /* 0x000000000e007343 */ /* 0x012fea0003c00000 */
.L_x_170:
[----:B------:R-:W-:Y:S05]  /*7910*/  WARPSYNC.ALL ;  /* 0x0000000000007948 */ /* 0x000fea0003800000 */
[----:B------:R-:W-:Y:S02]  /*7920*/  R2UR UR4, R56 ;  /* 0x00000000380472ca */ /* 0x000fe400000e0000 */
[----:B------:R-:W-:-:S11]  /*7930*/  ISETP.NE.AND P0, PT, R59, R58, PT ;  /* 0x0000003a3b00720c */ /* 0x000fd60003f05270 */
[----:B------:R-:W2:Y:S02]  /*7940*/  LDTM.x16 R40, tmem[UR4+0x100] ;  /* 0x00010004002879ee */ /* 0x000ea40008240000 */
[----:B--2---:R-:W-:Y:S05]  /*7950*/  @!P0 BRA `(.L_x_171) ;  /* 0x0000000000408947 */ /* 0x004fea0003800000 */
        /* <DEDUP_REMOVED lines=16> */
.L_x_171:
[----:B------:R-:W-:Y:S05]  /*7a60*/  WARPSYNC.ALL ;  /* 0x0000000000007948 */ /* 0x000fea0003800000 */
[----:B------:R-:W-:Y:S02]  /*7a70*/  R2UR UR4, R56 ;  /* 0x00000000380472ca */ /* 0x000fe400000e0000 */
[----:B------:R-:W-:Y:S02]  /*7a80*/  ISETP.NE.AND P0, PT, R59, R60, PT ;  /* 0x0000003c3b00720c */ /* 0x000fe40003f05270 */
[----:B------:R-:W-:-:S09]  /*7a90*/  FSETP.NEU.AND P1, PT, R61, 1, PT ;  /* 0x3f8000003d00780b */ /* 0x000fd20003f2d000 */
[----:B------:R-:W2:Y:S04]  /*7aa0*/  LDTM.x16 R24, tmem[UR4+0x110] ;  /* 0x00011004001879ee */ /* 0x000ea80008240000 */
[C---:B------:R-:W-:Y:S02]  /*7ab0*/  @P1 FMUL2 R40, R61.reuse.F32, R40.F32x2.HI_LO ;  /* 0x000000283d28124a */ /* 0x040fe40000040000 */
[C---:B------:R-:W-:Y:S02]  /*7ac0*/  @P1 FMUL2 R42, R61.reuse.F32, R42.F32x2.HI_LO ;  /* 0x0000002a3d2a124a */ /* 0x040fe40000040000 */
[C---:B------:R-:W-:Y:S02]  /*7ad0*/  @P1 FMUL2 R44, R61.reuse.F32, R44.F32x2.HI_LO ;  /* 0x0000002c3d2c124a */ /* 0x040fe40000040000 */
[----:B------:R-:W-:-:S02]  /*7ae0*/  @P1 FMUL2 R46, R61.F32, R46.F32x2.HI_LO ;  /* 0x0000002e3d2e124a */ /* 0x000fc40000040000 */
[C---:B------:R-:W-:Y:S02]  /*7af0*/  @P1 FMUL2 R48, R61.reuse.F32, R48.F32x2.HI_LO ;  /* 0x000000303d30124a */ /* 0x040fe40000040000 */
[C---:B------:R-:W-:Y:S02]  /*7b00*/  @P1 FMUL2 R50, R61.reuse.F32, R50.F32x2.HI_LO ;  /* 0x000000323d32124a */ /* 0x040fe40000040000 */
[C---:B------:R-:W-:Y:S02]  /*7b10*/  @P1 FMUL2 R52, R61.reuse.F32, R52.F32x2.HI_LO ;  /* 0x000000343d34124a */ /* 0x040fe40000040000 */
[----:B------:R-:W-:Y:S01]  /*7b20*/  @P1 FMUL2 R54, R61.F32, R54.F32x2.HI_LO ;  /* 0x000000363d36124a */ /* 0x000fe20000040000 */
[----:B--2---:R-:W-:Y:S06]  /*7b30*/  @!P0 BRA `(.L_x_172) ;  /* 0x0000000000408947 */ /* 0x004fec0003800000 */
        /* <DEDUP_REMOVED lines=16> */
.L_x_172:
[----:B------:R-:W-:Y:S05]  /*7c40*/  WARPSYNC.ALL ;  /* 0x0000000000007948 */ /* 0x000fea0003800000 */
[----:B------:R-:W-:Y:S02]  /*7c50*/  R2UR UR4, R56 ;  /* 0x00000000380472ca */ /* 0x000fe400000e0000 */
[----:B------:R-:W-:Y:S02]  /*7c60*/  ISETP.NE.AND P0, PT, R59, R58, PT ;  /* 0x0000003a3b00720c */ /* 0x000fe40003f05270 */
[----:B------:R-:W-:-:S09]  /*7c70*/  FSETP.NEU.AND P1, PT, R61, 1, PT ;  /* 0x3f8000003d00780b */ /* 0x000fd20003f2d000 */
[----:B------:R2:W-:Y:S04]  /*7c80*/  STTM.x16 tmem[UR4+0x100], R40 ;  /* 0x00010028000079ed */ /* 0x0005e80008240004 */
        /* <DEDUP_REMOVED lines=8> */
[----:B------:R-:W-:Y:S06]  /*7d10*/  @!P0 BRA `(.L_x_173) ;  /* 0x0000000000408947 */ /* 0x000fec0003800000 */
[----:B------:R-:W-:Y:S01]  /*7d20*/  MOV R14, 0x8 ;  /* 0x00000008000e7802 */ /* 0x000fe20000000f00 */
[----:B------:R-:W3:Y:S01]  /*7d30*/  LDCU.64 UR8, c[0x4][0xb0] ;  /* 0x01001600ff0877ac */ /* 0x000ee20008000a00 */
[----:B------:R-:W-:Y:S02]  /*7d40*/  HFMA2 R12, -RZ, RZ, 0, 5.9604644775390625e-08 ;  /* 0x00000001ff0c7431 */ /* 0x000fe400000001ff */
[----:B------:R-:W-:Y:S01]  /*7d50*/  IMAD.MOV.U32 R8, RZ, RZ, 0x1be ;  /* 0x000001beff087424 */ /* 0x000fe200078e00ff */
[----:B------:R-:W4:Y:S01]  /*7d60*/  LDCU.64 UR6, c[0x4][0xb8] ;  /* 0x01001700ff0677ac */ /* 0x000f220008000a00 */
[----:B------:R-:W1:Y:S01]  /*7d70*/  LDC.64 R14, c[0x4][R14] ;  /* 0x010000000e0e7b82 */ /* 0x000e620000000a00 */
[----:B------:R-:W-:Y:S01]  /*7d80*/  IMAD.MOV.U32 R13, RZ, RZ, RZ ;  /* 0x000000ffff0d7224 */ /* 0x000fe200078e00ff */
[----:B------:R-:W5:Y:S01]  /*7d90*/  LDCU.64 UR4, c[0x4][0x38] ;  /* 0x01000700ff0477ac */ /* 0x000f620008000a00 */
[----:B---3--:R-:W-:Y:S01]  /*7da0*/  IMAD.U32 R4, RZ, RZ, UR8 ;  /* 0x00000008ff047e24 */ /* 0x008fe2000f8e00ff */
[----:B------:R-:W-:Y:S01]  /*7db0*/  MOV R5, UR9 ;  /* 0x0000000900057c02 */ /* 0x000fe20008000f00 */
[----:B----4-:R-:W-:Y:S01]  /*7dc0*/  IMAD.U32 R6, RZ, RZ, UR6 ;  /* 0x00000006ff067e24 */ /* 0x010fe2000f8e00ff */
[----:B------:R-:W-:Y:S01]  /*7dd0*/  MOV R7, UR7 ;  /* 0x0000000700077c02 */ /* 0x000fe20008000f00 */
[----:B-----5:R-:W-:Y:S01]  /*7de0*/  IMAD.U32 R10, RZ, RZ, UR4 ;  /* 0x00000004ff0a7e24 */ /* 0x020fe2000f8e00ff */
[----:B------:R-:W-:-:S02]  /*7df0*/  MOV R11, UR5 ;  /* 0x00000005000b7c02 */ /* 0x000fc40008000f00 */
[----:B------:R-:W-:-:S07]  /*7e00*/  LEPC R20, `(.L_x_173) ;  /* 0x000000001014794e */ /* 0x000fce0000000000 */
[----:B-12---:R-:W-:Y:S05]  /*7e10*/  CALL.ABS.NOINC R14 ;  /* 0x000000000e007343 */ /* 0x006fea0003c00000 */
.L_x_173:
[----:B------:R-:W-:Y:S05]  /*7e20*/  WARPSYNC.ALL ;  /* 0x0000000000007948 */ /* 0x000fea0003800000 */
[----:B------:R-:W-:-:S13]  /*7e30*/  R2UR UR4, R56 ;  /* 0x00000000380472ca */ /* 0x000fda00000e0000 */
[----:B------:R3:W-:Y:S02]  /*7e40*/  STTM.x16 tmem[UR4+0x110], R24 ;  /* 0x00011018000079ed */ /* 0x0007e40008240004 */
.L_x_169:
[----:B------:R-:W-:-:S09]  /*7e50*/  UISETP.NE.AND UP0, UPT, UR36, URZ, UPT ;  /* 0x000000ff2400728c */ /* 0x000fd2000bf05270 */
[----:B------:R-:W-:Y:S05]  /*7e60*/  BRA.U !UP0, `(.L_x_174) ;  /* 0x0000000108047547 */ /* 0x000fea000b800000 */
[----:B------:R-:W-:Y:S05]  /*7e70*/  BPT.TRAP 0x1 ;  /* 0x000000040000795c */ /* 0x000fea0000300000 */
.L_x_174:
[----:B------:R-:W-:Y:S02]  /*7e80*/  UIADD3 UR4, UPT, UPT, UR39, 0xa088, URZ ;  /* 0x0000a08827047890 */ /* 0x000fe4000fffe0ff */
[----:B------:R-:W-:Y:S02]  /*7e90*/  UISETP.NE.AND UP0, UPT, UR38, URZ, UPT ;  /* 0x000000ff2600728c */ /* 0x000fe4000bf05270 */
[----:B------:R-:W-:Y:S02]  /*7ea0*/  UPRMT UR4, UR40, 0x654, UR4 ;  /* 0x0000065428047896 */ /* 0x000fe40008000004 */
[----:B------:R-:W-:-:S07]  /*7eb0*/  ULOP3.LUT UR41, UR43, 0x1, URZ, 0x3c, !UPT ;  /* 0x000000012b297892 */ /* 0x000fce000f8e3cff */
[----:B------:R-:W-:Y:S01]  /*7ec0*/  SYNCS.ARRIVE.TRANS64.RED.A1T0 RZ, [UR4], RZ ;  /* 0x000000ffffff79a7 */ /* 0x000fe20008100404 */
[----:B------:R-:W4:Y:S01]  /*7ed0*/  FENCE.VIEW.ASYNC.T ;  /* 0x00000000000073c6 */ /* 0x000f220000000200 */
[----:B------:R-:W-:Y:S05]  /*7ee0*/  BRA.U UP0, `(.L_x_175) ;  /* 0x0000000100087547 */ /* 0x000fea000b800000 */
[----:B------:R-:W-:Y:S05]  /*7ef0*/  BPT.TRAP 0x1 ;  /* 0x000000040000795c */ /* 0x000fea0000300000 */
[----:B------:R-:W-:Y:S05]  /*7f00*/  BPT.TRAP 0x1 ;  /* 0x000000040000795c */ /* 0x000fea0000300000 */
.L_x_175:
[----:B------:R-:W-:Y:S02]  /*7f10*/  UIADD3 UR4, UPT, UPT, UR39, 0xa0a0, URZ ;  /* 0x0000a0a027047890 */ /* 0x000fe4000fffe0ff */
[----:B------:R-:W-:Y:S02]  /*7f20*/  UISETP.NE.AND UP0, UPT, UR36, URZ, UPT ;  /* 0x000000ff2400728c */ /* 0x000fe4000bf05270 */
[----:B------:R-:W-:-:S09]  /*7f30*/  UPRMT UR4, UR40, 0x654, UR4 ;  /* 0x0000065428047896 */ /* 0x000fd20008000004 */
[----:B----4-:R-:W-:Y:S01]  /*7f40*/  SYNCS.ARRIVE.TRANS64.RED.A1T0 RZ, [UR4], RZ ;  /* 0x000000ffffff79a7 */ /* 0x010fe20008100404 */
[----:B------:R-:W-:Y:S05]  /*7f50*/  BRA.U !UP0, `(.L_x_176) ;  /* 0x0000000108047547 */ /* 0x000fea000b800000 */
[----:B------:R-:W-:Y:S05]  /*7f60*/  BPT.TRAP 0x1 ;  /* 0x000000040000795c */ /* 0x000fea0000300000 */
.L_x_176:
[----:B-1----:R-:W-:Y:S01]  /*7f70*/  IMAD.U32 R3, RZ, RZ, UR41 ;  /* 0x00000029ff037e24 */ /* 0x002fe2000f8e00ff */
[----:B------:R-:W-:-:S04]  /*7f80*/  ISETP.NE.AND P0, PT, R59, R23, PT ;  /* 0x000000173b00720c */ /* 0x000fc80003f05270 */
[----:B------:R-:W-:-:S04]  /*7f90*/  SHF.L.U32 R3, R3, 0x1f, RZ ;  /* 0x0000001f03037819 */ /* 0x000fc800000006ff */
[----:B------:R-:W1:Y:S02]  /*7fa0*/  SYNCS.PHASECHK.TRANS64.TRYWAIT P1, [UR39+0xa080], R3 ;  /* 0x00a08003ff0075a7 */ /* 0x000e640008021127 */
[----:B-1----:R-:W-:Y:S05]  /*7fb0*/  @!P1 BRA `(.L_x_177) ;  /* 0x000000a000809947 */ /* 0x002fea0003800000 */
.L_x_373:
[----:B------:R-:W-:Y:S05]  /*7fc0*/  @!P0 BRA `(.L_x_178) ;  /* 0x0000000000408947 */ /* 0x000fea0003800000 */
[----:B------:R-:W-:Y:S01]  /*7fd0*/  MOV R14, 0x8 ;  /* 0x00000008000e7802 */ /* 0x000fe20000000f00 */
[----:B------:R-:W4:Y:S01]  /*7fe0*/  LDCU.64 UR6, c[0x4][0xb0] ;  /* 0x01001600ff0677ac */ /* 0x000f220008000a00 */
[----:B------:R-:W-:Y:S02]  /*7ff0*/  HFMA2 R12, -RZ, RZ, 0, 5.9604644775390625e-08 ;  /* 0x00000001ff0c7431 */ /* 0x000fe400000001ff */
[----:B------:R-:W-:Y:S01]  /*8000*/  IMAD.MOV.U32 R8, RZ, RZ, 0x192 ;  /* 0x00000192ff087424 */ /* 0x000fe200078e00ff */
[----:B------:R-:W5:Y:S01]  /*8010*/  LDCU.64 UR4, c[0x4][0xb8] ;  /* 0x01001700ff0477ac */ /* 0x000f620008000a00 */
[----:B------:R-:W1:Y:S01]  /*8020*/  LDC.64 R14, c[0x4][R14] ;  /* 0x010000000e0e7b82 */ /* 0x000e620000000a00 */
[----:B------:R-:W-:Y:S01]  /*8030*/  IMAD.MOV.U32 R13, RZ, RZ, RZ ;  /* 0x000000ffff0d7224 */ /* 0x000fe200078e00ff */
[----:B------:R-:W2:Y:S01]  /*8040*/  LDCU.64 UR8, c[0x4][0x28] ;  /* 0x01000500ff0877ac */ /* 0x000ea20008000a00 */
[----:B----4-:R-:W-:Y:S01]  /*8050*/  IMAD.U32 R4, RZ, RZ, UR6 ;  /* 0x00000006ff047e24 */ /* 0x010fe2000f8e00ff */
[----:B------:R-:W-:Y:S01]  /*8060*/  MOV R5, UR7 ;  /* 0x0000000700057c02 */ /* 0x000fe20008000f00 */
[----:B-----5:R-:W-:Y:S01]  /*8070*/  IMAD.U32 R6, RZ, RZ, UR4 ;  /* 0x00000004ff067e24 */ /* 0x020fe2000f8e00ff */
[----:B------:R-:W-:Y:S01]  /*8080*/  MOV R7, UR5 ;  /* 0x0000000500077c02 */ /* 0x000fe20008000f00 */
[----:B--2---:R-:W-:Y:S01]  /*8090*/  IMAD.U32 R10, RZ, RZ, UR8 ;  /* 0x00000008ff0a7e24 */ /* 0x004fe2000f8e00ff */
[----:B------:R-:W-:-:S02]  /*80a0*/  MOV R11, UR9 ;  /* 0x00000009000b7c02 */ /* 0x000fc40008000f00 */
[----:B------:R-:W-:-:S07]  /*80b0*/  LEPC R20, `(.L_x_178) ;  /* 0x000000001014794e */ /* 0x000fce0000000000 */
[----:B-1-3--:R-:W-:Y:S05]  /*80c0*/  CALL.ABS.NOINC R14 ;  /* 0x000000000e007343 */ /* 0x00afea0003c00000 */
.L_x_178:
[----:B------:R-:W-:Y:S05]  /*80d0*/  WARPSYNC.ALL ;  /* 0x0000000000007948 */ /* 0x000fea0003800000 */
[----:B------:R-:W-:Y:S01]  /*80e0*/  R2UR UR4, R57 ;  /* 0x00000000390472ca */ /* 0x000fe200000e0000 */
[----:B------:R-:W-:Y:S01]  /*80f0*/  UISETP.NE.AND UP0, UPT, UR38, URZ, UPT ;  /* 0x000000ff2600728c */ /* 0x000fe2000bf05270 */
[----:B------:R-:W-:Y:S01]  /*8100*/  PLOP3.LUT P0, PT, PT, PT, PT, 0x80, 0x8 ;  /* 0x000000000008781c */ /* 0x000fe20003f0f070 */
[----:B------:R-:W-:-:S10]  /*8110*/  IMAD.MOV.U32 R61, RZ, RZ, 0x3f800000 ;  /* 0x3f800000ff3d7424 */ /* 0x000fd400078e00ff */
[----:B------:R-:W4:Y:S02]  /*8120*/  LDTM.x2 R4, tmem[UR4] ;  /* 0x00000004000479ee */ /* 0x000f2400080c0000 */
[----:B----4-:R-:W-:-:S13]  /*8130*/  FSETP.NEU.AND P2, PT, R4, R5, PT ;  /* 0x000000050400720b */ /* 0x010fda0003f4d000 */
        /* <DEDUP_REMOVED lines=11> */
.L_x_179:
[----:B------:R-:W-:Y:S01]  /*81f0*/  IMAD.U32 R3, RZ, RZ, UR44 ;  /* 0x0000002cff037e24 */ /* 0x000fe2000f8e00ff */
[----:B------:R-:W-:-:S04]  /*8200*/  FSETP.NEU.AND P1, PT, R61, 1, PT ;  /* 0x3f8000003d00780b */ /* 0x000fc80003f2d000 */
[----:B------:R-:W-:-:S04]  /*8210*/  SHF.L.U32 R3, R3, 0x1f, RZ ;  /* 0x0000001f03037819 */ /* 0x000fc800000006ff */
[----:B------:R-:W1:Y:S02]  /*8220*/  SYNCS.PHASECHK.TRANS64.TRYWAIT P0, [UR39+0xa098], R3 ;  /* 0x00a09803ff0075a7 */ /* 0x000e640008001127 */
[----:B-1----:R-:W-:Y:S05]  /*8230*/  @!P0 BRA `(.L_x_180) ;  /* 0x0000009c00f88947 */ /* 0x002fea0003800000 */
.L_x_374:
[----:B------:R-:W-:-:S13]  /*8240*/  VOTE.ANY P1, P1 ;  /* 0x0000000000ff7806 */ /* 0x000fda0000820100 */
[----:B------:R-:W-:Y:S05]  /*8250*/  @!P1 BRA `(.L_x_181) ;  /* 0x0000000400989947 */ /* 0x000fea0003800000 */
[----:B------:R-:W-:-:S13]  /*8260*/  ISETP.NE.AND P0, PT, R59, R22, PT ;  /* 0x000000163b00720c */ /* 0x000fda0003f05270 */
        /* <DEDUP_REMOVED lines=17> */
.L_x_182:
[----:B------:R-:W-:Y:S05]  /*8380*/  WARPSYNC.ALL ;  /* 0x0000000000007948 */ /* 0x000fea0003800000 */
[----:B------:R-:W-:Y:S02]  /*8390*/  R2UR UR4, R56 ;  /* 0x00000000380472ca */ /* 0x000fe400000e0000 */
[----:B------:R-:W-:-:S11]  /*83a0*/  ISETP.NE.AND P0, PT, R59, R19, PT ;  /* 0x000000133b00720c */ /* 0x000fd60003f05270 */
[----:B--2---:R-:W2:Y:S02]  /*83b0*/  LDTM.x16 R40, tmem[UR4+0x180] ;  /* 0x00018004002879ee */ /* 0x004ea40008240000 */
[----:B--2---:R-:W-:Y:S05]  /*83c0*/  @!P0 BRA `(.L_x_183) ;  /* 0x0000000000408947 */ /* 0x004fea0003800000 */
[----:B------:R-:W-:Y:S01]  /*83d0*/  MOV R14, 0x8 ;  /* 0x00000008000e7802 */ /* 0x000fe20000000f00 */
[----:B------:R-:W2:Y:S01]  /*83e0*/  LDCU.64 UR8, c[0x4][0xb0] ;  /* 0x01001600ff0877ac */ /* 0x000ea20008000a00 */
[----:B------:R-:W-:Y:S02]  /*83f0*/  HFMA2 R12, -RZ, RZ, 0, 5.9604644775390625e-08 ;  /* 0x00000001ff0c7431 */ /* 0x000fe400000001ff */
[----:B------:R-:W-:Y:S01]  /*8400*/  IMAD.MOV.U32 R8, RZ, RZ, 0x192 ;  /* 0x00000192ff087424 */ /* 0x000fe200078e00ff */
[----:B------:R-:W4:Y:S01]  /*8410*/  LDCU.64 UR6, c[0x4][0xb8] ;  /* 0x01001700ff0677ac */ /* 0x000f220008000a00 */
[----:B------:R-:W1:Y:S01]  /*8420*/  LDC.64 R14, c[0x4][R14] ;  /* 0x010000000e0e7b82 */ /* 0x000e620000000a00 */
[----:B------:R-:W-:Y:S01]  /*8430*/  IMAD.MOV.U32 R13, RZ, RZ, RZ ;  /* 0x000000ffff0d7224 */ /* 0x000fe200078e00ff */
[----:B------:R-:W5:Y:S01]  /*8440*/  LDCU.64 UR4, c[0x4][0x30] ;  /* 0x01000600ff0477ac */ /* 0x000f620008000a00 */
[----:B--2---:R-:W-:Y:S01]  /*8450*/  IMAD.U32 R4, RZ, RZ, UR8 ;  /* 0x00000008ff047e24 */ /* 0x004fe2000f8e00ff */
[----:B------:R-:W-:Y:S01]  /*8460*/  MOV R5, UR9 ;  /* 0x0000000900057c02 */ /* 0x000fe20008000f00 */
[----:B----4-:R-:W-:Y:S01]  /*8470*/  IMAD.U32 R6, RZ, RZ, UR6 ;  /* 0x00000006ff067e24 */ /* 0x010fe2000f8e00ff */
[----:B------:R-:W-:Y:S01]  /*8480*/  MOV R7, UR7 ;  /* 0x0000000700077c02 */ /* 0x000fe20008000f00 */
[----:B-----5:R-:W-:Y:S01]  /*8490*/  IMAD.U32 R10, RZ, RZ, UR4 ;  /* 0x00000004ff0a7e24 */ /* 0x020fe2000f8e00ff */
[----:B------:R-:W-:-:S02]  /*84a0*/  MOV R11, UR5 ;  /* 0x00000005000b7c02 */ /* 0x000fc40008000f00 */
[----:B------:R-:W-:-:S07]  /*84b0*/  LEPC R20, `(.L_x_183) ;  /* 0x000000001014794e */ /* 0x000fce0000000000 */
[----:B-1-3--:R-:W-:Y:S05]  /*84c0*/  CALL.ABS.NOINC R14 ;  /* 0x000000000e007343 */ /* 0x00afea0003c00000 */
.L_x_183:
[----:B------:R-:W-:Y:S05]  /*84d0*/  WARPSYNC.ALL ;  /* 0x0000000000007948 */ /* 0x000fea0003800000 */
[----:B------:R-:W-:Y:S02]  /*84e0*/  R2UR UR4, R56 ;  /* 0x00000000380472ca */ /* 0x000fe400000e0000 */
[----:B------:R-:W-:Y:S02]  /*84f0*/  ISETP.NE.AND P0, PT, R59, R22, PT ;  /* 0x000000163b00720c */ /* 0x000fe40003f05270 */
[----:B------:R-:W-:-:S09]  /*8500*/  FSETP.NEU.AND P1, PT, R61, 1, PT ;  /* 0x3f8000003d00780b */ /* 0x000fd20003f2d000 */
[----:B---3--:R-:W2:Y:S04]  /*8510*/  LDTM.x16 R24, tmem[UR4+0x190] ;  /* 0x00019004001879ee */ /* 0x008ea80008240000 */
        /* <DEDUP_REMOVED lines=25> */
.L_x_184:
        /* <DEDUP_REMOVED lines=30> */
.L_x_185:
[----:B------:R-:W-:Y:S05]  /*8890*/  WARPSYNC.ALL ;  /* 0x0000000000007948 */ /* 0x000fea0003800000 */
[----:B------:R-:W-:-:S13]  /*88a0*/  R2UR UR4, R56 ;  /* 0x00000000380472ca */ /* 0x000fda00000e0000 */
[----:B------:R4:W-:Y:S02]  /*88b0*/  STTM.x16 tmem[UR4+0x190], R24 ;  /* 0x00019018000079ed */ /* 0x0009e40008240004 */
.L_x_181:
[----:B------:R-:W-:-:S09]  /*88c0*/  UISETP.NE.AND UP0, UPT, UR37, URZ, UPT ;  /* 0x000000ff2500728c */ /* 0x000fd2000bf05270 */
[----:B------:R-:W-:Y:S05]  /*88d0*/  BRA.U !UP0, `(.L_x_186) ;  /* 0x0000000108047547 */ /* 0x000fea000b800000 */
[----:B------:R-:W-:Y:S05]  /*88e0*/  BPT.TRAP 0x1 ;  /* 0x000000040000795c */ /* 0x000fea0000300000 */
.L_x_186:
[----:B------:R-:W-:Y:S02]  /*88f0*/  UPRMT UR4, UR40, 0x654, UR45 ;  /* 0x0000065428047896 */ /* 0x000fe4000800002d */
[----:B------:R-:W-:-:S07]  /*8900*/  UISETP.NE.AND UP0, UPT, UR38, URZ, UPT ;  /* 0x000000ff2600728c */ /* 0x000fce000bf05270 */
[----:B------:R-:W-:Y:S01]  /*8910*/  SYNCS.ARRIVE.TRANS64.RED.A1T0 RZ, [UR4], RZ ;  /* 0x000000ffffff79a7 */ /* 0x000fe20008100404 */
[----:B------:R-:W1:Y:S01]  /*8920*/  FENCE.VIEW.ASYNC.T ;  /* 0x00000000000073c6 */ /* 0x000e620000000200 */
[----:B------:R-:W-:Y:S05]  /*8930*/  BRA.U UP0, `(.L_x_187) ;  /* 0x0000000100087547 */ /* 0x000fea000b800000 */
[----:B------:R-:W-:Y:S05]  /*8940*/  BPT.TRAP 0x1 ;  /* 0x000000040000795c */ /* 0x000fea0000300000 */
[----:B------:R-:W-:Y:S05]  /*8950*/  BPT.TRAP 0x1 ;  /* 0x000000040000795c */ /* 0x000fea0000300000 */
.L_x_187:
[----:B------:R-:W-:Y:S01]  /*8960*/  UIADD3 UR5, UPT, UPT, UR39, 0xa0a8, URZ ;  /* 0x0000a0a827057890 */ /* 0x000fe2000fffe0ff */
[----:B------:R-:W-:Y:S01]  /*8970*/  LOP3.LUT R18, R18, 0x1, RZ, 0x3c, !PT ;  /* 0x0000000112127812 */ /* 0x000fe200078e3cff */
[----:B------:R-:W-:Y:S02]  /*8980*/  UISETP.NE.AND UP0, UPT, UR46, URZ, UPT ;  /* 0x000000ff2e00728c */ /* 0x000fe4000bf05270 */
[----:B------:R-:W-:Y:S02]  /*8990*/  UPRMT UR5, UR40, 0x654, UR5 ;  /* 0x0000065428057896 */ /* 0x000fe40008000005 */
[----:B------:R-:W-:-:S07]  /*89a0*/  ULOP3.LUT UR44, UR44, 0x1, URZ, 0x3c, !UPT ;  /* 0x000000012c2c7892 */ /* 0x000fce000f8e3cff */
[----:B-1----:R-:W-:Y:S01]  /*89b0*/  SYNCS.ARRIVE.TRANS64.RED.A1T0 RZ, [UR5], RZ ;  /* 0x000000ffffff79a7 */ /* 0x002fe20008100405 */
[----:B------:R-:W-:Y:S05]  /*89c0*/  BRA.U UP0, `(.L_x_188) ;  /* 0xffffffe900fc7547 */ /* 0x000fea000b83ffff */
.L_x_164:
[----:B------:R-:W-:-:S09]  /*89d0*/  UISETP.NE.AND UP0, UPT, UR36, URZ, UPT ;  /* 0x000000ff2400728c */ /* 0x000fd2000bf05270 */
[----:B------:R-:W-:Y:S05]  /*89e0*/  BRA.U !UP0, `(.L_x_189) ;  /* 0x0000000108047547 */ /* 0x000fea000b800000 */
[----:B------:R-:W-:Y:S05]  /*89f0*/  BPT.TRAP 0x1 ;  /* 0x000000040000795c */ /* 0x000fea0000300000 */
.L_x_189:
[----:B---34-:R-:W3:Y:S01]  /*8a00*/  S2R R27, SR_CgaCtaId ;  /* 0x00000000001b7919 */ /* 0x018ee20000008800 */
[----:B------:R-:W-:Y:S01]  /*8a10*/  MOV R26, 0x400 ;  /* 0x00000400001a7802 */ /* 0x000fe20000000f00 */
[----:B------:R-:W-:-:S03]  /*8a20*/  UISETP.NE.AND UP0, UPT, UR37, URZ, UPT ;  /* 0x000000ff2500728c */ /* 0x000fc6000bf05270 */
[----:B---3--:R-:W-:-:S05]  /*8a30*/  LEA R26, R27, R26, 0x18 ;  /* 0x0000001a1b1a7211 */ /* 0x008fca00078ec0ff */
[----:B------:R-:W-:-:S05]  /*8a40*/  VIADD R34, R26, 0xa088 ;  /* 0x0000a0881a227836 */ /* 0x000fca0000000000 */
[----:B-1----:R-:W-:-:S04]  /*8a50*/  PRMT R0, R27, 0x654, R34 ;  /* 0x000006541b007816 */ /* 0x002fc80000000022 */
[----:B------:R1:W-:Y:S01]  /*8a60*/  SYNCS.ARRIVE.TRANS64.RED.A1T0 RZ, [R0+URZ], RZ ;  /* 0x000000ff00ff79a7 */ /* 0x0003e200081004ff */
[----:B------:R-:W-:Y:S05]  /*8a70*/  BRA.U !UP0, `(.L_x_190) ;  /* 0x0000000108047547 */ /* 0x000fea000b800000 */
[----:B------:R-:W-:Y:S05]  /*8a80*/  BPT.TRAP 0x1 ;  /* 0x000000040000795c */ /* 0x000fea0000300000 */
.L_x_190:
[----:B------:R-:W-:-:S04]  /*8a90*/  SHF.L.U32 R3, R18, 0x1f, RZ ;  /* 0x0000001f12037819 */ /* 0x000fc800000006ff */
[----:B------:R-:W3:Y:S02]  /*8aa0*/  SYNCS.PHASECHK.TRANS64.TRYWAIT P0, [R26+URZ+0xa070], R3 ;  /* 0x00a070031a0075a7 */ /* 0x000ee400080011ff */
[----:B---3--:R-:W-:Y:S05]  /*8ab0*/  @!P0 BRA `(.L_x_191) ;  /* 0x0000009400f08947 */ /* 0x008fea0003800000 */
.L_x_375:
[----:B------:R-:W-:Y:S01]  /*8ac0*/  R2UR UR5, R56 ;  /* 0x00000000380572ca */ /* 0x000fe200000e0000 */
[----:B------:R-:W-:-:S12]  /*8ad0*/  UISETP.NE.AND UP0, UPT, UR37, URZ, UPT ;  /* 0x000000ff2500728c */ /* 0x000fd8000bf05270 */
[----:B------:R-:W4:Y:S02]  /*8ae0*/  LDTM.x2 R22, tmem[UR5] ;  /* 0x00000005001679ee */ /* 0x000f2400080c0000 */
[----:B----4-:R-:W-:Y:S05]  /*8af0*/  BRA.U !UP0, `(.L_x_192) ;  /* 0x0000000108047547 */ /* 0x010fea000b800000 */
[----:B------:R-:W-:Y:S05]  /*8b00*/  BPT.TRAP 0x1 ;  /* 0x000000040000795c */ /* 0x000fea0000300000 */
.L_x_192:
[----:B------:R-:W-:Y:S01]  /*8b10*/  SYNCS.ARRIVE.TRANS64.RED.A1T0 RZ, [UR4], RZ ;  /* 0x000000ffffff79a7 */ /* 0x000fe20008100404 */
[----:B------:R-:W-:-:S09]  /*8b20*/  UISETP.NE.AND UP0, UPT, UR38, URZ, UPT ;  /* 0x000000ff2600728c */ /* 0x000fd2000bf05270 */
[----:B------:R-:W-:Y:S05]  /*8b30*/  BRA.U UP0, `(.L_x_193) ;  /* 0x0000000100047547 */ /* 0x000fea000b800000 */
[----:B------:R-:W-:Y:S05]  /*8b40*/  BPT.TRAP 0x1 ;  /* 0x000000040000795c */ /* 0x000fea0000300000 */
.L_x_193:
[----:B-1----:R-:W-:-:S04]  /*8b50*/  MOV R0, UR44 ;  /* 0x0000002c00007c02 */ /* 0x002fc80008000f00 */
[----:B---3--:R-:W-:-:S04]  /*8b60*/  SHF.L.U32 R3, R0, 0x1f, RZ ;  /* 0x0000001f00037819 */ /* 0x008fc800000006ff */
[----:B------:R-:W1:Y:S02]  /*8b70*/  SYNCS.PHASECHK.TRANS64.TRYWAIT P0, [R26+URZ+0xa090], R3 ;  /* 0x00a090031a0075a7 */ /* 0x000e6400080011ff */
[----:B-1----:R-:W-:Y:S05]  /*8b80*/  @!P0 BRA `(.L_x_194) ;  /* 0x0000009400d08947 */ /* 0x002fea0003800000 */
.L_x_376:
[----:B------:R-:W-:-:S09]  /*8b90*/  UISETP.NE.AND UP0, UPT, UR38, URZ, UPT ;  /* 0x000000ff2600728c */ /* 0x000fd2000bf05270 */
[----:B------:R-:W-:Y:S05]  /*8ba0*/  BRA.U UP0, `(.L_x_195) ;  /* 0x0000000100047547 */ /* 0x000fea000b800000 */
[----:B------:R-:W-:Y:S05]  /*8bb0*/  BPT.TRAP 0x1 ;  /* 0x000000040000795c */ /* 0x000fea0000300000 */
.L_x_195:
[----:B------:R-:W-:Y:S01]  /*8bc0*/  MOV R5, 0x1 ;  /* 0x0000000100057802 */ /* 0x000fe20000000f00 */
[----:B-1----:R1:W3:Y:S03]  /*8bd0*/  MUFU.RCP R3, R22 ;  /* 0x0000001600037308 */ /* 0x0022e60000001000 */
[----:B------:R-:W-:-:S04]  /*8be0*/  SHF.L.U32 R5, R5, 0x1f, RZ ;  /* 0x0000001f05057819 */ /* 0x000fc800000006ff */
[----:B------:R-:W4:Y:S02]  /*8bf0*/  SYNCS.PHASECHK.TRANS64.TRYWAIT P0, [R26+URZ+0xa0c0], R5 ;  /* 0x00a0c0051a0075a7 */ /* 0x000f2400080011ff */
[----:B-1-34-:R-:W-:Y:S05]  /*8c00*/  @!P0 BRA `(.L_x_196) ;  /* 0x0000009400c48947 */ /* 0x01afea0003800000 */
.L_x_377:
[----:B------:R-:W3:Y:S01]  /*8c10*/  LDCU UR4, c[0x0][0x708] ;  /* 0x0000e100ff0477ac */ /* 0x000ee20008000800 */
[----:B------:R-:W-:Y:S01]  /*8c20*/  FFMA R32, -R22, R3, 1 ;  /* 0x3f80000016207423 */ /* 0x000fe20000000103 */
[----:B------:R-:W4:Y:S01]  /*8c30*/  LDC R36, c[0x0][0x708] ;  /* 0x0001c200ff247b82 */ /* 0x000f220000000800 */
[----:B------:R-:W-:Y:S02]  /*8c40*/  BSSY.RECONVERGENT B2, `(.L_x_197) ;  /* 0x000000b000027945 */ /* 0x000fe40003800200 */
[----:B------:R-:W-:Y:S01]  /*8c50*/  FFMA R32, R3, R32, R3 ;  /* 0x0000002003207223 */ /* 0x000fe20000000003 */
[----:B---3--:R-:W-:-:S03]  /*8c60*/  MOV R3, UR4 ;  /* 0x0000000400037c02 */ /* 0x008fc60008000f00 */
[----:B-1----:R-:W-:Y:S01]  /*8c70*/  FFMA R5, R32, UR4, RZ ;  /* 0x0000000420057c23 */ /* 0x002fe200080000ff */
[----:B------:R-:W1:Y:S03]  /*8c80*/  FCHK P0, R3, R22 ;  /* 0x0000001603007302 */ /* 0x000e660000000000 */
[----:B------:R-:W-:-:S04]  /*8c90*/  FFMA R0, -R22, R5, UR4 ;  /* 0x0000000416007e23 */ /* 0x000fc80008000105 */
[----:B------:R-:W-:Y:S01]  /*8ca0*/  FFMA R32, R32, R0, R5 ;  /* 0x0000000020207223 */ /* 0x000fe20000000005 */
[----:B-1----:R-:W-:Y:S05]  /*8cb0*/  @!P0 BRA `(.L_x_198) ;  /* 0x00000000000c8947 */ /* 0x002fea0003800000 */
[----:B------:R-:W-:Y:S02]  /*8cc0*/  MOV R4, 0x8ce0 ;  /* 0x00008ce000047802 */ /* 0x000fe40000000f00 */
[----:B--2-4-:R-:W-:Y:S05]  /*8cd0*/  CALL.REL.NOINC `($__internal_3_$__cuda_sm3x_div_rn_noftz_f32_slowpath) ;  /* 0x000000a000147944 */ /* 0x014fea0003c00000 */
[----:B------:R-:W-:Y:S02]  /*8ce0*/  MOV R32, R0 ;  /* 0x0000000000207202 */ /* 0x000fe40000000f00 */
.L_x_198:
[----:B------:R-:W-:Y:S05]  /*8cf0*/  BSYNC.RECONVERGENT B2 ;  /* 0x0000000000027941 */ /* 0x000fea0003800200 */
.L_x_197:
[----:B------:R-:W-:Y:S01]  /*8d00*/  VIADD R0, R56, 0x100 ;  /* 0x0000010038007836 */ /* 0x000fe20000000000 */
[C---:B------:R-:W-:Y:S01]  /*8d10*/  LOP3.LUT R29, R17.reuse, 0x3, RZ, 0xc0, !PT ;  /* 0x00000003111d7812 */ /* 0x040fe200078ec0ff */
[----:B------:R-:W-:-:S03]  /*8d20*/  IMAD.SHL.U32 R17, R17, 0x400, RZ ;  /* 0x0000040011117824 */ /* 0x000fc600078e00ff */
[----:B------:R-:W-:Y:S02]  /*8d30*/  SHF.R.U32.HI R0, RZ, 0x15, R0 ;  /* 0x00000015ff007819 */ /* 0x000fe40000011600 */
[----:B------:R-:W-:Y:S02]  /*8d40*/  LOP3.LUT R17, R17, 0xc00, RZ, 0xc0, !PT ;  /* 0x00000c0011117812 */ /* 0x000fe400078ec0ff */
[----:B------:R-:W-:-:S03]  /*8d50*/  ISETP.NE.AND P0, PT, R29, R0, PT ;  /* 0x000000001d00720c */ /* 0x000fc60003f05270 */
[----:B------:R-:W-:-:S10]  /*8d60*/  IMAD R28, R16, 0x20, R17 ;  /* 0x00000020101c7824 */ /* 0x000fd400078e0211 */
[----:B------:R-:W-:Y:S05]  /*8d70*/  @!P0 BRA `(.L_x_199) ;  /* 0x0000000000408947 */ /* 0x000fea0003800000 */
[----:B------:R-:W-:Y:S01]  /*8d80*/  MOV R14, 0x8 ;  /* 0x00000008000e7802 */ /* 0x000fe20000000f00 */
[----:B------:R-:W1:Y:S01]  /*8d90*/  LDCU.64 UR6, c[0x4][0xb0] ;  /* 0x01001600ff0677ac */ /* 0x000e620008000a00 */
[----:B------:R-:W-:Y:S02]  /*8da0*/  HFMA2 R12, -RZ, RZ, 0, 5.9604644775390625e-08 ;  /* 0x00000001ff0c7431 */ /* 0x000fe400000001ff */
[----:B------:R-:W-:Y:S01]  /*8db0*/  IMAD.MOV.U32 R8, RZ, RZ, 0x192 ;  /* 0x00000192ff087424 */ /* 0x000fe200078e00ff */
[----:B------:R-:W3:Y:S01]  /*8dc0*/  LDCU.64 UR4, c[0x4][0xb8] ;  /* 0x01001700ff0477ac */ /* 0x000ee20008000a00 */
[----:B------:R-:W2:Y:S01]  /*8dd0*/  LDC.64 R14, c[0x4][R14] ;  /* 0x010000000e0e7b82 */ /* 0x000ea20000000a00 */
[----:B------:R-:W-:Y:S01]  /*8de0*/  IMAD.MOV.U32 R13, RZ, RZ, RZ ;  /* 0x000000ffff0d7224 */ /* 0x000fe200078e00ff */
[----:B------:R-:W5:Y:S01]  /*8df0*/  LDCU.64 UR8, c[0x4][0x40] ;  /* 0x01000800ff0877ac */ /* 0x000f620008000a00 */
[----:B-1----:R-:W-:Y:S01]  /*8e00*/  IMAD.U32 R4, RZ, RZ, UR6 ;  /* 0x00000006ff047e24 */ /* 0x002fe2000f8e00ff */
[----:B------:R-:W-:Y:S01]  /*8e10*/  MOV R5, UR7 ;  /* 0x0000000700057c02 */ /* 0x000fe20008000f00 */
[----:B---3--:R-:W-:Y:S01]  /*8e20*/  IMAD.U32 R6, RZ, RZ, UR4 ;  /* 0x00000004ff067e24 */ /* 0x008fe2000f8e00ff */
[----:B------:R-:W-:Y:S01]  /*8e30*/  MOV R7, UR5 ;  /* 0x0000000500077c02 */ /* 0x000fe20008000f00 */
[----:B-----5:R-:W-:Y:S01]  /*8e40*/  IMAD.U32 R10, RZ, RZ, UR8 ;  /* 0x00000008ff0a7e24 */ /* 0x020fe2000f8e00ff */
[----:B------:R-:W-:-:S02]  /*8e50*/  MOV R11, UR9 ;  /* 0x00000009000b7c02 */ /* 0x000fc40008000f00 */
[----:B------:R-:W-:-:S07]  /*8e60*/  LEPC R20, `(.L_x_199) ;  /* 0x000000001014794e */ /* 0x000fce0000000000 */
[----:B--2-4-:R-:W-:Y:S05]  /*8e70*/  CALL.ABS.NOINC R14 ;  /* 0x000000000e007343 */ /* 0x014fea0003c00000 */
.L_x_199:
[----:B------:R-:W1:Y:S01]  /*8e80*/  S2R R3, SR_SWINHI ;  /* 0x0000000000037919 */ /* 0x000e620000002f00 */
[----:B------:R-:W-:Y:S05]  /*8e90*/  WARPSYNC.ALL ;  /* 0x0000000000007948 */ /* 0x000fea0003800000 */
[----:B------:R-:W-:-:S13]  /*8ea0*/  R2UR UR4, R56 ;  /* 0x00000000380472ca */ /* 0x000fda00000e0000 */
[----:B------:R-:W3:Y:S01]  /*8eb0*/  LDTM.x16 R4, tmem[UR4+0x100] ;  /* 0x00010004000479ee */ /* 0x000ee20008240000 */
[----:B------:R-:W-:Y:S02]  /*8ec0*/  MOV R30, R26 ;  /* 0x0000001a001e7202 */ /* 0x000fe40000000f00 */
[----:B-1----:R-:W-:Y:S02]  /*8ed0*/  MOV R31, R3 ;  /* 0x00000003001f7202 */ /* 0x002fe40000000f00 */
[----:B------:R-:W-:-:S05]  /*8ee0*/  LEA R28, P0, R28, R30, 0x1 ;  /* 0x0000001e1c1c7211 */ /* 0x000fca00078008ff */
[----:B------:R-:W-:Y:S01]  /*8ef0*/  IMAD.X R31, RZ, RZ, R31, P0 ;  /* 0x000000ffff1f7224 */ /* 0x000fe200000e061f */
[----:B------:R-:W-:Y:S01]  /*8f00*/  IADD3 R0, P0, PT, R28, 0x10, RZ ;  /* 0x000000101c007810 */ /* 0x000fe20007f1e0ff */
[C---:B---3--:R-:W-:Y:S02]  /*8f10*/  FMUL2 R20, R32.reuse.F32, R8.F32x2.HI_LO ;  /* 0x000000082014724a */ /* 0x048fe40000040000 */
[----:B------:R-:W-:Y:S01]  /*8f20*/  FMUL2 R24, R32.F32, R10.F32x2.HI_LO ;  /* 0x0000000a2018724a */ /* 0x000fe20000040000 */
[--C-:B------:R-:W-:Y:S01]  /*8f30*/  SHF.R.U64 R3, R28, 0x3, R31.reuse ;  /* 0x000000031c037819 */ /* 0x100fe2000000121f */
[C---:B------:R-:W-:Y:S01]  /*8f40*/  FMUL2 R6, R32.reuse.F32, R6.F32x2.HI_LO ;  /* 0x000000062006724a */ /* 0x040fe20000040000 */
[----:B------:R-:W-:Y:S01]  /*8f50*/  F2FP.F16.F32.PACK_AB R10, R21, R20 ;  /* 0x00000014150a723e */ /* 0x000fe200000000ff */
[----:B------:R-:W-:Y:S02]  /*8f60*/  IMAD.X R21, RZ, RZ, R31, P0 ;  /* 0x000000ffff157224 */ /* 0x000fe400000e061f */
[C---:B------:R-:W-:Y:S01]  /*8f70*/  FMUL2 R4, R32.reuse.F32, R4.F32x2.HI_LO ;  /* 0x000000042004724a */ /* 0x040fe20000040000 */
[----:B------:R-:W-:Y:S01]  /*8f80*/  F2FP.F16.F32.PACK_AB R11, R25, R24 ;  /* 0x00000018190b723e */ /* 0x000fe200000000ff */
[C---:B------:R-:W-:Y:S01]  /*8f90*/  FMUL2 R12, R32.reuse.F32, R12.F32x2.HI_LO ;  /* 0x0000000c200c724a */ /* 0x040fe20000040000 */
[----:B------:R-:W-:Y:S01]  /*8fa0*/  F2FP.F16.F32.PACK_AB R9, R7, R6 ;  /* 0x000000060709723e */ /* 0x000fe200000000ff */
[----:B------:R-:W-:Y:S01]  /*8fb0*/  FMUL2 R14, R32.F32, R14.F32x2.HI_LO ;  /* 0x0000000e200e724a */ /* 0x000fe20000040000 */
[----:B------:R-:W-:Y:S01]  /*8fc0*/  SHF.R.U64 R7, R0, 0x3, R21 ;  /* 0x0000000300077819 */ /* 0x000fe20000001215 */
[C---:B------:R-:W-:Y:S01]  /*8fd0*/  FMUL2 R16, R32.reuse.F32, R16.F32x2.HI_LO ;  /* 0x000000102010724a */ /* 0x040fe20000040000 */
[----:B------:R-:W-:Y:S01]  /*8fe0*/  F2FP.F16.F32.PACK_AB R8, R5, R4 ;  /* 0x000000040508723e */ /* 0x000fe200000000ff */
[----:B------:R-:W-:Y:S01]  /*8ff0*/  FMUL2 R18, R32.F32, R18.F32x2.HI_LO ;  /* 0x000000122012724a */ /* 0x000fe20000040000 */
[----:B------:R-:W-:-:S02]  /*9000*/  LOP3.LUT R30, R28, 0x30, R3, 0x78, !PT ;  /* 0x000000301c1e7812 */ /* 0x000fc400078e7803 */
[----:B------:R-:W-:Y:S01]  /*9010*/  LOP3.LUT R20, R0, 0x30, R7, 0x78, !PT ;  /* 0x0000003000147812 */ /* 0x000fe200078e7807 */
[----:B------:R-:W-:Y:S01]  /*9020*/  VIADD R0, R56, 0x110 ;  /* 0x0000011038007836 */ /* 0x000fe20000000000 */
[----:B------:R-:W-:Y:S01]  /*9030*/  F2FP.F16.F32.PACK_AB R4, R13, R12 ;  /* 0x0000000c0d04723e */ /* 0x000fe200000000ff */
[----:B------:R1:W-:Y:S01]  /*9040*/  ST.E.128 desc[UR48][R30.64], R8 ;  /* 0x000000081e007985 */ /* 0x0003e2000c101d30 */
[----:B------:R-:W-:Y:S02]  /*9050*/  F2FP.F16.F32.PACK_AB R5, R15, R14 ;  /* 0x0000000e0f05723e */ /* 0x000fe400000000ff */
[----:B------:R-:W-:Y:S02]  /*9060*/  F2FP.F16.F32.PACK_AB R6, R17, R16 ;  /* 0x000000101106723e */ /* 0x000fe400000000ff */
[----:B------:R-:W-:Y:S02]  /*9070*/  F2FP.F16.F32.PACK_AB R7, R19, R18 ;  /* 0x000000121307723e */ /* 0x000fe400000000ff */
[----:B------:R-:W-:-:S03]  /*9080*/  SHF.R.U32.HI R0, RZ, 0x15, R0 ;  /* 0x00000015ff007819 */ /* 0x000fc60000011600 */
[----:B------:R1:W-:Y:S01]  /*9090*/  ST.E.128 desc[UR48][R20.64], R4 ;  /* 0x0000000414007985 */ /* 0x0003e2000c101d30 */
[----:B------:R-:W-:-:S13]  /*90a0*/  ISETP.NE.AND P0, PT, R29, R0, PT ;  /* 0x000000001d00720c */ /* 0x000fda0003f05270 */
[----:B------:R-:W-:Y:S05]  /*90b0*/  @!P0 BRA `(.L_x_200) ;  /* 0x0000000000408947 */ /* 0x000fea0003800000 */
[----:B------:R-:W-:Y:S01]  /*90c0*/  MOV R14, 0x8 ;  /* 0x00000008000e7802 */ /* 0x000fe20000000f00 */
[----:B------:R-:W3:Y:S01]  /*90d0*/  LDCU.64 UR8, c[0x4][0xb0] ;  /* 0x01001600ff0877ac */ /* 0x000ee20008000a00 */
[----:B------:R-:W-:Y:S02]  /*90e0*/  HFMA2 R12, -RZ, RZ, 0, 5.9604644775390625e-08 ;  /* 0x00000001ff0c7431 */ /* 0x000fe400000001ff */
[----:B-1----:R-:W-:Y:S01]  /*90f0*/  IMAD.MOV.U32 R8, RZ, RZ, 0x192 ;  /* 0x00000192ff087424 */ /* 0x002fe200078e00ff */
[----:B------:R-:W1:Y:S01]  /*9100*/  LDCU.64 UR6, c[0x4][0xb8] ;  /* 0x01001700ff0677ac */ /* 0x000e620008000a00 */
[----:B------:R-:W2:Y:S01]  /*9110*/  LDC.64 R14, c[0x4][R14] ;  /* 0x010000000e0e7b82 */ /* 0x000ea20000000a00 */
[----:B------:R-:W-:Y:S01]  /*9120*/  IMAD.MOV.U32 R13, RZ, RZ, RZ ;  /* 0x000000ffff0d7224 */ /* 0x000fe200078e00ff */
[----:B------:R-:W5:Y:S01]  /*9130*/  LDCU.64 UR4, c[0x4][0x40] ;  /* 0x01000800ff0477ac */ /* 0x000f620008000a00 */
[----:B---3--:R-:W-:Y:S01]  /*9140*/  IMAD.U32 R4, RZ, RZ, UR8 ;  /* 0x00000008ff047e24 */ /* 0x008fe2000f8e00ff */
[----:B------:R-:W-:Y:S01]  /*9150*/  MOV R5, UR9 ;  /* 0x0000000900057c02 */ /* 0x000fe20008000f00 */
[----:B-1----:R-:W-:Y:S01]  /*9160*/  IMAD.U32 R6, RZ, RZ, UR6 ;  /* 0x00000006ff067e24 */ /* 0x002fe2000f8e00ff */
[----:B------:R-:W-:Y:S01]  /*9170*/  MOV R7, UR7 ;  /* 0x0000000700077c02 */ /* 0x000fe20008000f00 */
[----:B-----5:R-:W-:Y:S01]  /*9180*/  IMAD.U32 R10, RZ, RZ, UR4 ;  /* 0x00000004ff0a7e24 */ /* 0x020fe2000f8e00ff */
[----:B------:R-:W-:-:S02]  /*9190*/  MOV R11, UR5 ;  /* 0x00000005000b7c02 */ /* 0x000fc40008000f00 */
[----:B------:R-:W-:-:S07]  /*91a0*/  LEPC R20, `(.L_x_200) ;  /* 0x000000001014794e */ /* 0x000fce0000000000 */
[----:B--2-4-:R-:W-:Y:S05]  /*91b0*/  CALL.ABS.NOINC R14 ;  /* 0x000000000e007343 */ /* 0x014fea0003c00000 */
.L_x_200:
[----:B------:R-:W-:Y:S05]  /*91c0*/  WARPSYNC.ALL ;  /* 0x0000000000007948 */ /* 0x000fea0003800000 */
[----:B------:R-:W-:Y:S01]  /*91d0*/  R2UR UR4, R56 ;  /* 0x00000000380472ca */ /* 0x000fe200000e0000 */
[----:B------:R-:W3:Y:S01]  /*91e0*/  S2R R35, SR_CTAID.X ;  /* 0x0000000000237919 */ /* 0x000ee20000002500 */
[C---:B------:R-:W-:Y:S02]  /*91f0*/  IADD3 R33, P0, PT, R28.reuse, 0x30, RZ ;  /* 0x000000301c217810 */ /* 0x040fe40007f1e0ff */
[----:B------:R-:W-:-:S03]  /*9200*/  IADD3 R3, P1, PT, R28, 0x20, RZ ;  /* 0x000000201c037810 */ /* 0x000fc60007f3e0ff */
[--C-:B--2---:R-:W-:Y:S02]  /*9210*/  IMAD.X R41, RZ, RZ, R31.reuse, P0 ;  /* 0x000000ffff297224 */ /* 0x104fe400000e061f */
[----:B------:R-:W-:-:S04]  /*9220*/  IMAD.X R39, RZ, RZ, R31, P1 ;  /* 0x000000ffff277224 */ /* 0x000fc800008e061f */
[----:B-1----:R-:W1:Y:S01]  /*9230*/  LDTM.x16 R4, tmem[UR4+0x110] ;  /* 0x00011004000479ee */ /* 0x002e620008240000 */
[----:B------:R-:W2:Y:S01]  /*9240*/  LDCU.64 UR4, c[0x0][0x880] ;  /* 0x00011000ff0477ac */ /* 0x000ea20008000a00 */
[----:B------:R-:W-:-:S04]  /*9250*/  SHF.R.U64 R0, R3, 0x3, R39 ;  /* 0x0000000303007819 */ /* 0x000fc80000001227 */
[----:B------:R-:W-:Y:S01]  /*9260*/  LOP3.LUT R38, R3, 0x30, R0, 0x78, !PT ;  /* 0x0000003003267812 */ /* 0x000fe200078e7800 */
[----:B--2---:R-:W-:-:S04]  /*9270*/  UISETP.NE.U32.AND UP0, UPT, UR4, URZ, UPT ;  /* 0x000000ff0400728c */ /* 0x004fc8000bf05070 */
[----:B------:R-:W-:Y:S01]  /*9280*/  UISETP.NE.AND.EX UP0, UPT, UR5, URZ, UPT, UP0 ;  /* 0x000000ff0500728c */ /* 0x000fe2000bf05300 */
[C---:B-1----:R-:W-:Y:S01]  /*9290*/  FMUL2 R20, R32.reuse.F32, R8.F32x2.HI_LO ;  /* 0x000000082014724a */ /* 0x042fe20000040000 */
[C---:B------:R-:W-:Y:S01]  /*92a0*/  SHF.R.U64 R8, R33.reuse, 0x3, R41 ;  /* 0x0000000321087819 */ /* 0x040fe20000001229 */
[C---:B------:R-:W-:Y:S02]  /*92b0*/  FMUL2 R4, R32.reuse.F32, R4.F32x2.HI_LO ;  /* 0x000000042004724a */ /* 0x040fe40000040000 */
[C---:B------:R-:W-:Y:S01]  /*92c0*/  FMUL2 R6, R32.reuse.F32, R6.F32x2.HI_LO ;  /* 0x000000062006724a */ /* 0x040fe20000040000 */
[----:B------:R-:W-:Y:S01]  /*92d0*/  LOP3.LUT R40, R33, 0x30, R8, 0x78, !PT ;  /* 0x0000003021287812 */ /* 0x000fe200078e7808 */
[C---:B------:R-:W-:Y:S01]  /*92e0*/  FMUL2 R24, R32.reuse.F32, R10.F32x2.HI_LO ;  /* 0x0000000a2018724a */ /* 0x040fe20000040000 */
[----:B------:R-:W-:Y:S01]  /*92f0*/  F2FP.F16.F32.PACK_AB R8, R5, R4 ;  /* 0x000000040508723e */ /* 0x000fe200000000ff */
[C---:B------:R-:W-:Y:S01]  /*9300*/  FMUL2 R12, R32.reuse.F32, R12.F32x2.HI_LO ;  /* 0x0000000c200c724a */ /* 0x040fe20000040000 */
[----:B------:R-:W-:Y:S01]  /*9310*/  F2FP.F16.F32.PACK_AB R9, R7, R6 ;  /* 0x000000060709723e */ /* 0x000fe200000000ff */
[C---:B------:R-:W-:Y:S01]  /*9320*/  FMUL2 R14, R32.reuse.F32, R14.F32x2.HI_LO ;  /* 0x0000000e200e724a */ /* 0x040fe20000040000 */
[----:B------:R-:W-:Y:S01]  /*9330*/  F2FP.F16.F32.PACK_AB R10, R21, R20 ;  /* 0x00000014150a723e */ /* 0x000fe200000000ff */
[C---:B------:R-:W-:Y:S01]  /*9340*/  FMUL2 R16, R32.reuse.F32, R16.F32x2.HI_LO ;  /* 0x000000102010724a */ /* 0x040fe20000040000 */
[----:B------:R-:W-:Y:S01]  /*9350*/  F2FP.F16.F32.PACK_AB R11, R25, R24 ;  /* 0x00000018190b723e */ /* 0x000fe200000000ff */
[----:B------:R-:W-:Y:S01]  /*9360*/  FMUL2 R18, R32.F32, R18.F32x2.HI_LO ;  /* 0x000000122012724a */ /* 0x000fe20000040000 */
[----:B------:R-:W-:Y:S01]  /*9370*/  F2FP.F16.F32.PACK_AB R4, R13, R12 ;  /* 0x0000000c0d04723e */ /* 0x000fe200000000ff */
[----:B------:R-:W1:Y:S01]  /*9380*/  S2R R33, SR_CTAID.Y ;  /* 0x0000000000217919 */ /* 0x000e620000002600 */
[----:B------:R-:W-:-:S02]  /*9390*/  F2FP.F16.F32.PACK_AB R5, R15, R14 ;  /* 0x0000000e0f05723e */ /* 0x000fc400000000ff */
[----:B------:R-:W-:Y:S01]  /*93a0*/  F2FP.F16.F32.PACK_AB R6, R17, R16 ;  /* 0x000000101106723e */ /* 0x000fe200000000ff */
[----:B------:R2:W-:Y:S01]  /*93b0*/  ST.E.128 desc[UR48][R38.64], R8 ;  /* 0x0000000826007985 */ /* 0x0005e2000c101d30 */
[----:B------:R-:W-:Y:S01]  /*93c0*/  F2FP.F16.F32.PACK_AB R7, R19, R18 ;  /* 0x000000121307723e */ /* 0x000fe200000000ff */
[----:B------:R-:W1:Y:S04]  /*93d0*/  S2R R32, SR_CTAID.Z ;  /* 0x0000000000207919 */ /* 0x000e680000002700 */
[----:B------:R2:W-:Y:S01]  /*93e0*/  ST.E.128 desc[UR48][R40.64], R4 ;  /* 0x0000000428007985 */ /* 0x0005e2000c101d30 */
[----:B------:R-:W-:Y:S01]  /*93f0*/  @!PT LDS RZ, [RZ] ;  /* 0x00000000fffff984 */ /* 0x000fe20000000800 */
[----:B------:R-:W-:Y:S01]  /*9400*/  @!PT LDS RZ, [RZ] ;  /* 0x00000000fffff984 */ /* 0x000fe20000000800 */
[----:B------:R-:W-:Y:S01]  /*9410*/  @!PT LDS RZ, [RZ] ;  /* 0x00000000fffff984 */ /* 0x000fe20000000800 */
[----:B------:R-:W-:Y:S01]  /*9420*/  @!PT LDS RZ, [RZ] ;  /* 0x00000000fffff984 */ /* 0x000fe20000000800 */
[----:B------:R5:W-:Y:S06]  /*9430*/  MEMBAR.ALL.CTA ;  /* 0x0000000000007992 */ /* 0x000bec0000008000 */
[----:B-----5:R-:W1:Y:S01]  /*9440*/  FENCE.VIEW.ASYNC.S ;  /* 0x00000000000073c6 */ /* 0x020e620000000000 */
[----:B---3--:R-:W-:Y:S05]  /*9450*/  BRA.U !UP0, `(.L_x_201) ;  /* 0x0000000108fc7547 */ /* 0x008fea000b800000 */
[C---:B------:R-:W-:Y:S01]  /*9460*/  FSETP.GEU.AND P0, PT, R22.reuse, 1.175494350822287508e-38, PT ;  /* 0x008000001600780b */ /* 0x040fe20003f0e000 */
[----:B------:R-:W3:Y:S01]  /*9470*/  LDCU UR4, c[0x0][0x380] ;  /* 0x00007000ff0477ac */ /* 0x000ee20008000800 */
[----:B------:R-:W-:Y:S01]  /*9480*/  MOV R0, 0x3e055027 ;  /* 0x3e05502700007802 */ /* 0x000fe20000000f00 */
[----:B------:R-:W-:Y:S01]  /*9490*/  BSSY.RECONVERGENT B0, `(.L_x_201) ;  /* 0x000003b000007945 */ /* 0x000fe20003800200 */
[----:B--2---:R-:W-:Y:S01]  /*94a0*/  FSEL R5, RZ, -23, P0 ;  /* 0xc1b80000ff057808 */ /* 0x004fe20000000000 */
[----:B------:R-:W2:Y:S08]  /*94b0*/  LDCU UR5, c[0x0][0x700] ;  /* 0x0000e000ff0577ac */ /* 0x000eb00008000800 */
[----:B------:R-:W-:-:S05]  /*94c0*/  @!P0 FMUL R22, R22, 8388608 ;  /* 0x4b00000016168820 */ /* 0x000fca0000400000 */
[C---:B------:R-:W-:Y:S02]  /*94d0*/  IADD3 R7, PT, PT, R22.reuse, -0x3f2aaaab, RZ ;  /* 0xc0d5555516077810 */ /* 0x040fe40007ffe0ff */
[C---:B------:R-:W-:Y:S02]  /*94e0*/  ISETP.GT.U32.AND P0, PT, R22.reuse, 0x7f7fffff, PT ;  /* 0x7f7fffff1600780c */ /* 0x040fe40003f04070 */
[----:B------:R-:W-:Y:S02]  /*94f0*/  LOP3.LUT R7, R7, 0xff800000, RZ, 0xc0, !PT ;  /* 0xff80000007077812 */ /* 0x000fe400078ec0ff */
[C---:B------:R-:W-:Y:S02]  /*9500*/  FSETP.NEU.AND P1, PT, R22.reuse, RZ, PT ;  /* 0x000000ff1600720b */ /* 0x040fe40003f2d000 */
[-C--:B------:R-:W-:Y:S02]  /*9510*/  IADD3 R3, PT, PT, R22, -R7.reuse, RZ ;  /* 0x8000000716037210 */ /* 0x080fe40007ffe0ff */
[----:B------:R-:W-:-:S03]  /*9520*/  I2FP.F32.S32 R4, R7 ;  /* 0x0000000700047245 */ /* 0x000fc60000201400 */
[----:B------:R-:W-:Y:S02]  /*9530*/  FADD R3, R3, -1 ;  /* 0xbf80000003037421 */ /* 0x000fe40000000000 */
[----:B------:R-:W-:Y:S02]  /*9540*/  FFMA R4, R4, 1.1920928955078125e-07, R5 ;  /* 0x3400000004047823 */ /* 0x000fe40000000005 */
[----:B------:R-:W-:-:S04]  /*9550*/  FFMA R0, R3, -R0, 0.14084610342979431152 ;  /* 0x3e1039f603007423 */ /* 0x000fc80000000800 */
[----:B------:R-:W-:-:S04]  /*9560*/  FFMA R0, R3, R0, -0.12148627638816833496 ;  /* 0xbdf8cdcc03007423 */ /* 0x000fc80000000000 */
[----:B------:R-:W-:-:S04]  /*9570*/  FFMA R0, R3, R0, 0.13980610668659210205 ;  /* 0x3e0f295503007423 */ /* 0x000fc80000000000 */
[----:B------:R-:W-:-:S04]  /*9580*/  FFMA R0, R3, R0, -0.16684235632419586182 ;  /* 0xbe2ad8b903007423 */ /* 0x000fc80000000000 */
[----:B------:R-:W-:-:S04]  /*9590*/  FFMA R0, R3, R0, 0.20012299716472625732 ;  /* 0x3e4ced0b03007423 */ /* 0x000fc80000000000 */
[----:B------:R-:W-:-:S04]  /*95a0*/  FFMA R0, R3, R0, -0.24999669194221496582 ;  /* 0xbe7fff2203007423 */ /* 0x000fc80000000000 */
[----:B------:R-:W-:-:S04]  /*95b0*/  FFMA R0, R3, R0, 0.33333182334899902344 ;  /* 0x3eaaaa7803007423 */ /* 0x000fc80000000000 */
[----:B------:R-:W-:-:S04]  /*95c0*/  FFMA R0, R3, R0, -0.5 ;  /* 0xbf00000003007423 */ /* 0x000fc80000000000 */
[----:B------:R-:W-:-:S04]  /*95d0*/  FMUL R0, R3, R0 ;  /* 0x0000000003007220 */ /* 0x000fc80000400000 */
[----:B------:R-:W-:Y:S01]  /*95e0*/  FFMA R5, R3, R0, R3 ;  /* 0x0000000003057223 */ /* 0x000fe20000000003 */
[----:B------:R-:W-:-:S03]  /*95f0*/  MOV R3, 0x7f800000 ;  /* 0x7f80000000037802 */ /* 0x000fc60000000f00 */
[----:B------:R-:W-:Y:S02]  /*9600*/  FFMA R4, R4, 0.69314718246459960938, R5 ;  /* 0x3f31721804047823 */ /* 0x000fe40000000005 */
[----:B------:R-:W-:Y:S01]  /*9610*/  @P0 FFMA R4, R22, R3, +INF ;  /* 0x7f80000016040423 */ /* 0x000fe20000000003 */
[----:B------:R-:W-:-:S04]  /*9620*/  LEA R3, R35, R2, 0x8 ;  /* 0x0000000223037211 */ /* 0x000fc800078e40ff */
[----:B---3--:R-:W-:Y:S02]  /*9630*/  ISETP.GE.AND P0, PT, R3, UR4, PT ;  /* 0x0000000403007c0c */ /* 0x008fe4000bf06270 */
[----:B------:R-:W-:-:S05]  /*9640*/  FSEL R4, R4, -INF , P1 ;  /* 0xff80000004047808 */ /* 0x000fca0000800000 */
[----:B--2---:R-:W-:-:S06]  /*9650*/  FFMA R23, R23, UR5, R4 ;  /* 0x0000000517177c23 */ /* 0x004fcc0008000004 */
[----:B------:R-:W-:Y:S05]  /*9660*/  @P0 BRA `(.L_x_202) ;  /* 0x0000000000740947 */ /* 0x000fea0003800000 */
[----:B------:R-:W2:Y:S01]  /*9670*/  LDCU UR7, c[0x0][0x38c] ;  /* 0x00007180ff0777ac */ /* 0x000ea20008000800 */
[----:B------:R-:W-:Y:S01]  /*9680*/  HFMA2 R4, -RZ, RZ, 0, 0 ;  /* 0x00000000ff047431 */ /* 0x000fe200000001ff */
[----:B------:R-:W1:Y:S01]  /*9690*/  LDCU UR6, c[0x0][0x890] ;  /* 0x00011200ff0677ac */ /* 0x000e620008000800 */
[----:B------:R-:W3:Y:S01]  /*96a0*/  LDCU.64 UR4, c[0x0][0x888] ;  /* 0x00011100ff0477ac */ /* 0x000ee20008000a00 */
[----:B--2---:R-:W2:Y:S01]  /*96b0*/  I2F.U32.RP R6, UR7 ;  /* 0x0000000700067d06 */ /* 0x004ea20008209000 */
[----:B------:R-:W-:Y:S01]  /*96c0*/  ISETP.NE.U32.AND P0, PT, RZ, UR7, PT ;  /* 0x00000007ff007c0c */ /* 0x000fe2000bf05070 */
[----:B-1----:R-:W-:-:S06]  /*96d0*/  IMAD R3, R32, UR6, R3 ;  /* 0x0000000620037c24 */ /* 0x002fcc000f8e0203 */
[----:B--2---:R-:W1:Y:S02]  /*96e0*/  MUFU.RCP R5, R6 ;  /* 0x0000000600057308 */ /* 0x004e640000001000 */
[----:B-1----:R-:W-:-:S06]  /*96f0*/  IADD3 R5, PT, PT, R5, 0xffffffe, RZ ;  /* 0x0ffffffe05057810 */ /* 0x002fcc0007ffe0ff */
[----:B------:R-:W1:Y:S02]  /*9700*/  F2I.FTZ.U32.TRUNC.NTZ R5, R5 ;  /* 0x0000000500057305 */ /* 0x000e64000021f000 */
[----:B-1----:R-:W-:-:S05]  /*9710*/  IADD3 R0, PT, PT, RZ, -R5, RZ ;  /* 0x80000005ff007210 */ /* 0x002fca0007ffe0ff */
[----:B------:R-:W-:-:S04]  /*9720*/  IMAD R7, R0, UR7, RZ ;  /* 0x0000000700077c24 */ /* 0x000fc8000f8e02ff */
[----:B------:R-:W-:Y:S02]  /*9730*/  IMAD.HI.U32 R0, R5, R7, R4 ;  /* 0x0000000705007227 */ /* 0x000fe400078e0004 */
[----:B------:R-:W1:Y:S04]  /*9740*/  LDC.64 R6, c[0x0][0x880] ;  /* 0x00022000ff067b82 */ /* 0x000e680000000a00 */
[----:B------:R-:W-:-:S05]  /*9750*/  IMAD.HI.U32 R0, R0, R33, RZ ;  /* 0x0000002100007227 */ /* 0x000fca00078e00ff */
[----:B------:R-:W-:-:S05]  /*9760*/  IADD3 R4, PT, PT, -R0, RZ, RZ ;  /* 0x000000ff00047210 */ /* 0x000fca0007ffe1ff */
[----:B------:R-:W-:-:S05]  /*9770*/  IMAD R4, R4, UR7, R33 ;  /* 0x0000000704047c24 */ /* 0x000fca000f8e0221 */
[----:B------:R-:W-:-:S13]  /*9780*/  ISETP.GE.U32.AND P2, PT, R4, UR7, PT ;  /* 0x0000000704007c0c */ /* 0x000fda000bf46070 */
[----:B------:R-:W-:Y:S02]  /*9790*/  @P2 IADD3 R4, PT, PT, R4, -UR7, RZ ;  /* 0x8000000704042c10 */ /* 0x000fe4000fffe0ff */
[----:B------:R-:W-:Y:S02]  /*97a0*/  @P2 IADD3 R0, PT, PT, R0, 0x1, RZ ;  /* 0x0000000100002810 */ /* 0x000fe40007ffe0ff */
[----:B------:R-:W-:-:S13]  /*97b0*/  ISETP.GE.U32.AND P1, PT, R4, UR7, PT ;  /* 0x0000000704007c0c */ /* 0x000fda000bf26070 */
[----:B------:R-:W-:Y:S02]  /*97c0*/  @P1 IADD3 R0, PT, PT, R0, 0x1, RZ ;  /* 0x0000000100001810 */ /* 0x000fe40007ffe0ff */
[----:B------:R-:W-:-:S04]  /*97d0*/  @!P0 LOP3.LUT R0, RZ, UR7, RZ, 0x33, !PT ;  /* 0x00000007ff008c12 */ /* 0x000fc8000f8e33ff */
[C---:B------:R-:W-:Y:S01]  /*97e0*/  IADD3 R4, PT, PT, -R0.reuse, RZ, RZ ;  /* 0x000000ff00047210 */ /* 0x040fe20007ffe1ff */
[----:B---3--:R-:W-:-:S04]  /*97f0*/  IMAD R3, R0, UR5, R3 ;  /* 0x0000000500037c24 */ /* 0x008fc8000f8e0203 */
[----:B------:R-:W-:-:S04]  /*9800*/  IMAD R4, R4, UR7, R33 ;  /* 0x0000000704047c24 */ /* 0x000fc8000f8e0221 */
[----:B------:R-:W-:-:S04]  /*9810*/  IMAD R3, R4, UR4, R3 ;  /* 0x0000000404037c24 */ /* 0x000fc8000f8e0203 */
[----:B-1----:R-:W-:-:S05]  /*9820*/  IMAD.WIDE.U32 R6, R3, 0x4, R6 ;  /* 0x0000000403067825 */ /* 0x002fca00078e0006 */
[----:B------:R2:W-:Y:S02]  /*9830*/  STG.E desc[UR48][R6.64], R23 ;  /* 0x0000001706007986 */ /* 0x0005e4000c101930 */
.L_x_202:
[----:B------:R-:W-:Y:S05]  /*9840*/  BSYNC.RECONVERGENT B0 ;  /* 0x0000000000007941 */ /* 0x000fea0003800200 */
.L_x_201:
[----:B------:R-:W-:Y:S01]  /*9850*/  UISETP.NE.AND UP0, UPT, UR38, URZ, UPT ;  /* 0x000000ff2600728c */ /* 0x000fe2000bf05270 */
[----:B------:R-:W-:-:S08]  /*9860*/  NOP ;  /* 0x0000000000007918 */ /* 0x000fd00000000000 */
[----:B------:R-:W-:Y:S05]  /*9870*/  BRA.U UP0, `(.L_x_203) ;  /* 0x0000000100087547 */ /* 0x000fea000b800000 */
[----:B------:R-:W-:Y:S05]  /*9880*/  BPT.TRAP 0x1 ;  /* 0x000000040000795c */ /* 0x000fea0000300000 */
[----:B------:R-:W-:Y:S05]  /*9890*/  BPT.TRAP 0x1 ;  /* 0x000000040000795c */ /* 0x000fea0000300000 */
.L_x_203:
[----:B------:R-:W-:Y:S01]  /*98a0*/  IADD3 R0, PT, PT, R26, 0xa0a0, RZ ;  /* 0x0000a0a01a007810 */ /* 0x000fe20007ffe0ff */
[----:B------:R-:W-:-:S03]  /*98b0*/  UISETP.NE.AND UP0, UPT, UR38, URZ, UPT ;  /* 0x000000ff2600728c */ /* 0x000fc6000bf05270 */
[----:B------:R-:W-:-:S04]  /*98c0*/  PRMT R0, R27, 0x654, R0 ;  /* 0x000006541b007816 */ /* 0x000fc80000000000 */
[----:B-1----:R1:W-:Y:S02]  /*98d0*/  SYNCS.ARRIVE.TRANS64.RED.A1T0 RZ, [R0+URZ], RZ ;  /* 0x000000ff00ff79a7 */ /* 0x0023e400081004ff */
[----:B------:R-:W-:Y:S05]  /*98e0*/  BRA.U UP0, `(.L_x_204) ;  /* 0x0000000100047547 */ /* 0x000fea000b800000 */
[----:B------:R-:W-:Y:S05]  /*98f0*/  BPT.TRAP 0x1 ;  /* 0x000000040000795c */ /* 0x000fea0000300000 */
.L_x_204:
[----:B------:R3:W-:Y:S01]  /*9900*/  SYNCS.ARRIVE.TRANS64.A1T0 RZ, [R26+URZ+0xa0b0], RZ ;  /* 0x00a0b0ff1aff79a7 */ /* 0x0007e200081000ff */
[----:B------:R-:W-:-:S09]  /*9910*/  UISETP.NE.AND UP0, UPT, UR36, URZ, UPT ;  /* 0x000000ff2400728c */ /* 0x000fd2000bf05270 */
[----:B------:R-:W-:Y:S05]  /*9920*/  BRA.U !UP0, `(.L_x_205) ;  /* 0x0000000108047547 */ /* 0x000fea000b800000 */
[----:B------:R-:W-:Y:S05]  /*9930*/  BPT.TRAP 0x1 ;  /* 0x000000040000795c */ /* 0x000fea0000300000 */
.L_x_205:
[----:B------:R-:W-:Y:S01]  /*9940*/  IMAD.U32 R3, RZ, RZ, UR43 ;  /* 0x0000002bff037e24 */ /* 0x000fe2000f8e00ff */
[----:B-1----:R-:W-:-:S04]  /*9950*/  SHF.R.U32.HI R0, RZ, 0x15, R57 ;  /* 0x00000015ff007819 */ /* 0x002fc80000011639 */
[----:B------:R-:W-:Y:S02]  /*9960*/  SHF.L.U32 R3, R3, 0x1f, RZ ;  /* 0x0000001f03037819 */ /* 0x000fe400000006ff */
[----:B------:R-:W-:Y:S02]  /*9970*/  ISETP.NE.AND P0, PT, R29, R0, PT ;  /* 0x000000001d00720c */ /* 0x000fe40003f05270 */
[----:B------:R-:W1:Y:S02]  /*9980*/  SYNCS.PHASECHK.TRANS64.TRYWAIT P1, [R26+URZ+0xa080], R3 ;  /* 0x00a080031a0075a7 */ /* 0x000e6400080211ff */
[----:B-1----:R-:W-:Y:S09]  /*9990*/  @!P1 BRA `(.L_x_206) ;  /* 0x0000008800749947 */ /* 0x002ff20003800000 */
.L_x_378:
[----:B------:R-:W-:Y:S05]  /*99a0*/  @!P0 BRA `(.L_x_207) ;  /* 0x0000000000408947 */ /* 0x000fea0003800000 */
[----:B------:R-:W-:Y:S01]  /*99b0*/  MOV R14, 0x8 ;  /* 0x00000008000e7802 */ /* 0x000fe20000000f00 */
[----:B------:R-:W1:Y:S01]  /*99c0*/  LDCU.64 UR8, c[0x4][0xb0] ;  /* 0x01001600ff0877ac */ /* 0x000e620008000a00 */
[----:B------:R-:W-:Y:S02]  /*99d0*/  HFMA2 R12, -RZ, RZ, 0, 5.9604644775390625e-08 ;  /* 0x00000001ff0c7431 */ /* 0x000fe400000001ff */
[----:B--2---:R-:W-:Y:S01]  /*99e0*/  IMAD.MOV.U32 R8, RZ, RZ, 0x192 ;  /* 0x00000192ff087424 */ /* 0x004fe200078e00ff */
[----:B------:R-:W2:Y:S01]  /*99f0*/  LDCU.64 UR6, c[0x4][0xb8] ;  /* 0x01001700ff0677ac */ /* 0x000ea20008000a00 */
[----:B------:R-:W3:Y:S01]  /*9a00*/  LDC.64 R14, c[0x4][R14] ;  /* 0x010000000e0e7b82 */ /* 0x000ee20000000a00 */
[----:B------:R-:W-:Y:S01]  /*9a10*/  IMAD.MOV.U32 R13, RZ, RZ, RZ ;  /* 0x000000ffff0d7224 */ /* 0x000fe200078e00ff */
[----:B------:R-:W5:Y:S01]  /*9a20*/  LDCU.64 UR4, c[0x4][0x28] ;  /* 0x01000500ff0477ac */ /* 0x000f620008000a00 */
[----:B-1----:R-:W-:Y:S01]  /*9a30*/  IMAD.U32 R4, RZ, RZ, UR8 ;  /* 0x00000008ff047e24 */ /* 0x002fe2000f8e00ff */
[----:B------:R-:W-:Y:S01]  /*9a40*/  MOV R5, UR9 ;  /* 0x0000000900057c02 */ /* 0x000fe20008000f00 */
[----:B--2---:R-:W-:Y:S01]  /*9a50*/  IMAD.U32 R6, RZ, RZ, UR6 ;  /* 0x00000006ff067e24 */ /* 0x004fe2000f8e00ff */
[----:B------:R-:W-:Y:S01]  /*9a60*/  MOV R7, UR7 ;  /* 0x0000000700077c02 */ /* 0x000fe20008000f00 */
[----:B-----5:R-:W-:Y:S01]  /*9a70*/  IMAD.U32 R10, RZ, RZ, UR4 ;  /* 0x00000004ff0a7e24 */ /* 0x020fe2000f8e00ff */
[----:B------:R-:W-:-:S02]  /*9a80*/  MOV R11, UR5 ;  /* 0x00000005000b7c02 */ /* 0x000fc40008000f00 */
[----:B------:R-:W-:-:S07]  /*9a90*/  LEPC R20, `(.L_x_207) ;  /* 0x000000001014794e */ /* 0x000fce0000000000 */
[----:B---34-:R-:W-:Y:S05]  /*9aa0*/  CALL.ABS.NOINC R14 ;  /* 0x000000000e007343 */ /* 0x018fea0003c00000 */
.L_x_207:
[----:B------:R-:W-:Y:S05]  /*9ab0*/  WARPSYNC.ALL ;  /* 0x0000000000007948 */ /* 0x000fea0003800000 */
[----:B------:R-:W-:Y:S01]  /*9ac0*/  R2UR UR4, R57 ;  /* 0x00000000390472ca */ /* 0x000fe200000e0000 */
[----:B------:R-:W-:-:S12]  /*9ad0*/  UISETP.NE.AND UP0, UPT, UR36, URZ, UPT ;  /* 0x000000ff2400728c */ /* 0x000fd8000bf05270 */
[----:B--2---:R-:W1:Y:S02]  /*9ae0*/  LDTM.x2 R22, tmem[UR4] ;  /* 0x00000004001679ee */ /* 0x004e6400080c0000 */
[----:B-1----:R-:W-:Y:S05]  /*9af0*/  BRA.U !UP0, `(.L_x_208) ;  /* 0x0000000108047547 */ /* 0x002fea000b800000 */
[----:B------:R-:W-:Y:S05]  /*9b00*/  BPT.TRAP 0x1 ;  /* 0x000000040000795c */ /* 0x000fea0000300000 */
.L_x_208:
[----:B------:R-:W-:Y:S01]  /*9b10*/  PRMT R34, R27, 0x654, R34 ;  /* 0x000006541b227816 */ /* 0x000fe20000000022 */
[----:B------:R-:W-:-:S03]  /*9b20*/  UISETP.NE.AND UP0, UPT, UR38, URZ, UPT ;  /* 0x000000ff2600728c */ /* 0x000fc6000bf05270 */
[----:B------:R1:W-:Y:S06]  /*9b30*/  SYNCS.ARRIVE.TRANS64.RED.A1T0 RZ, [R34+URZ], RZ ;  /* 0x000000ff22ff79a7 */ /* 0x0003ec00081004ff */
[----:B------:R-:W-:Y:S05]  /*9b40*/  BRA.U UP0, `(.L_x_209) ;  /* 0x0000000100047547 */ /* 0x000fea000b800000 */
[----:B------:R-:W-:Y:S05]  /*9b50*/  BPT.TRAP 0x1 ;  /* 0x000000040000795c */ /* 0x000fea0000300000 */
.L_x_209:
[----:B------:R-:W-:-:S04]  /*9b60*/  MOV R0, UR44 ;  /* 0x0000002c00007c02 */ /* 0x000fc80008000f00 */
[----:B------:R-:W-:-:S04]  /*9b70*/  SHF.L.U32 R3, R0, 0x1f, RZ ;  /* 0x0000001f00037819 */ /* 0x000fc800000006ff */
[----:B------:R-:W2:Y:S02]  /*9b80*/  SYNCS.PHASECHK.TRANS64.TRYWAIT P0, [R26+URZ+0xa098], R3 ;  /* 0x00a098031a0075a7 */ /* 0x000ea400080011ff */
[----:B--2---:R-:W-:Y:S05]  /*9b90*/  @!P0 BRA `(.L_x_210) ;  /* 0x0000008800088947 */ /* 0x004fea0003800000 */
.L_x_379:
[----:B------:R-:W-:-:S09]  /*9ba0*/  UISETP.NE.AND UP0, UPT, UR38, URZ, UPT ;  /* 0x000000ff2600728c */ /* 0x000fd2000bf05270 */
[----:B------:R-:W-:Y:S05]  /*9bb0*/  BRA.U UP0, `(.L_x_211) ;  /* 0x0000000100047547 */ /* 0x000fea000b800000 */
[----:B------:R-:W-:Y:S05]  /*9bc0*/  BPT.TRAP 0x1 ;  /* 0x000000040000795c */ /* 0x000fea0000300000 */
.L_x_211:
[----:B--2---:R-:W-:Y:S01]  /*9bd0*/  MOV R3, 0x1 ;  /* 0x0000000100037802 */ /* 0x004fe20000000f00 */
[----:B------:R2:W1:Y:S03]  /*9be0*/  MUFU.RCP R5, R22 ;  /* 0x0000001600057308 */ /* 0x0004660000001000 */
[----:B------:R-:W-:-:S04]  /*9bf0*/  SHF.L.U32 R3, R3, 0x1f, RZ ;  /* 0x0000001f03037819 */ /* 0x000fc800000006ff */
[----:B------:R-:W5:Y:S02]  /*9c00*/  SYNCS.PHASECHK.TRANS64.TRYWAIT P0, [R26+URZ+0xa0c8], R3 ;  /* 0x00a0c8031a0075a7 */ /* 0x000f6400080011ff */
[----:B-12--5:R-:W-:Y:S05]  /*9c10*/  @!P0 BRA `(.L_x_212) ;  /* 0x0000008400fc8947 */ /* 0x026fea0003800000 */
.L_x_380:
[----:B------:R-:W1:Y:S01]  /*9c20*/  LDCU UR4, c[0x0][0x708] ;  /* 0x0000e100ff0477ac */ /* 0x000e620008000800 */
[----:B------:R-:W-:Y:S01]  /*9c30*/  FFMA R34, -R22, R5, 1 ;  /* 0x3f80000016227423 */ /* 0x000fe20000000105 */
[----:B------:R-:W-:Y:S03]  /*9c40*/  BSSY.RECONVERGENT B2, `(.L_x_213) ;  /* 0x000000b000027945 */ /* 0x000fe60003800200 */
[----:B------:R-:W-:Y:S01]  /*9c50*/  FFMA R34, R5, R34, R5 ;  /* 0x0000002205227223 */ /* 0x000fe20000000005 */
[----:B-1----:R-:W-:-:S03]  /*9c60*/  MOV R3, UR4 ;  /* 0x0000000400037c02 */ /* 0x002fc60008000f00 */
[----:B------:R-:W-:Y:S01]  /*9c70*/  FFMA R5, R34, UR4, RZ ;  /* 0x0000000422057c23 */ /* 0x000fe200080000ff */
[----:B------:R-:W1:Y:S03]  /*9c80*/  FCHK P0, R3, R22 ;  /* 0x0000001603007302 */ /* 0x000e660000000000 */
[----:B------:R-:W-:-:S04]  /*9c90*/  FFMA R0, -R22, R5, UR4 ;  /* 0x0000000416007e23 */ /* 0x000fc80008000105 */
[----:B------:R-:W-:Y:S01]  /*9ca0*/  FFMA R34, R34, R0, R5 ;  /* 0x0000000022227223 */ /* 0x000fe20000000005 */
[----:B-1----:R-:W-:Y:S05]  /*9cb0*/  @!P0 BRA `(.L_x_214) ;  /* 0x00000000000c8947 */ /* 0x002fea0003800000 */
[----:B------:R-:W-:Y:S02]  /*9cc0*/  MOV R4, 0x9ce0 ;  /* 0x00009ce000047802 */ /* 0x000fe40000000f00 */
[----:B---34-:R-:W-:Y:S05]  /*9cd0*/  CALL.REL.NOINC `($__internal_3_$__cuda_sm3x_div_rn_noftz_f32_slowpath) ;  /* 0x0000009000147944 */ /* 0x018fea0003c00000 */
[----:B------:R-:W-:Y:S02]  /*9ce0*/  MOV R34, R0 ;  /* 0x0000000000227202 */ /* 0x000fe40000000f00 */
.L_x_214:
[----:B------:R-:W-:Y:S05]  /*9cf0*/  BSYNC.RECONVERGENT B2 ;  /* 0x0000000000027941 */ /* 0x000fea0003800200 */
.L_x_213:
[----:B------:R-:W-:-:S05]  /*9d00*/  VIADD R0, R56, 0x180 ;  /* 0x0000018038007836 */ /* 0x000fca0000000000 */
[----:B------:R-:W-:-:S04]  /*9d10*/  SHF.R.U32.HI R0, RZ, 0x15, R0 ;  /* 0x00000015ff007819 */ /* 0x000fc80000011600 */
[----:B------:R-:W-:-:S13]  /*9d20*/  ISETP.NE.AND P0, PT, R29, R0, PT ;  /* 0x000000001d00720c */ /* 0x000fda0003f05270 */
[----:B------:R-:W-:Y:S05]  /*9d30*/  @!P0 BRA `(.L_x_215) ;  /* 0x0000000000408947 */ /* 0x000fea0003800000 */
[----:B------:R-:W-:Y:S01]  /*9d40*/  MOV R14, 0x8 ;  /* 0x00000008000e7802 */ /* 0x000fe20000000f00 */
[----:B------:R-:W1:Y:S01]  /*9d50*/  LDCU.64 UR8, c[0x4][0xb0] ;  /* 0x01001600ff0877ac */ /* 0x000e620008000a00 */
[----:B------:R-:W-:Y:S02]  /*9d60*/  HFMA2 R12, -RZ, RZ, 0, 5.9604644775390625e-08 ;  /* 0x00000001ff0c7431 */ /* 0x000fe400000001ff */
[----:B------:R-:W-:Y:S01]  /*9d70*/  IMAD.MOV.U32 R8, RZ, RZ, 0x192 ;  /* 0x00000192ff087424 */ /* 0x000fe200078e00ff */
        /* <DEDUP_REMOVED lines=12> */
.L_x_215:
[----:B------:R-:W-:Y:S05]  /*9e40*/  WARPSYNC.ALL ;  /* 0x0000000000007948 */ /* 0x000fea0003800000 */
[----:B------:R-:W-:Y:S02]  /*9e50*/  R2UR UR4, R56 ;  /* 0x00000000380472ca */ /* 0x000fe400000e0000 */
[C---:B------:R-:W-:Y:S02]  /*9e60*/  IADD3 R38, P0, PT, R28.reuse, 0x2010, RZ ;  /* 0x000020101c267810 */ /* 0x040fe40007f1e0ff */
[----:B------:R-:W-:-:S03]  /*9e70*/  IADD3 R3, P1, PT, R28, 0x2000, RZ ;  /* 0x000020001c037810 */ /* 0x000fc60007f3e0ff */
[--C-:B------:R-:W-:Y:S02]  /*9e80*/  IMAD.X R39, RZ, RZ, R31.reuse, P0 ;  /* 0x000000ffff277224 */ /* 0x100fe400000e061f */
[----:B------:R-:W-:-:S04]  /*9e90*/  IMAD.X R37, RZ, RZ, R31, P1 ;  /* 0x000000ffff257224 */ /* 0x000fc800008e061f */
[----:B------:R-:W1:Y:S01]  /*9ea0*/  LDTM.x16 R4, tmem[UR4+0x180] ;  /* 0x00018004000479ee */ /* 0x000e620008240000 */
[----:B------:R-:W-:-:S04]  /*9eb0*/  SHF.R.U64 R0, R3, 0x3, R37 ;  /* 0x0000000303007819 */ /* 0x000fc80000001225 */
[----:B----4-:R-:W-:Y:S01]  /*9ec0*/  LOP3.LUT R36, R3, 0x30, R0, 0x78, !PT ;  /* 0x0000003003247812 */ /* 0x010fe200078e7800 */
[----:B------:R-:W-:-:S05]  /*9ed0*/  VIADD R0, R56, 0x190 ;  /* 0x0000019038007836 */ /* 0x000fca0000000000 */
[----:B------:R-:W-:-:S04]  /*9ee0*/  SHF.R.U32.HI R0, RZ, 0x15, R0 ;  /* 0x00000015ff007819 */ /* 0x000fc80000011600 */
[----:B------:R-:W-:Y:S01]  /*9ef0*/  ISETP.NE.AND P0, PT, R29, R0, PT ;  /* 0x000000001d00720c */ /* 0x000fe20003f05270 */
[----:B-1----:R-:W-:Y:S01]  /*9f00*/  FMUL2 R20, R34.F32, R8.F32x2.HI_LO ;  /* 0x000000082214724a */ /* 0x002fe20000040000 */
[----:B------:R-:W-:Y:S01]  /*9f10*/  SHF.R.U64 R9, R38, 0x3, R39 ;  /* 0x0000000326097819 */ /* 0x000fe20000001227 */
[C---:B------:R-:W-:Y:S02]  /*9f20*/  FMUL2 R4, R34.reuse.F32, R4.F32x2.HI_LO ;  /* 0x000000042204724a */ /* 0x040fe40000040000 */
[----:B------:R-:W-:Y:S01]  /*9f30*/  FMUL2 R6, R34.F32, R6.F32x2.HI_LO ;  /* 0x000000062206724a */ /* 0x000fe20000040000 */
        /* <DEDUP_REMOVED lines=10> */
[----:B------:R-:W-:-:S02]  /*9fe0*/  F2FP.F16.F32.PACK_AB R4, R13, R12 ;  /* 0x0000000c0d04723e */ /* 0x000fc400000000ff */
[----:B------:R-:W-:Y:S01]  /*9ff0*/  F2FP.F16.F32.PACK_AB R5, R15, R14 ;  /* 0x0000000e0f05723e */ /* 0x000fe200000000ff */
[----:B------:R1:W-:Y:S01]  /*a000*/  ST.E.128 desc[UR48][R36.64], R8 ;  /* 0x0000000824007985 */ /* 0x0003e2000c101d30 */
[----:B------:R-:W-:Y:S02]  /*a010*/  F2FP.F16.F32.PACK_AB R6, R17, R16 ;  /* 0x000000101106723e */ /* 0x000fe400000000ff */
[----:B------:R-:W-:-:S05]  /*a020*/  F2FP.F16.F32.PACK_AB R7, R19, R18 ;  /* 0x000000121307723e */ /* 0x000fca00000000ff */
[----:B------:R1:W-:Y:S01]  /*a030*/  ST.E.128 desc[UR48][R38.64], R4 ;  /* 0x0000000426007985 */ /* 0x0003e2000c101d30 */
[----:B------:R-:W-:Y:S05]  /*a040*/  @!P0 BRA `(.L_x_216) ;  /* 0x0000000000408947 */ /* 0x000fea0003800000 */
[----:B------:R-:W-:Y:S01]  /*a050*/  MOV R14, 0x8 ;  /* 0x00000008000e7802 */ /* 0x000fe20000000f00 */
[----:B------:R-:W2:Y:S01]  /*a060*/  LDCU.64 UR8, c[0x4][0xb0] ;  /* 0x01001600ff0877ac */ /* 0x000ea20008000a00 */
[----:B------:R-:W-:Y:S02]  /*a070*/  HFMA2 R12, -RZ, RZ, 0, 5.9604644775390625e-08 ;  /* 0x00000001ff0c7431 */ /* 0x000fe400000001ff */
[----:B-1----:R-:W-:Y:S01]  /*a080*/  IMAD.MOV.U32 R8, RZ, RZ, 0x192 ;  /* 0x00000192ff087424 */ /* 0x002fe200078e00ff */
[----:B------:R-:W1:Y:S01]  /*a090*/  LDCU.64 UR6, c[0x4][0xb8] ;  /* 0x01001700ff0677ac */ /* 0x000e620008000a00 */
[----:B------:R-:W4:Y:S01]  /*a0a0*/  LDC.64 R14, c[0x4][R14] ;  /* 0x010000000e0e7b82 */ /* 0x000f220000000a00 */
[----:B------:R-:W-:Y:S01]  /*a0b0*/  IMAD.MOV.U32 R13, RZ, RZ, RZ ;  /* 0x000000ffff0d7224 */ /* 0x000fe200078e00ff */
[----:B------:R-:W5:Y:S01]  /*a0c0*/  LDCU.64 UR4, c[0x4][0x40] ;  /* 0x01000800ff0477ac */ /* 0x000f620008000a00 */
[----:B--2---:R-:W-:Y:S01]  /*a0d0*/  IMAD.U32 R4, RZ, RZ, UR8 ;  /* 0x00000008ff047e24 */ /* 0x004fe2000f8e00ff */
[----:B------:R-:W-:Y:S01]  /*a0e0*/  MOV R5, UR9 ;  /* 0x0000000900057c02 */ /* 0x000fe20008000f00 */
[----:B-1----:R-:W-:Y:S01]  /*a0f0*/  IMAD.U32 R6, RZ, RZ, UR6 ;  /* 0x00000006ff067e24 */ /* 0x002fe2000f8e00ff */
[----:B------:R-:W-:Y:S01]  /*a100*/  MOV R7, UR7 ;  /* 0x0000000700077c02 */ /* 0x000fe20008000f00 */
[----:B-----5:R-:W-:Y:S01]  /*a110*/  IMAD.U32 R10, RZ, RZ, UR4 ;  /* 0x00000004ff0a7e24 */ /* 0x020fe2000f8e00ff */
[----:B------:R-:W-:-:S02]  /*a120*/  MOV R11, UR5 ;  /* 0x00000005000b7c02 */ /* 0x000fc40008000f00 */
[----:B------:R-:W-:-:S07]  /*a130*/  LEPC R20, `(.L_x_216) ;  /* 0x000000001014794e */ /* 0x000fce0000000000 */
[----:B---34-:R-:W-:Y:S05]  /*a140*/  CALL.ABS.NOINC R14 ;  /* 0x000000000e007343 */ /* 0x018fea0003c00000 */
.L_x_216:
[----:B------:R-:W2:Y:S01]  /*a150*/  LDCU.64 UR4, c[0x0][0x880] ;  /* 0x00011000ff0477ac */ /* 0x000ea20008000a00 */
[C---:B------:R-:W-:Y:S02]  /*a160*/  IADD3 R3, P2, PT, R28.reuse, 0x2020, RZ ;  /* 0x000020201c037810 */ /* 0x040fe40007f5e0ff */
[----:B------:R-:W-:-:S03]  /*a170*/  IADD3 R30, P1, PT, R28, 0x2030, RZ ;  /* 0x000020301c1e7810 */ /* 0x000fc60007f3e0ff */
[--C-:B------:R-:W-:Y:S02]  /*a180*/  IMAD.X R29, RZ, RZ, R31.reuse, P2 ;  /* 0x000000ffff1d7224 */ /* 0x100fe400010e061f */
[----:B------:R-:W-:-:S03]  /*a190*/  IMAD.X R31, RZ, RZ, R31, P1 ;  /* 0x000000ffff1f7224 */ /* 0x000fc600008e061f */
[----:B------:R-:W-:-:S04]  /*a1a0*/  SHF.R.U64 R0, R3, 0x3, R29 ;  /* 0x0000000303007819 */ /* 0x000fc8000000121d */
[----:B------:R-:W-:Y:S02]  /*a1b0*/  LOP3.LUT R28, R3, 0x30, R0, 0x78, !PT ;  /* 0x00000030031c7812 */ /* 0x000fe400078e7800 */
[----:B--2---:R-:W-:-:S04]  /*a1c0*/  ISETP.NE.U32.AND P0, PT, RZ, UR4, PT ;  /* 0x00000004ff007c0c */ /* 0x004fc8000bf05070 */
[----:B------:R-:W-:Y:S01]  /*a1d0*/  ISETP.NE.AND.EX P0, PT, RZ, UR5, PT, P0 ;  /* 0x00000005ff007c0c */ /* 0x000fe2000bf05300 */
[----:B------:R-:W-:Y:S05]  /*a1e0*/  WARPSYNC.ALL ;  /* 0x0000000000007948 */ /* 0x000fea0003800000 */
[----:B------:R-:W-:-:S13]  /*a1f0*/  R2UR UR4, R56 ;  /* 0x00000000380472ca */ /* 0x000fda00000e0000 */
[----:B-1----:R-:W1:Y:S02]  /*a200*/  LDTM.x16 R4, tmem[UR4+0x190] ;  /* 0x00019004000479ee */ /* 0x002e640008240000 */
        /* <DEDUP_REMOVED lines=20> */
[----:B------:R-:W-:Y:S01]  /*a350*/  @!PT LDS RZ, [RZ] ;  /* 0x00000000fffff984 */ /* 0x000fe20000000800 */
[----:B------:R-:W-:Y:S01]  /*a360*/  @!PT LDS RZ, [RZ] ;  /* 0x00000000fffff984 */ /* 0x000fe20000000800 */
[----:B------:R-:W-:Y:S01]  /*a370*/  @!PT LDS RZ, [RZ] ;  /* 0x00000000fffff984 */ /* 0x000fe20000000800 */
[----:B------:R-:W-:Y:S01]  /*a380*/  @!PT LDS RZ, [RZ] ;  /* 0x00000000fffff984 */ /* 0x000fe20000000800 */
[----:B------:R2:W-:Y:S06]  /*a390*/  MEMBAR.ALL.CTA ;  /* 0x0000000000007992 */ /* 0x0005ec0000008000 */
[----:B--2---:R-:W2:Y:S01]  /*a3a0*/  FENCE.VIEW.ASYNC.S ;  /* 0x00000000000073c6 */ /* 0x004ea20000000000 */
[----:B------:R-:W-:Y:S05]  /*a3b0*/  @!P0 BRA `(.L_x_217) ;  /* 0x0000000400008947 */ /* 0x000fea0003800000 */
[----:B------:R-:W-:Y:S01]  /*a3c0*/  FSETP.GEU.AND P0, PT, R22, 1.175494350822287508e-38, PT ;  /* 0x008000001600780b */ /* 0x000fe20003f0e000 */
[----:B------:R-:W4:Y:S01]  /*a3d0*/  LDCU UR4, c[0x0][0x380] ;  /* 0x00007000ff0477ac */ /* 0x000f220008000800 */
[----:B------:R-:W-:Y:S01]  /*a3e0*/  MOV R0, 0x3e055027 ;  /* 0x3e05502700007802 */ /* 0x000fe20000000f00 */
[----:B------:R-:W-:Y:S01]  /*a3f0*/  BSSY.RECONVERGENT B0, `(.L_x_217) ;  /* 0x000003c000007945 */ /* 0x000fe20003800200 */
[----:B-1----:R-:W-:Y:S01]  /*a400*/  FSEL R5, RZ, -23, P0 ;  /* 0xc1b80000ff057808 */ /* 0x002fe20000000000 */
[----:B------:R-:W1:Y:S01]  /*a410*/  LDCU UR5, c[0x0][0x700] ;  /* 0x0000e000ff0577ac */ /* 0x000e620008000800 */
[----:B------:R-:W-:-:S07]  /*a420*/  LEA R2, R35, R2, 0x8 ;  /* 0x0000000223027211 */ /* 0x000fce00078e40ff */
        /* <DEDUP_REMOVED lines=22> */
[----:B------:R-:W-:-:S04]  /*a590*/  IADD3 R3, PT, PT, R2, 0x80, RZ ;  /* 0x0000008002037810 */ /* 0x000fc80007ffe0ff */
[----:B----4-:R-:W-:Y:S02]  /*a5a0*/  ISETP.GE.AND P0, PT, R3, UR4, PT ;  /* 0x0000000403007c0c */ /* 0x010fe4000bf06270 */
[----:B------:R-:W-:-:S05]  /*a5b0*/  FSEL R4, R4, -INF , P1 ;  /* 0xff80000004047808 */ /* 0x000fca0000800000 */
[----:B-1----:R-:W-:-:S06]  /*a5c0*/  FFMA R23, R23, UR5, R4 ;  /* 0x0000000517177c23 */ /* 0x002fcc0008000004 */
[----:B------:R-:W-:Y:S05]  /*a5d0*/  @P0 BRA `(.L_x_218) ;  /* 0x0000000000740947 */ /* 0x000fea0003800000 */
[----:B------:R-:W1:Y:S01]  /*a5e0*/  LDCU UR7, c[0x0][0x38c] ;  /* 0x00007180ff0777ac */ /* 0x000e620008000800 */
[----:B------:R-:W4:Y:S01]  /*a5f0*/  LDCU UR6, c[0x0][0x890] ;  /* 0x00011200ff0677ac */ /* 0x000f220008000800 */
[----:B------:R-:W5:Y:S01]  /*a600*/  LDCU.64 UR4, c[0x0][0x888] ;  /* 0x00011100ff0477ac */ /* 0x000f620008000a00 */
[----:B-1----:R-:W1:Y:S01]  /*a610*/  I2F.U32.RP R6, UR7 ;  /* 0x0000000700067d06 */ /* 0x002e620008209000 */
[----:B------:R-:W-:Y:S01]  /*a620*/  ISETP.NE.U32.AND P0, PT, RZ, UR7, PT ;  /* 0x00000007ff007c0c */ /* 0x000fe2000bf05070 */
[----:B----4-:R-:W-:-:S06]  /*a630*/  IMAD R3, R32, UR6, R3 ;  /* 0x0000000620037c24 */ /* 0x010fcc000f8e0203 */
[----:B-1----:R-:W1:Y:S02]  /*a640*/  MUFU.RCP R4, R6 ;  /* 0x0000000600047308 */ /* 0x002e640000001000 */
[----:B-1----:R-:W-:-:S06]  /*a650*/  IADD3 R4, PT, PT, R4, 0xffffffe, RZ ;  /* 0x0ffffffe04047810 */ /* 0x002fcc0007ffe0ff */
[----:B------:R1:W4:Y:S02]  /*a660*/  F2I.FTZ.U32.TRUNC.NTZ R5, R4 ;  /* 0x0000000400057305 */ /* 0x000324000021f000 */
[----:B-1----:R-:W-:Y:S01]  /*a670*/  HFMA2 R4, -RZ, RZ, 0, 0 ;  /* 0x00000000ff047431 */ /* 0x002fe200000001ff */
[----:B----4-:R-:W-:-:S05]  /*a680*/  IADD3 R0, PT, PT, RZ, -R5, RZ ;  /* 0x80000005ff007210 */ /* 0x010fca0007ffe0ff */
        /* <DEDUP_REMOVED lines=13> */
[----:B-----5:R-:W-:-:S04]  /*a760*/  IMAD R3, R0, UR5, R3 ;  /* 0x0000000500037c24 */ /* 0x020fc8000f8e0203 */
[----:B------:R-:W-:-:S04]  /*a770*/  IMAD R2, R2, UR7, R33 ;  /* 0x0000000702027c24 */ /* 0x000fc8000f8e0221 */
[----:B------:R-:W-:-:S04]  /*a780*/  IMAD R3, R2, UR4, R3 ;  /* 0x0000000402037c24 */ /* 0x000fc8000f8e0203 */
[----:B-1----:R-:W-:-:S05]  /*a790*/  IMAD.WIDE.U32 R4, R3, 0x4, R4 ;  /* 0x0000000403047825 */ /* 0x002fca00078e0004 */
[----:B------:R1:W-:Y:S02]  /*a7a0*/  STG.E desc[UR48][R4.64], R23 ;  /* 0x0000001704007986 */ /* 0x0003e4000c101930 */
.L_x_218:
[----:B------:R-:W-:Y:S05]  /*a7b0*/  BSYNC.RECONVERGENT B0 ;  /* 0x0000000000007941 */ /* 0x000fea0003800200 */
.L_x_217:
[----:B------:R-:W-:Y:S01]  /*a7c0*/  UISETP.NE.AND UP0, UPT, UR38, URZ, UPT ;  /* 0x000000ff2600728c */ /* 0x000fe2000bf05270 */
[----:B------:R-:W-:-:S08]  /*a7d0*/  NOP ;  /* 0x0000000000007918 */ /* 0x000fd00000000000 */
[----:B------:R-:W-:Y:S05]  /*a7e0*/  BRA.U UP0, `(.L_x_219) ;  /* 0x0000000100087547 */ /* 0x000fea000b800000 */
[----:B------:R-:W-:Y:S05]  /*a7f0*/  BPT.TRAP 0x1 ;  /* 0x000000040000795c */ /* 0x000fea0000300000 */
[----:B------:R-:W-:Y:S05]  /*a800*/  BPT.TRAP 0x1 ;  /* 0x000000040000795c */ /* 0x000fea0000300000 */
.L_x_219:
[----:B------:R-:W-:Y:S01]  /*a810*/  IADD3 R0, PT, PT, R26, 0xa0a8, RZ ;  /* 0x0000a0a81a007810 */ /* 0x000fe20007ffe0ff */
[----:B------:R-:W-:-:S03]  /*a820*/  UISETP.NE.AND UP0, UPT, UR38, URZ, UPT ;  /* 0x000000ff2600728c */ /* 0x000fc6000bf05270 */
[----:B------:R-:W-:-:S04]  /*a830*/  PRMT R0, R27, 0x654, R0 ;  /* 0x000006541b007816 */ /* 0x000fc80000000000 */
[----:B--2---:R2:W-:Y:S02]  /*a840*/  SYNCS.ARRIVE.TRANS64.RED.A1T0 RZ, [R0+URZ], RZ ;  /* 0x000000ff00ff79a7 */ /* 0x0045e400081004ff */
[----:B------:R-:W-:Y:S05]  /*a850*/  BRA.U UP0, `(.L_x_220) ;  /* 0x0000000100047547 */ /* 0x000fea000b800000 */
[----:B------:R-:W-:Y:S05]  /*a860*/  BPT.TRAP 0x1 ;  /* 0x000000040000795c */ /* 0x000fea0000300000 */
.L_x_220:
[----:B------:R-:W-:Y:S01]  /*a870*/  SYNCS.ARRIVE.TRANS64.A1T0 RZ, [R26+URZ+0xa0b8], RZ ;  /* 0x00a0b8ff1aff79a7 */ /* 0x000fe200081000ff */
[----:B------:R-:W-:Y:S05]  /*a880*/  EXIT ;  /* 0x000000000000794d */ /* 0x000fea0003800000 */
.L_x_27:
[----:B------:R-:W-:-:S08]  /*a890*/  NOP ;  /* 0x0000000000007918 */ /* 0x000fd00000000000 */
[----:B------:R-:W1:Y:S02]  /*a8a0*/  USETMAXREG.TRY_ALLOC.CTAPOOL UP0, 0xc0 ;  /* 0x000000c0000079c8 */ /* 0x000e640008000600 */
[----:B-1----:R-:W-:Y:S05]  /*a8b0*/  BRA.U !UP0, `(.L_x_27) ;  /* 0xfffffffd08f47547 */ /* 0x002fea000b83ffff */
[----:B------:R-:W1:Y:S01]  /*a8c0*/  S2UR UR8, SR_CTAID.X ;  /* 0x00000000000879c3 */ /* 0x000e620000002500 */
[----:B------:R-:W2:Y:S02]  /*a8d0*/  LDCU.64 UR4, c[0x0][0x380] ;  /* 0x00007000ff0477ac */ /* 0x000ea40008000a00 */
[----:B--2---:R-:W-:Y:S02]  /*a8e0*/  UISETP.NE.AND UP0, UPT, UR5, URZ, UPT ;  /* 0x000000ff0500728c */ /* 0x004fe4000bf05270 */
[----:B-1----:R-:W-:-:S04]  /*a8f0*/  USHF.L.U32 UR8, UR8, 0x8, URZ ;  /* 0x0000000808087899 */ /* 0x002fc800080006ff */
[----:B------:R-:W-:-:S06]  /*a900*/  UISETP.GE.U32.OR UP0, UPT, UR8, UR4, !UP0 ;  /* 0x000000040800728c */ /* 0x000fcc000c706470 */
[----:B------:R-:W-:-:S13]  /*a910*/  PLOP3.LUT P0, PT, PT, PT, UP0, 0x80, 0x8 ;  /* 0x000000000008781c */ /* 0x000fda0003f0f008 */
[----:B------:R-:W-:Y:S05]  /*a920*/  @P0 EXIT ;  /* 0x000000000000094d */ /* 0x000fea0003800000 */
[----:B------:R-:W-:-:S04]  /*a930*/  UISETP.NE.AND UP0, UPT, UR50, URZ, UPT ;  /* 0x000000ff3200728c */ /* 0x000fc8000bf05270 */
[----:B------:R-:W-:-:S04]  /*a940*/  USEL UR40, UR7, UR6, UP0 ;  /* 0x0000000607287287 */ /* 0x000fc80008000000 */
[----:B------:R-:W-:-:S04]  /*a950*/  ULOP3.LUT UR40, UR40, 0x1, URZ, 0xc0, !UPT ;  /* 0x0000000128287892 */ /* 0x000fc8000f8ec0ff */
[----:B------:R-:W-:-:S09]  /*a960*/  UISETP.NE.U32.AND UP0, UPT, UR40, 0x1, UPT ;  /* 0x000000012800788c */ /* 0x000fd2000bf05070 */
[----:B------:R-:W-:Y:S05]  /*a970*/  BRA.U !UP0, `(.L_x_221) ;  /* 0x0000000108047547 */ /* 0x000fea000b800000 */
[----:B------:R-:W-:Y:S05]  /*a980*/  BPT.TRAP 0x1 ;  /* 0x000000040000795c */ /* 0x000fea0000300000 */
.L_x_221:
[----:B------:R-:W1:Y:S01]  /*a990*/  S2UR UR46, SR_CgaCtaId ;  /* 0x00000000002e79c3 */ /* 0x000e620000008800 */
[----:B------:R-:W-:Y:S01]  /*a9a0*/  UISETP.NE.AND UP0, UPT, UR50, URZ, UPT ;  /* 0x000000ff3200728c */ /* 0x000fe2000bf05270 */
[----:B------:R-:W-:Y:S01]  /*a9b0*/  MOV R3, 0x1 ;  /* 0x0000000100037802 */ /* 0x000fe20000000f00 */
[----:B------:R-:W-:-:S03]  /*a9c0*/  UMOV UR4, 0x400 ;  /* 0x0000040000047882 */ /* 0x000fc60000000000 */
[----:B------:R-:W-:Y:S01]  /*a9d0*/  SHF.L.U32 R3, R3, 0x1f, RZ ;  /* 0x0000001f03037819 */ /* 0x000fe200000006ff */
[----:B-1----:R-:W-:-:S04]  /*a9e0*/  ULEA UR46, UR46, UR4, 0x18 ;  /* 0x000000042e2e7291 */ /* 0x002fc8000f8ec0ff */
[----:B------:R-:W-:Y:S02]  /*a9f0*/  UIADD3 UR4, UPT, UPT, UR46, 0xa078, URZ ;  /* 0x0000a0782e047890 */ /* 0x000fe4000fffe0ff */
[----:B------:R-:W-:-:S09]  /*aa00*/  @!UP0 UIADD3 UR4, UPT, UPT, UR46, 0xa088, URZ ;  /* 0x0000a0882e048890 */ /* 0x000fd2000fffe0ff */
[----:B------:R-:W1:Y:S02]  /*aa10*/  SYNCS.PHASECHK.TRANS64.TRYWAIT P0, [UR4], R3 ;  /* 0x00000003ff0075a7 */ /* 0x000e640008001104 */
[----:B-1----:R-:W-:Y:S05]  /*aa20*/  @!P0 BRA `(.L_x_222) ;  /* 0x00000078008c8947 */ /* 0x002fea0003800000 */
.L_x_382:
[----:B------:R-:W-:Y:S01]  /*aa30*/  UISETP.GE.AND UP0, UPT, UR5, 0x1, UPT ;  /* 0x000000010500788c */ /* 0x000fe2000bf06270 */
[----:B------:R-:W-:Y:S01]  /*aa40*/  UMOV UR48, 0x1 ;  /* 0x0000000100307882 */ /* 0x000fe20000000000 */
[----:B------:R-:W-:-:S07]  /*aa50*/  UMOV UR47, 0x1 ;  /* 0x00000001002f7882 */ /* 0x000fce0000000000 */
[----:B------:R-:W-:Y:S05]  /*aa60*/  BRA.U !UP0, `(.L_x_223) ;  /* 0x0000004508a07547 */ /* 0x000fea000b800000 */
[----:B------:R-:W-:Y:S01]  /*aa70*/  UIADD3 UR5, UPT, UPT, UR5, 0x7f, URZ ;  /* 0x0000007f05057890 */ /* 0x000fe2000fffe0ff */
[----:B------:R-:W-:Y:S01]  /*aa80*/  HFMA2 R16, -RZ, RZ, 0, 0 ;  /* 0x00000000ff107431 */ /* 0x000fe200000001ff */
[----:B------:R-:W-:Y:S01]  /*aa90*/  UIADD3 UR39, UPT, UPT, UR46, 0xa0d0, URZ ;  /* 0x0000a0d02e277890 */ /* 0x000fe2000fffe0ff */
[----:B------:R-:W-:Y:S01]  /*aaa0*/  MOV R156, 0xff800000 ;  /* 0xff800000009c7802 */ /* 0x000fe20000000f00 */
[----:B------:R-:W-:Y:S02]  /*aab0*/  USHF.R.S32.HI UR45, URZ, 0x1f, UR5 ;  /* 0x0000001fff2d7899 */ /* 0x000fe40008011405 */
[----:B------:R-:W-:Y:S02]  /*aac0*/  UIADD3 UR46, UPT, UPT, UR46, 0xa0d8, URZ ;  /* 0x0000a0d82e2e7890 */ /* 0x000fe4000fffe0ff */
[----:B------:R-:W-:Y:S02]  /*aad0*/  ULEA.HI UR45, UR45, UR5, URZ, 0x7 ;  /* 0x000000052d2d7291 */ /* 0x000fe4000f8f38ff */
[----:B------:R-:W-:Y:S01]  /*aae0*/  @!UP4 UIADD3 UR46, UPT, UPT, UR39, URZ, URZ ;  /* 0x000000ff272ec290 */ /* 0x000fe2000fffe0ff */
[----:B------:R-:W2:Y:S01]  /*aaf0*/  LDCU UR36, c[0x0][0x704] ;  /* 0x0000e080ff2477ac */ /* 0x000ea20008000800 */
[----:B------:R-:W-:-:S02]  /*ab00*/  ULEA UR39, UR49, UR39, 0x3 ;  /* 0x0000002731277291 */ /* 0x000fc4000f8e18ff */
[----:B------:R-:W-:Y:S01]  /*ab10*/  ULEA.HI.SX32 UR45, UR45, 0xffffffff, 0x19 ;  /* 0xffffffff2d2d7891 */ /* 0x000fe2000f8fcaff */
[----:B------:R-:W-:Y:S01]  /*ab20*/  UMOV UR44, URZ ;  /* 0x000000ff002c7c82 */ /* 0x000fe20008000000 */
[----:B------:R-:W-:Y:S01]  /*ab30*/  UMOV UR47, 0x1 ;  /* 0x00000001002f7882 */ /* 0x000fe20000000000 */
[----:B------:R-:W-:Y:S01]  /*ab40*/  UMOV UR48, 0x1 ;  /* 0x0000000100307882 */ /* 0x000fe20000000000 */
[----:B------:R-:W-:-:S08]  /*ab50*/  UMOV UR43, URZ ;  /* 0x000000ff002b7c82 */ /* 0x000fd00008000000 */
.L_x_244:
[----:B------:R-:W3:Y:S01]  /*ab60*/  S2R R2, SR_TID.X ;  /* 0x0000000000027919 */ /* 0x000ee20000002100 */
[----:B------:R-:W-:Y:S01]  /*ab70*/  UISETP.NE.AND UP0, UPT, UR50, URZ, UPT ;  /* 0x000000ff3200728c */ /* 0x000fe2000bf05270 */
[----:B------:R-:W-:-:S03]  /*ab80*/  UMOV UR4, 0x20 ;  /* 0x0000002000047882 */ /* 0x000fc60000000000 */
[----:B------:R-:W-:Y:S02]  /*ab90*/  USEL UR4, UR4, 0xa0, UP0 ;  /* 0x000000a004047887 */ /* 0x000fe40008000000 */
[----:B------:R-:W-:Y:S01]  /*aba0*/  USEL UR5, UR42, UR41, UP0 ;  /* 0x000000292a057287 */ /* 0x000fe20008000000 */
[----:B---3--:R-:W-:-:S05]  /*abb0*/  IMAD.U32 R18, R2, 0x10000, RZ ;  /* 0x0001000002127824 */ /* 0x008fca00078e00ff */
[----:B------:R-:W-:-:S05]  /*abc0*/  LOP3.LUT R18, R18, 0x600000, RZ, 0xc0, !PT ;  /* 0x0060000012127812 */ /* 0x000fca00078ec0ff */
[----:B-1----:R-:W-:Y:S01]  /*abd0*/  VIADD R0, R18, UR4 ;  /* 0x0000000412007c36 */ /* 0x002fe20008000000 */
[----:B------:R-:W-:Y:S02]  /*abe0*/  USEL UR4, UR43, UR44, UP0 ;  /* 0x0000002c2b047287 */ /* 0x000fe40008000000 */
[----:B------:R-:W-:-:S03]  /*abf0*/  UISETP.GT.U32.AND UP0, UPT, UR5, 0x1, UPT ;  /* 0x000000010500788c */ /* 0x000fc6000bf04070 */
[----:B------:R-:W1:Y:S02]  /*ac00*/  SHFL.IDX PT, R0, R0, RZ, 0x1f ;  /* 0x00001fff00007589 */ /* 0x000e6400000e0000 */
[----:B-1----:R-:W-:-:S04]  /*ac10*/  R2UR UR38, R0 ;  /* 0x00000000002672ca */ /* 0x002fc800000e0000 */
[----:B--2---:R-:W-:Y:S11]  /*ac20*/  BRA.U UP0, `(.L_x_224) ;  /* 0x0000000100047547 */ /* 0x004ff6000b800000 */
[----:B--2---:R-:W-:Y:S05]  /*ac30*/  BPT.TRAP 0x1 ;  /* 0x000000040000795c */ /* 0x004fea0000300000 */
.L_x_224:
[----:B------:R-:W1:Y:S01]  /*ac40*/  S2UR UR37, SR_CgaCtaId ;  /* 0x00000000002579c3 */ /* 0x000e620000008800 */
[----:B------:R-:W-:Y:S01]  /*ac50*/  UISETP.NE.AND UP0, UPT, UR50, URZ, UPT ;  /* 0x000000ff3200728c */ /* 0x000fe2000bf05270 */
[----:B------:R-:W-:Y:S01]  /*ac60*/  IMAD.U32 R3, RZ, RZ, UR4 ;  /* 0x00000004ff037e24 */ /* 0x000fe2000f8e00ff */
[----:B------:R-:W-:Y:S01]  /*ac70*/  UMOV UR5, 0x400 ;  /* 0x0000040000057882 */ /* 0x000fe20000000000 */
[----:B------:R-:W-:Y:S01]  /*ac80*/  SHF.R.U32.HI R2, RZ, 0x5, R2 ;  /* 0x00000005ff027819 */ /* 0x000fe20000011602 */
[----:B------:R-:W-:Y:S01]  /*ac90*/  USEL UR4, URZ, 0x80, UP0 ;  /* 0x00000080ff047887 */ /* 0x000fe20008000000 */
[----:B------:R-:W-:Y:S02]  /*aca0*/  SHF.R.U32.HI R22, RZ, 0x15, R18 ;  /* 0x00000015ff167819 */ /* 0x000fe40000011612 */
[----:B------:R-:W-:Y:S02]  /*acb0*/  SHF.L.U32 R3, R3, 0x1f, RZ ;  /* 0x0000001f03037819 */ /* 0x000fe400000006ff */
[----:B------:R-:W-:-:S02]  /*acc0*/  LOP3.LUT R19, R2, 0x3, RZ, 0xc0, !PT ;  /* 0x0000000302137812 */ /* 0x000fc400078ec0ff */
[----:B------:R-:W-:Y:S02]  /*acd0*/  LOP3.LUT R18, R18, UR4, RZ, 0xfc, !PT ;  /* 0x0000000412127c12 */ /* 0x000fe4000f8efcff */
[----:B------:R-:W-:Y:S01]  /*ace0*/  ISETP.NE.AND P0, PT, R19, R22, PT ;  /* 0x000000161300720c */ /* 0x000fe20003f05270 */
[----:B-1----:R-:W-:-:S04]  /*acf0*/  ULEA UR37, UR37, UR5, 0x18 ;  /* 0x0000000525257291 */ /* 0x002fc8000f8ec0ff */
[----:B------:R-:W-:Y:S02]  /*ad00*/  UIADD3 UR5, UPT, UPT, UR37, 0xa060, URZ ;  /* 0x0000a06025057890 */ /* 0x000fe4000fffe0ff */
[----:B------:R-:W-:-:S09]  /*ad10*/  @UP0 UIADD3 UR5, UPT, UPT, UR37, 0xa050, URZ ;  /* 0x0000a05025050890 */ /* 0x000fd2000fffe0ff */
[----:B------:R-:W1:Y:S02]  /*ad20*/  SYNCS.PHASECHK.TRANS64.TRYWAIT P1, [UR5], R3 ;  /* 0x00000003ff0075a7 */ /* 0x000e640008021105 */
[----:B-1----:R-:W-:Y:S05]  /*ad30*/  @!P1 BRA `(.L_x_225) ;  /* 0x0000007400e09947 */ /* 0x002fea0003800000 */
.L_x_384:
[----:B------:R-:W-:Y:S05]  /*ad40*/  @!P0 BRA `(.L_x_226) ;  /* 0x0000000000408947 */ /* 0x000fea0003800000 */
        /* <DEDUP_REMOVED lines=16> */
.L_x_226:
[C---:B-1----:R-:W-:Y:S01]  /*ae50*/  VIADD R0, R18.reuse, 0x20 ;  /* 0x0000002012007836 */ /* 0x042fe20000000000 */
[----:B------:R-:W-:Y:S05]  /*ae60*/  WARPSYNC.ALL ;  /* 0x0000000000007948 */ /* 0x000fea0003800000 */
[----:B------:R-:W-:Y:S02]  /*ae70*/  SHF.R.U32.HI R0, RZ, 0x15, R0 ;  /* 0x00000015ff007819 */ /* 0x000fe40000011600 */
[----:B------:R-:W-:Y:S02]  /*ae80*/  R2UR UR4, R18 ;  /* 0x00000000120472ca */ /* 0x000fe400000e0000 */
[----:B------:R-:W-:-:S11]  /*ae90*/  ISETP.NE.AND P0, PT, R19, R0, PT ;  /* 0x000000001300720c */ /* 0x000fd60003f05270 */
[----:B------:R-:W1:Y:S02]  /*aea0*/  LDTM.x32 R124, tmem[UR4] ;  /* 0x00000004007c79ee */ /* 0x000e6400082c0000 */
[----:B-1----:R-:W-:Y:S05]  /*aeb0*/  @!P0 BRA `(.L_x_227) ;  /* 0x0000000000408947 */ /* 0x002fea0003800000 */
[----:B------:R-:W-:Y:S01]  /*aec0*/  MOV R14, 0x8 ;  /* 0x00000008000e7802 */ /* 0x000fe20000000f00 */
[----:B------:R-:W1:Y:S01]  /*aed0*/  LDCU.64 UR8, c[0x4][0xb0] ;  /* 0x01001600ff0877ac */ /* 0x000e620008000a00 */
[----:B------:R-:W-:Y:S02]  /*aee0*/  HFMA2 R12, -RZ, RZ, 0, 5.9604644775390625e-08 ;  /* 0x00000001ff0c7431 */ /* 0x000fe400000001ff */
[----:B------:R-:W-:Y:S01]  /*aef0*/  IMAD.MOV.U32 R8, RZ, RZ, 0x192 ;  /* 0x00000192ff087424 */ /* 0x000fe200078e00ff */
[----:B------:R-:W3:Y:S01]  /*af00*/  LDCU.64 UR6, c[0x4][0xb8] ;  /* 0x01001700ff0677ac */ /* 0x000ee20008000a00 */
[----:B------:R-:W4:Y:S01]  /*af10*/  LDC.64 R14, c[0x4][R14] ;  /* 0x010000000e0e7b82 */ /* 0x000f220000000a00 */
        /* <DEDUP_REMOVED lines=10> */
.L_x_227:
[C---:B------:R-:W-:Y:S01]  /*afc0*/  VIADD R0, R18.reuse, 0x40 ;  /* 0x0000004012007836 */ /* 0x040fe20000000000 */
[----:B------:R-:W-:Y:S05]  /*afd0*/  WARPSYNC.ALL ;  /* 0x0000000000007948 */ /* 0x000fea0003800000 */
[----:B------:R-:W-:Y:S02]  /*afe0*/  SHF.R.U32.HI R0, RZ, 0x15, R0 ;  /* 0x00000015ff007819 */ /* 0x000fe40000011600 */
[----:B------:R-:W-:Y:S02]  /*aff0*/  R2UR UR4, R18 ;  /* 0x00000000120472ca */ /* 0x000fe400000e0000 */
[----:B------:R-:W-:-:S11]  /*b000*/  ISETP.NE.AND P0, PT, R19, R0, PT ;  /* 0x000000001300720c */ /* 0x000fd60003f05270 */
[----:B------:R-:W1:Y:S02]  /*b010*/  LDTM.x32 R92, tmem[UR4+0x20] ;  /* 0x00002004005c79ee */ /* 0x000e6400082c0000 */
        /* <DEDUP_REMOVED lines=17> */
.L_x_228:
        /* <DEDUP_REMOVED lines=23> */
.L_x_229:
[C---:B------:R-:W-:Y:S01]  /*b2a0*/  FMNMX3 R3, R156.reuse, R124, R128, !PT ;  /* 0x0000007c9c037276 */ /* 0x040fe20007800080 */
[----:B------:R-:W-:Y:S05]  /*b2b0*/  WARPSYNC.ALL ;  /* 0x0000000000007948 */ /* 0x000fea0003800000 */
[C---:B------:R-:W-:Y:S02]  /*b2c0*/  FMNMX3 R0, R156.reuse, R125, R129, !PT ;  /* 0x0000007d9c007276 */ /* 0x040fe40007800081 */
[----:B------:R-:W-:Y:S02]  /*b2d0*/  FMNMX3 R5, R156, R126, R130, !PT ;  /* 0x0000007e9c057276 */ /* 0x000fe40007800082 */
[----:B------:R-:W-:-:S02]  /*b2e0*/  FMNMX3 R3, R3, R132, R136, !PT ;  /* 0x0000008403037276 */ /* 0x000fc40007800088 */
[----:B------:R-:W-:Y:S02]  /*b2f0*/  FMNMX3 R0, R0, R133, R137, !PT ;  /* 0x0000008500007276 */ /* 0x000fe40007800089 */
[----:B------:R-:W-:Y:S02]  /*b300*/  FMNMX3 R6, R156, R127, R131, !PT ;  /* 0x0000007f9c067276 */ /* 0x000fe40007800083 */
[----:B------:R-:W-:Y:S02]  /*b310*/  FMNMX3 R5, R5, R134, R138, !PT ;  /* 0x0000008605057276 */ /* 0x000fe4000780008a */
[----:B------:R-:W-:Y:S02]  /*b320*/  FMNMX3 R3, R3, R140, R144, !PT ;  /* 0x0000008c03037276 */ /* 0x000fe40007800090 */
[----:B------:R-:W-:Y:S02]  /*b330*/  FMNMX3 R0, R0, R141, R145, !PT ;  /* 0x0000008d00007276 */ /* 0x000fe40007800091 */
[----:B------:R-:W-:-:S02]  /*b340*/  FMNMX3 R6, R6, R135, R139, !PT ;  /* 0x0000008706067276 */ /* 0x000fc4000780008b */
[----:B------:R-:W-:Y:S02]  /*b350*/  FMNMX3 R5, R5, R142, R146, !PT ;  /* 0x0000008e05057276 */ /* 0x000fe40007800092 */
[----:B------:R-:W-:Y:S02]  /*b360*/  R2UR UR4, R18 ;  /* 0x00000000120472ca */ /* 0x000fe400000e0000 */
[----:B------:R-:W-:Y:S02]  /*b370*/  FMNMX3 R3, R3, R148, R152, !PT ;  /* 0x0000009403037276 */ /* 0x000fe40007800098 */
[----:B------:R-:W-:Y:S02]  /*b380*/  FMNMX3 R0, R0, R149, R153, !PT ;  /* 0x0000009500007276 */ /* 0x000fe40007800099 */
[----:B------:R-:W-:Y:S02]  /*b390*/  FMNMX3 R6, R6, R143, R147, !PT ;  /* 0x0000008f06067276 */ /* 0x000fe40007800093 */
[----:B------:R-:W-:-:S02]  /*b3a0*/  FMNMX3 R5, R5, R150, R154, !PT ;  /* 0x0000009605057276 */ /* 0x000fc4000780009a */
[----:B------:R-:W-:Y:S02]  /*b3b0*/  FMNMX3 R3, R3, R92, R96, !PT ;  /* 0x0000005c03037276 */ /* 0x000fe40007800060 */
[----:B------:R-:W-:Y:S01]  /*b3c0*/  FMNMX3 R0, R0, R93, R97, !PT ;  /* 0x0000005d00007276 */ /* 0x000fe20007800061 */
[----:B------:R-:W1:Y:S01]  /*b3d0*/  LDTM.x32 R60, tmem[UR4+0x60] ;  /* 0x00006004003c79ee */ /* 0x000e6200082c0000 */
[----:B------:R-:W-:Y:S02]  /*b3e0*/  FMNMX3 R6, R6, R151, R155, !PT ;  /* 0x0000009706067276 */ /* 0x000fe4000780009b */
[----:B------:R-:W-:Y:S02]  /*b3f0*/  FMNMX3 R5, R5, R94, R98, !PT ;  /* 0x0000005e05057276 */ /* 0x000fe40007800062 */
        /* <DEDUP_REMOVED lines=28> */
[----:B-1----:R-:W-:Y:S02]  /*b5c0*/  FMNMX3 R3, R3, R60, R64, !PT ;  /* 0x0000003c03037276 */ /* 0x002fe40007800040 */
        /* <DEDUP_REMOVED lines=15> */
[----:B------:R-:W-:Y:S02]  /*b6c0*/  ISETP.NE.AND P0, PT, R19, R22, PT ;  /* 0x000000161300720c */ /* 0x000fe40003f05270 */
[----:B------:R-:W-:Y:S02]  /*b6d0*/  FMNMX3 R17, R6, R87, R91, !PT ;  /* 0x0000005706117276 */ /* 0x000fe4000780005b */
[----:B------:R-:W-:-:S04]  /*b6e0*/  FMNMX3 R0, R4, R3, R0, !PT ;  /* 0x0000000304007276 */ /* 0x000fc80007800000 */
[----:B------:R-:W-:-:S04]  /*b6f0*/  FMNMX R17, R17, R0, !PT ;  /* 0x0000000011117209 */ /* 0x000fc80007800000 */
[----:B------:R-:W-:-:S04]  /*b700*/  FSETP.NEU.AND P1, PT, R17, -INF , PT ;  /* 0xff8000001100780b */ /* 0x000fc80003f2d000 */
[----:B------:R-:W-:Y:S01]  /*b710*/  FSEL R157, R17, RZ, P1 ;  /* 0x000000ff119d7208 */ /* 0x000fe20000800000 */
[----:B------:R-:W-:Y:S08]  /*b720*/  @!P0 BRA `(.L_x_230) ;  /* 0x0000000000408947 */ /* 0x000ff00003800000 */
        /* <DEDUP_REMOVED lines=16> */
.L_x_230:
[----:B------:R-:W-:Y:S05]  /*b830*/  WARPSYNC.ALL ;  /* 0x0000000000007948 */ /* 0x000fea0003800000 */
[----:B------:R-:W-:Y:S02]  /*b840*/  R2UR UR4, R18 ;  /* 0x00000000120472ca */ /* 0x000fe400000e0000 */
[----:B------:R-:W-:-:S11]  /*b850*/  ISETP.NE.AND P0, PT, RZ, UR40, PT ;  /* 0x00000028ff007c0c */ /* 0x000fd6000bf05270 */
[----:B------:R1:W-:Y:S02]  /*b860*/  STTM.x2 tmem[UR4], R156 ;  /* 0x0000009c000079ed */ /* 0x0003e400080c0004 */
[----:B------:R-:W-:Y:S05]  /*b870*/  @P0 BRA `(.L_x_231) ;  /* 0x0000000000040947 */ /* 0x000fea0003800000 */
[----:B--2---:R-:W-:Y:S05]  /*b880*/  BPT.TRAP 0x1 ;  /* 0x000000040000795c */ /* 0x004fea0000300000 */
.L_x_231:
[----:B------:R-:W-:Y:S01]  /*b890*/  UISETP.NE.AND UP0, UPT, UR50, URZ, UPT ;  /* 0x000000ff3200728c */ /* 0x000fe2000bf05270 */
[----:B------:R-:W-:Y:S01]  /*b8a0*/  MOV R3, UR49 ;  /* 0x0000003100037c02 */ /* 0x000fe20008000f00 */
[----:B------:R-:W-:Y:S01]  /*b8b0*/  UIADD3 UR4, UPT, UPT, UR37, 0xa080, URZ ;  /* 0x0000a08025047890 */ /* 0x000fe2000fffe0ff */
[----:B------:R-:W-:Y:S02]  /*b8c0*/  FSETP.NEU.AND P0, PT, R17, -INF , PT ;  /* 0xff8000001100780b */ /* 0x000fe40003f0d000 */
[----:B------:R-:W-:Y:S02]  /*b8d0*/  SHF.L.U32 R3, R3, 0x1f, RZ ;  /* 0x0000001f03037819 */ /* 0x000fe400000006ff */
[----:B------:R-:W-:-:S04]  /*b8e0*/  FSEL R0, R17, RZ, P0 ;  /* 0x000000ff11007208 */ /* 0x000fc80000000000 */
[----:B------:R-:W-:Y:S01]  /*b8f0*/  @UP0 UIADD3 UR4, UPT, UPT, UR37, 0xa070, URZ ;  /* 0x0000a07025040890 */ /* 0x000fe2000fffe0ff */
[----:B--2---:R-:W-:Y:S01]  /*b900*/  FMUL R0, R0, -UR36 ;  /* 0x8000002400007c20 */ /* 0x004fe20008400000 */
[----:B------:R-:W-:-:S03]  /*b910*/  USEL UR37, UR48, UR47, UP0 ;  /* 0x0000002f30257287 */ /* 0x000fc60008000000 */
[--C-:B------:R-:W-:Y:S01]  /*b920*/  FFMA2 R18, R124.F32x2.HI_LO, UR36.F32, R0.reuse.F32 ;  /* 0x000000247c127c49 */ /* 0x100fe20009200000 */
[----:B------:R-:W-:Y:S01]  /*b930*/  ULOP3.LUT UR37, UR37, 0x1, URZ, 0x3c, !UPT ;  /* 0x0000000125257892 */ /* 0x000fe2000f8e3cff */
[--C-:B------:R-:W-:Y:S02]  /*b940*/  FFMA2 R22, R126.F32x2.HI_LO, UR36.F32, R0.reuse.F32 ;  /* 0x000000247e167c49 */ /* 0x100fe40009200000 */
[----:B------:R-:W-:Y:S01]  /*b950*/  SYNCS.ARRIVE.TRANS64.A1T0 RZ, [UR4], RZ ;  /* 0x000000ffffff79a7 */ /* 0x000fe20008100004 */
[----:B------:R-:W-:Y:S01]  /*b960*/  FSETP.GEU.AND P4, PT, R18, -126, PT ;  /* 0xc2fc00001200780b */ /* 0x000fe20003f8e000 */
[--C-:B------:R-:W-:Y:S01]  /*b970*/  FFMA2 R124, R128.F32x2.HI_LO, UR36.F32, R0.reuse.F32 ;  /* 0x00000024807c7c49 */ /* 0x100fe20009200000 */
[----:B------:R-:W-:Y:S01]  /*b980*/  FSETP.GEU.AND P3, PT, R19, -126, PT ;  /* 0xc2fc00001300780b */ /* 0x000fe20003f6e000 */
[----:B------:R-:W-:Y:S01]  /*b990*/  FFMA2 R126, R130.F32x2.HI_LO, UR36.F32, R0.F32 ;  /* 0x00000024827e7c49 */ /* 0x000fe20009200000 */
[----:B------:R-:W-:Y:S02]  /*b9a0*/  FSETP.GEU.AND P2, PT, R22, -126, PT ;  /* 0xc2fc00001600780b */ /* 0x000fe40003f4e000 */
[----:B------:R-:W-:Y:S01]  /*b9b0*/  FSETP.GEU.AND P1, PT, R23, -126, PT ;  /* 0xc2fc00001700780b */ /* 0x000fe20003f2e000 */
[----:B------:R-:W2:Y:S01]  /*b9c0*/  SYNCS.PHASECHK.TRANS64.TRYWAIT P5, [UR46], R3 ;  /* 0x00000003ff0075a7 */ /* 0x000ea200080a112e */
[----:B------:R-:W-:-:S02]  /*b9d0*/  FSETP.GEU.AND P0, PT, R124, -126, PT ;  /* 0xc2fc00007c00780b */ /* 0x000fc40003f0e000 */
[----:B------:R-:W-:-:S03]  /*b9e0*/  FSETP.GEU.AND P6, PT, R125, -126, PT ;  /* 0xc2fc00007d00780b */ /* 0x000fc60003fce000 */
[----:B------:R-:W-:Y:S02]  /*b9f0*/  @!P4 FMUL R18, R18, 0.5 ;  /* 0x3f0000001212c820 */ /* 0x000fe40000400000 */
[----:B------:R-:W-:Y:S02]  /*ba00*/  @!P3 FMUL R19, R19, 0.5 ;  /* 0x3f0000001313b820 */ /* 0x000fe40000400000 */
[----:B------:R-:W-:Y:S02]  /*ba10*/  @!P2 FMUL R22, R22, 0.5 ;  /* 0x3f0000001616a820 */ /* 0x000fe40000400000 */
[----:B------:R-:W-:Y:S01]  /*ba20*/  @!P1 FMUL R23, R23, 0.5 ;  /* 0x3f00000017179820 */ /* 0x000fe20000400000 */
[----:B------:R-:W3:Y:S08]  /*ba30*/  MUFU.EX2 R18, R18 ;  /* 0x0000001200127308 */ /* 0x000ef00000000800 */
[----:B------:R-:W4:Y:S08]  /*ba40*/  MUFU.EX2 R19, R19 ;  /* 0x0000001300137308 */ /* 0x000f300000000800 */
[----:B------:R-:W1:Y:S08]  /*ba50*/  MUFU.EX2 R22, R22 ;  /* 0x0000001600167308 */ /* 0x000e700000000800 */
[----:B------:R-:W1:Y:S02]  /*ba60*/  MUFU.EX2 R23, R23 ;  /* 0x0000001700177308 */ /* 0x000e640000000800 */
[----:B-1234-:R-:W-:Y:S05]  /*ba70*/  @!P5 BRA `(.L_x_232) ;  /* 0x0000006800a8d947 */ /* 0x01efea0003800000 */
.L_x_385:
[----:B------:R-:W-:Y:S01]  /*ba80*/  @!P0 FMUL R124, R124, 0.5 ;  /* 0x3f0000007c7c8820 */ /* 0x000fe20000400000 */
[--C-:B------:R-:W-:Y:S01]  /*ba90*/  FFMA2 R128, R132.F32x2.HI_LO, UR36.F32, R0.reuse.F32 ;  /* 0x0000002484807c49 */ /* 0x100fe20009200000 */
[----:B------:R-:W-:Y:S01]  /*baa0*/  FSETP.GEU.AND P5, PT, R126, -126, PT ;  /* 0xc2fc00007e00780b */ /* 0x000fe20003fae000 */
[----:B------:R-:W-:Y:S01]  /*bab0*/  @!P4 FMUL R18, R18, R18 ;  /* 0x000000121212c220 */ /* 0x000fe20000400000 */
[--C-:B------:R-:W-:Y:S01]  /*bac0*/  FFMA2 R130, R134.F32x2.HI_LO, UR36.F32, R0.reuse.F32 ;  /* 0x0000002486827c49 */ /* 0x100fe20009200000 */
[----:B------:R-:W-:Y:S01]  /*bad0*/  FSETP.GEU.AND P4, PT, R127, -126, PT ;  /* 0xc2fc00007f00780b */ /* 0x000fe20003f8e000 */
[----:B------:R-:W2:Y:S01]  /*bae0*/  MUFU.EX2 R124, R124 ;  /* 0x0000007c007c7308 */ /* 0x000ea20000000800 */
[----:B------:R-:W-:Y:S01]  /*baf0*/  @!P3 FMUL R19, R19, R19 ;  /* 0x000000131313b220 */ /* 0x000fe20000400000 */
[----:B------:R-:W-:Y:S01]  /*bb00*/  FSETP.GEU.AND P3, PT, R128, -126, PT ;  /* 0xc2fc00008000780b */ /* 0x000fe20003f6e000 */
[----:B------:R-:W-:Y:S01]  /*bb10*/  @!P2 FMUL R22, R22, R22 ;  /* 0x000000161616a220 */ /* 0x000fe20000400000 */
[----:B------:R-:W-:Y:S01]  /*bb20*/  @!P1 FMUL R23, R23, R23 ;  /* 0x0000001717179220 */ /* 0x000fe20000400000 */
[----:B------:R-:W-:Y:S01]  /*bb30*/  FSETP.GEU.AND P2, PT, R129, -126, PT ;  /* 0xc2fc00008100780b */ /* 0x000fe20003f4e000 */
[----:B------:R-:W-:Y:S01]  /*bb40*/  @!P6 FMUL R125, R125, 0.5 ;  /* 0x3f0000007d7de820 */ /* 0x000fe20000400000 */
[----:B------:R-:W-:Y:S01]  /*bb50*/  FSETP.GEU.AND P1, PT, R130, -126, PT ;  /* 0xc2fc00008200780b */ /* 0x000fe20003f2e000 */
[--C-:B------:R-:W-:Y:S01]  /*bb60*/  FFMA2 R132, R136.F32x2.HI_LO, UR36.F32, R0.reuse.F32 ;  /* 0x0000002488847c49 */ /* 0x100fe20009200000 */
[----:B------:R-:W-:Y:S01]  /*bb70*/  USHF.R.U32.HI UR4, URZ, 0x15, UR38 ;  /* 0x00000015ff047899 */ /* 0x000fe20008011626 */
[----:B------:R-:W-:Y:S01]  /*bb80*/  @!P5 FMUL R126, R126, 0.5 ;  /* 0x3f0000007e7ed820 */ /* 0x000fe20000400000 */
[--C-:B------:R-:W-:Y:S01]  /*bb90*/  FFMA2 R134, R138.F32x2.HI_LO, UR36.F32, R0.reuse.F32 ;  /* 0x000000248a867c49 */ /* 0x100fe20009200000 */
[----:B------:R-:W3:Y:S01]  /*bba0*/  MUFU.EX2 R125, R125 ;  /* 0x0000007d007d7308 */ /* 0x000ee20000000800 */
[----:B------:R-:W-:Y:S01]  /*bbb0*/  @!P4 FMUL R127, R127, 0.5 ;  /* 0x3f0000007f7fc820 */ /* 0x000fe20000400000 */
[--C-:B------:R-:W-:Y:S01]  /*bbc0*/  FFMA2 R136, R140.F32x2.HI_LO, UR36.F32, R0.reuse.F32 ;  /* 0x000000248c887c49 */ /* 0x100fe20009200000 */
[----:B-1----:R-:W-:Y:S01]  /*bbd0*/  MOV R3, UR4 ;  /* 0x0000000400037c02 */ /* 0x002fe20008000f00 */
[----:B------:R-:W-:Y:S01]  /*bbe0*/  @!P3 FMUL R128, R128, 0.5 ;  /* 0x3f0000008080b820 */ /* 0x000fe20000400000 */
[----:B--2---:R-:W-:Y:S01]  /*bbf0*/  @!P0 FMUL R124, R124, R124 ;  /* 0x0000007c7c7c8220 */ /* 0x004fe20000400000 */
[----:B------:R-:W-:Y:S01]  /*bc00*/  FSETP.GEU.AND P0, PT, R131, -126, PT ;  /* 0xc2fc00008300780b */ /* 0x000fe20003f0e000 */
[----:B------:R-:W-:Y:S01]  /*bc10*/  @!P2 FMUL R129, R129, 0.5 ;  /* 0x3f0000008181a820 */ /* 0x000fe20000400000 */
[----:B------:R-:W-:Y:S01]  /*bc20*/  @!P1 FMUL R130, R130, 0.5 ;  /* 0x3f00000082829820 */ /* 0x000fe20000400000 */
[----:B------:R-:W1:Y:S01]  /*bc30*/  MUFU.EX2 R126, R126 ;  /* 0x0000007e007e7308 */ /* 0x000e620000000800 */
[--C-:B------:R-:W-:Y:S01]  /*bc40*/  FFMA2 R138, R142.F32x2.HI_LO, UR36.F32, R0.reuse.F32 ;  /* 0x000000248e8a7c49 */ /* 0x100fe20009200000 */
[----:B------:R-:W-:Y:S01]  /*bc50*/  UISETP.NE.AND UP0, UPT, UR50, URZ, UPT ;  /* 0x000000ff3200728c */ /* 0x000fe2000bf05270 */
[--C-:B------:R-:W-:Y:S01]  /*bc60*/  FFMA2 R140, R144.F32x2.HI_LO, UR36.F32, R0.reuse.F32 ;  /* 0x00000024908c7c49 */ /* 0x100fe20009200000 */
[----:B------:R-:W-:Y:S01]  /*bc70*/  SYNCS.ARRIVE.TRANS64.A1T0 RZ, [UR39], RZ ;  /* 0x000000ffffff79a7 */ /* 0x000fe20008100027 */
[--C-:B------:R-:W-:Y:S01]  /*bc80*/  FFMA2 R142, R146.F32x2.HI_LO, UR36.F32, R0.reuse.F32 ;  /* 0x00000024928e7c49 */ /* 0x100fe20009200000 */
[----:B------:R-:W-:Y:S01]  /*bc90*/  USEL UR48, UR37, UR48, UP0 ;  /* 0x0000003025307287 */ /* 0x000fe20008000000 */
[--C-:B------:R-:W-:Y:S01]  /*bca0*/  FFMA2 R144, R148.F32x2.HI_LO, UR36.F32, R0.reuse.F32 ;  /* 0x0000002494907c49 */ /* 0x100fe20009200000 */
[----:B------:R-:W2:Y:S01]  /*bcb0*/  MUFU.EX2 R127, R127 ;  /* 0x0000007f007f7308 */ /* 0x000ea20000000800 */
[----:B---3--:R-:W-:Y:S01]  /*bcc0*/  @!P6 FMUL R125, R125, R125 ;  /* 0x0000007d7d7de220 */ /* 0x008fe20000400000 */
[----:B------:R-:W-:Y:S01]  /*bcd0*/  @!P0 FMUL R131, R131, 0.5 ;  /* 0x3f00000083838820 */ /* 0x000fe20000400000 */
[----:B------:R-:W-:Y:S01]  /*bce0*/  FSETP.GEU.AND P6, PT, R132, -126, PT ;  /* 0xc2fc00008400780b */ /* 0x000fe20003fce000 */
[--C-:B------:R-:W-:Y:S01]  /*bcf0*/  FFMA2 R146, R150.F32x2.HI_LO, UR36.F32, R0.reuse.F32 ;  /* 0x0000002496927c49 */ /* 0x100fe20009200000 */
[----:B------:R-:W-:Y:S01]  /*bd00*/  USEL UR47, UR47, UR37, UP0 ;  /* 0x000000252f2f7287 */ /* 0x000fe20008000000 */
[--C-:B------:R-:W-:Y:S01]  /*bd10*/  FFMA2 R148, R152.F32x2.HI_LO, UR36.F32, R0.reuse.F32 ;  /* 0x0000002498947c49 */ /* 0x100fe20009200000 */
[----:B------:R-:W-:Y:S01]  /*bd20*/  F2FP.F16.F32.PACK_AB R56, R19, R18 ;  /* 0x000000121338723e */ /* 0x000fe200000000ff */
[----:B------:R-:W3:Y:S01]  /*bd30*/  MUFU.EX2 R128, R128 ;  /* 0x0000008000807308 */ /* 0x000ee20000000800 */
[----:B-1----:R-:W-:Y:S01]  /*bd40*/  @!P5 FMUL R126, R126, R126 ;  /* 0x0000007e7e7ed220 */ /* 0x002fe20000400000 */
[----:B------:R-:W-:Y:S01]  /*bd50*/  FSETP.GEU.AND P5, PT, R133, -126, PT ;  /* 0xc2fc00008500780b */ /* 0x000fe20003fae000 */
[--C-:B------:R-:W-:Y:S01]  /*bd60*/  FFMA2 R154, R154.F32x2.HI_LO, UR36.F32, R0.reuse.F32 ;  /* 0x000000249a9a7c49 */ /* 0x100fe20009200000 */
[----:B------:R-:W-:Y:S01]  /*bd70*/  F2FP.F16.F32.PACK_AB R57, R23, R22 ;  /* 0x000000161739723e */ /* 0x000fe200000000ff */
[--C-:B------:R-:W-:Y:S01]  /*bd80*/  FFMA2 R8, R92.F32x2.HI_LO, UR36.F32, R0.reuse.F32 ;  /* 0x000000245c087c49 */ /* 0x100fe20009200000 */
[----:B------:R-:W-:Y:S01]  /*bd90*/  F2FP.F16.F32.PACK_AB R58, R125, R124 ;  /* 0x0000007c7d3a723e */ /* 0x000fe200000000ff */
[--C-:B------:R-:W-:Y:S01]  /*bda0*/  FFMA2 R6, R94.F32x2.HI_LO, UR36.F32, R0.reuse.F32 ;  /* 0x000000245e067c49 */ /* 0x100fe20009200000 */
[----:B------:R-:W1:Y:S01]  /*bdb0*/  MUFU.EX2 R129, R129 ;  /* 0x0000008100817308 */ /* 0x000e620000000800 */
[----:B--2---:R-:W-:Y:S01]  /*bdc0*/  @!P4 FMUL R127, R127, R127 ;  /* 0x0000007f7f7fc220 */ /* 0x004fe20000400000 */
[----:B------:R-:W-:Y:S01]  /*bdd0*/  FSETP.GEU.AND P4, PT, R134, -126, PT ;  /* 0xc2fc00008600780b */ /* 0x000fe20003f8e000 */
[----:B------:R-:W-:Y:S01]  /*bde0*/  @!P6 FMUL R132, R132, 0.5 ;  /* 0x3f0000008484e820 */ /* 0x000fe20000400000 */
[----:B------:R-:W-:-:S02]  /*bdf0*/  FFMA2 R4, R96.F32x2.HI_LO, UR36.F32, R0.F32 ;  /* 0x0000002460047c49 */ /* 0x000fc40009200000 */
[--C-:B------:R-:W-:Y:S01]  /*be00*/  FFMA2 R10, R98.F32x2.HI_LO, UR36.F32, R0.reuse.F32 ;  /* 0x00000024620a7c49 */ /* 0x100fe20009200000 */
[----:B------:R-:W-:Y:S01]  /*be10*/  F2FP.F16.F32.PACK_AB R59, R127, R126 ;  /* 0x0000007e7f3b723e */ /* 0x000fe200000000ff */
[----:B------:R-:W2:Y:S01]  /*be20*/  MUFU.EX2 R130, R130 ;  /* 0x0000008200827308 */ /* 0x000ea20000000800 */
[----:B---3--:R-:W-:Y:S01]  /*be30*/  @!P3 FMUL R128, R128, R128 ;  /* 0x000000808080b220 */ /* 0x008fe20000400000 */
[----:B------:R-:W-:Y:S01]  /*be40*/  FSETP.GEU.AND P3, PT, R135, -126, PT ;  /* 0xc2fc00008700780b */ /* 0x000fe20003f6e000 */
[----:B------:R-:W-:Y:S01]  /*be50*/  @!P5 FMUL R133, R133, 0.5 ;  /* 0x3f0000008585d820 */ /* 0x000fe20000400000 */
[--C-:B------:R-:W-:Y:S02]  /*be60*/  FFMA2 R150, R122.F32x2.HI_LO, UR36.F32, R0.reuse.F32 ;  /* 0x000000247a967c49 */ /* 0x100fe40009200000 */
[--C-:B------:R-:W-:Y:S02]  /*be70*/  FFMA2 R24, R24.F32x2.HI_LO, UR36.F32, R0.reuse.F32 ;  /* 0x0000002418187c49 */ /* 0x100fe40009200000 */
[----:B------:R-:W3:Y:S01]  /*be80*/  MUFU.EX2 R131, R131 ;  /* 0x0000008300837308 */ /* 0x000ee20000000800 */
[----:B-1----:R-:W-:Y:S01]  /*be90*/  @!P2 FMUL R129, R129, R129 ;  /* 0x000000818181a220 */ /* 0x002fe20000400000 */
[----:B------:R-:W-:Y:S01]  /*bea0*/  FSETP.GEU.AND P2, PT, R136, -126, PT ;  /* 0xc2fc00008800780b */ /* 0x000fe20003f4e000 */
[----:B------:R-:W-:Y:S01]  /*beb0*/  @!P4 FMUL R134, R134, 0.5 ;  /* 0x3f0000008686c820 */ /* 0x000fe20000400000 */
[----:B------:R-:W-:-:S02]  /*bec0*/  FFMA2 R26, R26.F32x2.HI_LO, UR36.F32, R0.F32 ;  /* 0x000000241a1a7c49 */ /* 0x000fc40009200000 */
[--C-:B------:R-:W-:Y:S02]  /*bed0*/  FFMA2 R28, R28.F32x2.HI_LO, UR36.F32, R0.reuse.F32 ;  /* 0x000000241c1c7c49 */ /* 0x100fe40009200000 */
[----:B------:R-:W-:Y:S01]  /*bee0*/  @!P3 FMUL R135, R135, 0.5 ;  /* 0x3f0000008787b820 */ /* 0x000fe20000400000 */
[----:B--2---:R-:W-:Y:S01]  /*bef0*/  @!P1 FMUL R130, R130, R130 ;  /* 0x0000008282829220 */ /* 0x004fe20000400000 */
[----:B------:R-:W-:Y:S01]  /*bf00*/  FSETP.GEU.AND P1, PT, R137, -126, PT ;  /* 0xc2fc00008900780b */ /* 0x000fe20003f2e000 */
[----:B------:R-:W1:Y:S01]  /*bf10*/  MUFU.EX2 R132, R132 ;  /* 0x0000008400847308 */ /* 0x000e620000000800 */
[--C-:B------:R-:W-:Y:S02]  /*bf20*/  FFMA2 R30, R30.F32x2.HI_LO, UR36.F32, R0.reuse.F32 ;  /* 0x000000241e1e7c49 */ /* 0x100fe40009200000 */
[--C-:B------:R-:W-:Y:S02]  /*bf30*/  FFMA2 R32, R32.F32x2.HI_LO, UR36.F32, R0.reuse.F32 ;  /* 0x0000002420207c49 */ /* 0x100fe40009200000 */
[----:B------:R-:W-:Y:S01]  /*bf40*/  @!P2 FMUL R136, R136, 0.5 ;  /* 0x3f0000008888a820 */ /* 0x000fe20000400000 */
[----:B---3--:R-:W-:Y:S01]  /*bf50*/  @!P0 FMUL R131, R131, R131 ;  /* 0x0000008383838220 */ /* 0x008fe20000400000 */
[----:B------:R-:W-:Y:S01]  /*bf60*/  FSETP.GEU.AND P0, PT, R138, -126, PT ;  /* 0xc2fc00008a00780b */ /* 0x000fe20003f0e000 */
[----:B------:R-:W2:Y:S01]  /*bf70*/  MUFU.EX2 R133, R133 ;  /* 0x0000008500857308 */ /* 0x000ea20000000800 */
[----:B------:R-:W-:-:S02]  /*bf80*/  FFMA2 R34, R34.F32x2.HI_LO, UR36.F32, R0.F32 ;  /* 0x0000002422227c49 */ /* 0x000fc40009200000 */
[--C-:B------:R-:W-:Y:S02]  /*bf90*/  FFMA2 R36, R36.F32x2.HI_LO, UR36.F32, R0.reuse.F32 ;  /* 0x0000002424247c49 */ /* 0x100fe40009200000 */
[----:B------:R-:W-:Y:S01]  /*bfa0*/  @!P1 FMUL R137, R137, 0.5 ;  /* 0x3f00000089899820 */ /* 0x000fe20000400000 */
[--C-:B------:R-:W-:Y:S02]  /*bfb0*/  FFMA2 R38, R38.F32x2.HI_LO, UR36.F32, R0.reuse.F32 ;  /* 0x0000002426267c49 */ /* 0x100fe40009200000 */
[----:B------:R-:W3:Y:S01]  /*bfc0*/  MUFU.EX2 R134, R134 ;  /* 0x0000008600867308 */ /* 0x000ee20000000800 */
[----:B-1----:R-:W-:Y:S01]  /*bfd0*/  @!P6 FMUL R132, R132, R132 ;  /* 0x000000848484e220 */ /* 0x002fe20000400000 */
[----:B------:R-:W-:Y:S01]  /*bfe0*/  FSETP.GEU.AND P6, PT, R139, -126, PT ;  /* 0xc2fc00008b00780b */ /* 0x000fe20003fce000 */
[--C-:B------:R-:W-:Y:S02]  /*bff0*/  FFMA2 R40, R40.F32x2.HI_LO, UR36.F32, R0.reuse.F32 ;  /* 0x0000002428287c49 */ /* 0x100fe40009200000 */
[----:B------:R-:W-:Y:S01]  /*c000*/  @!P0 FMUL R138, R138, 0.5 ;  /* 0x3f0000008a8a8820 */ /* 0x000fe20000400000 */
[----:B------:R-:W-:-:S02]  /*c010*/  FFMA2 R42, R42.F32x2.HI_LO, UR36.F32, R0.F32 ;  /* 0x000000242a2a7c49 */ /* 0x000fc40009200000 */
[----:B------:R-:W1:Y:S01]  /*c020*/  MUFU.EX2 R135, R135 ;  /* 0x0000008700877308 */ /* 0x000e620000000800 */
[----:B--2---:R-:W-:Y:S01]  /*c030*/  @!P5 FMUL R133, R133, R133 ;  /* 0x000000858585d220 */ /* 0x004fe20000400000 */
[----:B------:R-:W-:Y:S01]  /*c040*/  FSETP.GEU.AND P5, PT, R140, -126, PT ;  /* 0xc2fc00008c00780b */ /* 0x000fe20003fae000 */
[--C-:B------:R-:W-:Y:S02]  /*c050*/  FFMA2 R44, R44.F32x2.HI_LO, UR36.F32, R0.reuse.F32 ;  /* 0x000000242c2c7c49 */ /* 0x100fe40009200000 */
[--C-:B------:R-:W-:Y:S02]  /*c060*/  FFMA2 R46, R46.F32x2.HI_LO, UR36.F32, R0.reuse.F32 ;  /* 0x000000242e2e7c49 */ /* 0x100fe40009200000 */
[----:B------:R-:W-:Y:S01]  /*c070*/  @!P6 FMUL R139, R139, 0.5 ;  /* 0x3f0000008b8be820 */ /* 0x000fe20000400000 */
[----:B------:R-:W2:Y:S01]  /*c080*/  MUFU.EX2 R136, R136 ;  /* 0x0000008800887308 */ /* 0x000ea20000000800 */
[----:B---3--:R-:W-:Y:S01]  /*c090*/  @!P4 FMUL R134, R134, R134 ;  /* 0x000000868686c220 */ /* 0x008fe20000400000 */
[----:B------:R-:W-:Y:S01]  /*c0a0*/  FSETP.GEU.AND P4, PT, R141, -126, PT ;  /* 0xc2fc00008d00780b */ /* 0x000fe20003f8e000 */
[----:B------:R-:W-:-:S02]  /*c0b0*/  FFMA2 R48, R48.F32x2.HI_LO, UR36.F32, R0.F32 ;  /* 0x0000002430307c49 */ /* 0x000fc40009200000 */
[--C-:B------:R-:W-:Y:S02]  /*c0c0*/  FFMA2 R50, R50.F32x2.HI_LO, UR36.F32, R0.reuse.F32 ;  /* 0x0000002432327c49 */ /* 0x100fe40009200000 */
[----:B------:R-:W-:Y:S01]  /*c0d0*/  @!P5 FMUL R140, R140, 0.5 ;  /* 0x3f0000008c8cd820 */ /* 0x000fe20000400000 */
[----:B------:R-:W3:Y:S01]  /*c0e0*/  MUFU.EX2 R137, R137 ;  /* 0x0000008900897308 */ /* 0x000ee20000000800 */
[----:B-1----:R-:W-:Y:S01]  /*c0f0*/  @!P3 FMUL R135, R135, R135 ;  /* 0x000000878787b220 */ /* 0x002fe20000400000 */
[----:B------:R-:W-:Y:S01]  /*c100*/  FSETP.GEU.AND P3, PT, R142, -126, PT ;  /* 0xc2fc00008e00780b */ /* 0x000fe20003f6e000 */
[--C-:B------:R-:W-:Y:S02]  /*c110*/  FFMA2 R52, R52.F32x2.HI_LO, UR36.F32, R0.reuse.F32 ;  /* 0x0000002434347c49 */ /* 0x100fe40009200000 */
[--C-:B------:R-:W-:Y:S02]  /*c120*/  FFMA2 R54, R54.F32x2.HI_LO, UR36.F32, R0.reuse.F32 ;  /* 0x0000002436367c49 */ /* 0x100fe40009200000 */
[----:B------:R-:W-:Y:S01]  /*c130*/  @!P4 FMUL R141, R141, 0.5 ;  /* 0x3f0000008d8dc820 */ /* 0x000fe20000400000 */
[----:B------:R-:W1:Y:S01]  /*c140*/  MUFU.EX2 R138, R138 ;  /* 0x0000008a008a7308 */ /* 0x000e620000000800 */
[----:B--2---:R-:W-:Y:S01]  /*c150*/  @!P2 FMUL R136, R136, R136 ;  /* 0x000000888888a220 */ /* 0x004fe20000400000 */
[----:B------:R-:W-:Y:S01]  /*c160*/  FSETP.GEU.AND P2, PT, R143, -126, PT ;  /* 0xc2fc00008f00780b */ /* 0x000fe20003f4e000 */
[----:B------:R-:W-:-:S02]  /*c170*/  FFMA2 R60, R60.F32x2.HI_LO, UR36.F32, R0.F32 ;  /* 0x000000243c3c7c49 */ /* 0x000fc40009200000 */
[--C-:B------:R-:W-:Y:S02]  /*c180*/  FFMA2 R62, R62.F32x2.HI_LO, UR36.F32, R0.reuse.F32 ;  /* 0x000000243e3e7c49 */ /* 0x100fe40009200000 */
[----:B------:R-:W-:Y:S01]  /*c190*/  @!P3 FMUL R142, R142, 0.5 ;  /* 0x3f0000008e8eb820 */ /* 0x000fe20000400000 */
[----:B------:R-:W2:Y:S01]  /*c1a0*/  MUFU.EX2 R139, R139 ;  /* 0x0000008b008b7308 */ /* 0x000ea20000000800 */
[----:B---3--:R-:W-:Y:S01]  /*c1b0*/  @!P1 FMUL R137, R137, R137 ;  /* 0x0000008989899220 */ /* 0x008fe20000400000 */
[----:B------:R-:W-:Y:S01]  /*c1c0*/  FSETP.GEU.AND P1, PT, R144, -126, PT ;  /* 0xc2fc00009000780b */ /* 0x000fe20003f2e000 */
[--C-:B------:R-:W-:Y:S02]  /*c1d0*/  FFMA2 R64, R64.F32x2.HI_LO, UR36.F32, R0.reuse.F32 ;  /* 0x0000002440407c49 */ /* 0x100fe40009200000 */
[--C-:B------:R-:W-:Y:S02]  /*c1e0*/  FFMA2 R66, R66.F32x2.HI_LO, UR36.F32, R0.reuse.F32 ;  /* 0x0000002442427c49 */ /* 0x100fe40009200000 */
[----:B------:R-:W-:Y:S01]  /*c1f0*/  @!P2 FMUL R143, R143, 0.5 ;  /* 0x3f0000008f8fa820 */ /* 0x000fe20000400000 */
[----:B------:R-:W3:Y:S01]  /*c200*/  MUFU.EX2 R140, R140 ;  /* 0x0000008c008c7308 */ /* 0x000ee20000000800 */
[----:B-1----:R-:W-:Y:S01]  /*c210*/  @!P0 FMUL R138, R138, R138 ;  /* 0x0000008a8a8a8220 */ /* 0x002fe20000400000 */
[----:B------:R-:W-:Y:S01]  /*c220*/  FSETP.GEU.AND P0, PT, R145, -126, PT ;  /* 0xc2fc00009100780b */ /* 0x000fe20003f0e000 */
[----:B------:R-:W-:-:S02]  /*c230*/  FFMA2 R68, R68.F32x2.HI_LO, UR36.F32, R0.F32 ;  /* 0x0000002444447c49 */ /* 0x000fc40009200000 */
[--C-:B------:R-:W-:Y:S02]  /*c240*/  FFMA2 R70, R70.F32x2.HI_LO, UR36.F32, R0.reuse.F32 ;  /* 0x0000002446467c49 */ /* 0x100fe40009200000 */
[----:B------:R-:W-:Y:S01]  /*c250*/  @!P1 FMUL R144, R144, 0.5 ;  /* 0x3f00000090909820 */ /* 0x000fe20000400000 */
        /* <DEDUP_REMOVED lines=22> */
[----:B------:R-:W-:Y:S02]  /*c3c0*/  FFMA2 R86, R86.F32x2.HI_LO, UR36.F32, R0.F32 ;  /* 0x0000002456567c49 */ /* 0x000fe40009200000 */
[----:B------:R-:W-:Y:S01]  /*c3d0*/  @!P4 FMUL R148, R148, 0.5 ;  /* 0x3f0000009494c820 */ /* 0x000fe20000400000 */
[----:B------:R-:W2:Y:S01]  /*c3e0*/  MUFU.EX2 R145, R145 ;  /* 0x0000009100917308 */ /* 0x000ea20000000800 */
[----:B---3--:R-:W-:Y:S01]  /*c3f0*/  @!P2 FMUL R143, R143, R143 ;  /* 0x0000008f8f8fa220 */ /* 0x008fe20000400000 */
[----:B------:R-:W-:-:S05]  /*c400*/  FSETP.GEU.AND P2, PT, R154, -126, PT ;  /* 0xc2fc00009a00780b */ /* 0x000fca0003f4e000 */
[----:B------:R-:W-:Y:S01]  /*c410*/  @!P3 FMUL R149, R149, 0.5 ;  /* 0x3f0000009595b820 */ /* 0x000fe20000400000 */
[----:B------:R-:W3:Y:S01]  /*c420*/  MUFU.EX2 R146, R146 ;  /* 0x0000009200927308 */ /* 0x000ee20000000800 */
[----:B-1----:R-:W-:Y:S01]  /*c430*/  @!P1 FMUL R144, R144, R144 ;  /* 0x0000009090909220 */ /* 0x002fe20000400000 */
[----:B------:R-:W-:-:S05]  /*c440*/  FSETP.GEU.AND P1, PT, R155, -126, PT ;  /* 0xc2fc00009b00780b */ /* 0x000fca0003f2e000 */
[----:B------:R-:W-:Y:S01]  /*c450*/  @!P2 FMUL R154, R154, 0.5 ;  /* 0x3f0000009a9aa820 */ /* 0x000fe20000400000 */
[----:B------:R-:W1:Y:S01]  /*c460*/  MUFU.EX2 R147, R147 ;  /* 0x0000009300937308 */ /* 0x000e620000000800 */
[----:B--2---:R-:W-:Y:S01]  /*c470*/  @!P0 FMUL R145, R145, R145 ;  /* 0x0000009191918220 */ /* 0x004fe20000400000 */
[----:B------:R-:W-:-:S05]  /*c480*/  FSETP.GEU.AND P0, PT, R8, -126, PT ;  /* 0xc2fc00000800780b */ /* 0x000fca0003f0e000 */
        /* <DEDUP_REMOVED lines=21> */
[----:B------:R1:W4:Y:S01]  /*c5e0*/  MUFU.EX2 R95, R9 ;  /* 0x00000009005f7308 */ /* 0x0003220000000800 */
[----:B--2---:R-:W-:Y:S01]  /*c5f0*/  @!P1 FMUL R93, R93, R93 ;  /* 0x0000005d5d5d9220 */ /* 0x004fe20000400000 */
[----:B------:R-:W-:-:S05]  /*c600*/  FSETP.GEU.AND P1, PT, R10, -126, PT ;  /* 0xc2fc00000a00780b */ /* 0x000fca0003f2e000 */
[----:B------:R-:W-:Y:S01]  /*c610*/  @!P2 FMUL R5, R5, 0.5 ;  /* 0x3f0000000505a820 */ /* 0x000fe20000400000 */
[----:B------:R-:W2:Y:S01]  /*c620*/  MUFU.EX2 R96, R6 ;  /* 0x0000000600607308 */ /* 0x000ea20000000800 */
[----:B---3--:R-:W-:Y:S01]  /*c630*/  @!P0 FMUL R94, R94, R94 ;  /* 0x0000005e5e5e8220 */ /* 0x008fe20000400000 */
[----:B------:R-:W-:-:S05]  /*c640*/  FSETP.GEU.AND P0, PT, R11, -126, PT ;  /* 0xc2fc00000b00780b */ /* 0x000fca0003f0e000 */
[----:B------:R-:W-:Y:S01]  /*c650*/  @!P1 FMUL R10, R10, 0.5 ;  /* 0x3f0000000a0a9820 */ /* 0x000fe20000400000 */
[----:B------:R3:W5:Y:S01]  /*c660*/  MUFU.EX2 R97, R7 ;  /* 0x0000000700617308 */ /* 0x0007620000000800 */
[----:B-1----:R-:W-:Y:S02]  /*c670*/  FFMA2 R8, R100.F32x2.HI_LO, UR36.F32, R0.F32 ;  /* 0x0000002464087c49 */ /* 0x002fe40009200000 */
[----:B----4-:R-:W-:-:S03]  /*c680*/  @!P6 FMUL R95, R95, R95 ;  /* 0x0000005f5f5fe220 */ /* 0x010fc60000400000 */
[----:B------:R-:W-:Y:S01]  /*c690*/  FSETP.GEU.AND P6, PT, R8, -126, PT ;  /* 0xc2fc00000800780b */ /* 0x000fe20003fce000 */
[----:B------:R-:W-:Y:S01]  /*c6a0*/  @!P0 FMUL R11, R11, 0.5 ;  /* 0x3f0000000b0b8820 */ /* 0x000fe20000400000 */
[----:B------:R-:W1:Y:S01]  /*c6b0*/  MUFU.EX2 R98, R4 ;  /* 0x0000000400627308 */ /* 0x000e620000000800 */
[----:B--2---:R-:W-:Y:S01]  /*c6c0*/  @!P5 FMUL R96, R96, R96 ;  /* 0x000000606060d220 */ /* 0x004fe20000400000 */
[----:B------:R-:W-:-:S06]  /*c6d0*/  FSETP.GEU.AND P5, PT, R9, -126, PT ;  /* 0xc2fc00000900780b */ /* 0x000fcc0003fae000 */
[----:B------:R2:W4:Y:S01]  /*c6e0*/  MUFU.EX2 R99, R5 ;  /* 0x0000000500637308 */ /* 0x0005220000000800 */
[----:B---3--:R-:W-:Y:S02]  /*c6f0*/  FFMA2 R6, R102.F32x2.HI_LO, UR36.F32, R0.F32 ;  /* 0x0000002466067c49 */ /* 0x008fe40009200000 */
[----:B-----5:R-:W-:Y:S01]  /*c700*/  @!P4 FMUL R97, R97, R97 ;  /* 0x000000616161c220 */ /* 0x020fe20000400000 */
[----:B------:R-:W-:Y:S02]  /*c710*/  @!P6 FMUL R8, R8, 0.5 ;  /* 0x3f0000000808e820 */ /* 0x000fe40000400000 */
[----:B------:R-:W-:Y:S01]  /*c720*/  FSETP.GEU.AND P4, PT, R6, -126, PT ;  /* 0xc2fc00000600780b */ /* 0x000fe20003f8e000 */
[----:B------:R-:W-:Y:S01]  /*c730*/  @!P5 FMUL R9, R9, 0.5 ;  /* 0x3f0000000909d820 */ /* 0x000fe20000400000 */
[----:B------:R-:W3:Y:S01]  /*c740*/  MUFU.EX2 R100, R10 ;  /* 0x0000000a00647308 */ /* 0x000ee20000000800 */
[----:B-1----:R-:W-:Y:S01]  /*c750*/  @!P3 FMUL R98, R98, R98 ;  /* 0x000000626262b220 */ /* 0x002fe20000400000 */
[----:B------:R-:W-:-:S06]  /*c760*/  FSETP.GEU.AND P3, PT, R7, -126, PT ;  /* 0xc2fc00000700780b */ /* 0x000fcc0003f6e000 */
[----:B------:R1:W5:Y:S01]  /*c770*/  MUFU.EX2 R101, R11 ;  /* 0x0000000b00657308 */ /* 0x0003620000000800 */
[----:B--2---:R-:W-:Y:S02]  /*c780*/  FFMA2 R4, R104.F32x2.HI_LO, UR36.F32, R0.F32 ;  /* 0x0000002468047c49 */ /* 0x004fe40009200000 */
[----:B----4-:R-:W-:Y:S01]  /*c790*/  @!P2 FMUL R99, R99, R99 ;  /* 0x000000636363a220 */ /* 0x010fe20000400000 */
[----:B------:R-:W-:Y:S02]  /*c7a0*/  @!P4 FMUL R6, R6, 0.5 ;  /* 0x3f0000000606c820 */ /* 0x000fe40000400000 */
[----:B------:R-:W-:Y:S01]  /*c7b0*/  FSETP.GEU.AND P2, PT, R4, -126, PT ;  /* 0xc2fc00000400780b */ /* 0x000fe20003f4e000 */
[----:B------:R-:W-:Y:S01]  /*c7c0*/  @!P3 FMUL R7, R7, 0.5 ;  /* 0x3f0000000707b820 */ /* 0x000fe20000400000 */
[----:B------:R-:W2:Y:S01]  /*c7d0*/  MUFU.EX2 R102, R8 ;  /* 0x0000000800667308 */ /* 0x000ea20000000800 */
[----:B---3--:R-:W-:Y:S01]  /*c7e0*/  @!P1 FMUL R100, R100, R100 ;  /* 0x0000006464649220 */ /* 0x008fe20000400000 */
[----:B------:R-:W-:-:S06]  /*c7f0*/  FSETP.GEU.AND P1, PT, R5, -126, PT ;  /* 0xc2fc00000500780b */ /* 0x000fcc0003f2e000 */
[----:B------:R3:W4:Y:S01]  /*c800*/  MUFU.EX2 R103, R9 ;  /* 0x0000000900677308 */ /* 0x0007220000000800 */
[----:B-1----:R-:W-:Y:S02]  /*c810*/  FFMA2 R10, R106.F32x2.HI_LO, UR36.F32, R0.F32 ;  /* 0x000000246a0a7c49 */ /* 0x002fe40009200000 */
[----:B-----5:R-:W-:Y:S01]  /*c820*/  @!P0 FMUL R101, R101, R101 ;  /* 0x0000006565658220 */ /* 0x020fe20000400000 */
[----:B------:R-:W-:Y:S02]  /*c830*/  @!P2 FMUL R4, R4, 0.5 ;  /* 0x3f0000000404a820 */ /* 0x000fe40000400000 */
[----:B------:R-:W-:Y:S01]  /*c840*/  FSETP.GEU.AND P0, PT, R10, -126, PT ;  /* 0xc2fc00000a00780b */ /* 0x000fe20003f0e000 */
[----:B------:R-:W-:Y:S01]  /*c850*/  @!P1 FMUL R5, R5, 0.5 ;  /* 0x3f00000005059820 */ /* 0x000fe20000400000 */
[----:B------:R-:W1:Y:S01]  /*c860*/  MUFU.EX2 R104, R6 ;  /* 0x0000000600687308 */ /* 0x000e620000000800 */
[----:B--2---:R-:W-:Y:S01]  /*c870*/  @!P6 FMUL R102, R102, R102 ;  /* 0x000000666666e220 */ /* 0x004fe20000400000 */
[----:B------:R-:W-:-:S06]  /*c880*/  FSETP.GEU.AND P6, PT, R11, -126, PT ;  /* 0xc2fc00000b00780b */ /* 0x000fcc0003fce000 */
[----:B------:R2:W5:Y:S01]  /*c890*/  MUFU.EX2 R105, R7 ;  /* 0x0000000700697308 */ /* 0x0005620000000800 */
[----:B---3--:R-:W-:Y:S02]  /*c8a0*/  FFMA2 R8, R108.F32x2.HI_LO, UR36.F32, R0.F32 ;  /* 0x000000246c087c49 */ /* 0x008fe40009200000 */
[----:B------:R-:W-:Y:S01]  /*c8b0*/  @!P0 FMUL R10, R10, 0.5 ;  /* 0x3f0000000a0a8820 */ /* 0x000fe20000400000 */
[----:B----4-:R-:W-:Y:S02]  /*c8c0*/  @!P5 FMUL R103, R103, R103 ;  /* 0x000000676767d220 */ /* 0x010fe40000400000 */
[----:B------:R-:W-:Y:S01]  /*c8d0*/  FSETP.GEU.AND P5, PT, R8, -126, PT ;  /* 0xc2fc00000800780b */ /* 0x000fe20003fae000 */
[----:B------:R-:W-:Y:S01]  /*c8e0*/  @!P6 FMUL R11, R11, 0.5 ;  /* 0x3f0000000b0be820 */ /* 0x000fe20000400000 */
[----:B------:R-:W3:Y:S01]  /*c8f0*/  MUFU.EX2 R106, R4 ;  /* 0x00000004006a7308 */ /* 0x000ee20000000800 */
[----:B-1----:R-:W-:Y:S01]  /*c900*/  @!P4 FMUL R104, R104, R104 ;  /* 0x000000686868c220 */ /* 0x002fe20000400000 */
[----:B------:R-:W-:-:S06]  /*c910*/  FSETP.GEU.AND P4, PT, R9, -126, PT ;  /* 0xc2fc00000900780b */ /* 0x000fcc0003f8e000 */
[----:B------:R1:W4:Y:S01]  /*c920*/  MUFU.EX2 R107, R5 ;  /* 0x00000005006b7308 */ /* 0x0003220000000800 */
[----:B--2---:R-:W-:Y:S02]  /*c930*/  FFMA2 R6, R110.F32x2.HI_LO, UR36.F32, R0.F32 ;  /* 0x000000246e067c49 */ /* 0x004fe40009200000 */
[----:B-----5:R-:W-:Y:S01]  /*c940*/  @!P3 FMUL R105, R105, R105 ;  /* 0x000000696969b220 */ /* 0x020fe20000400000 */
[----:B------:R-:W-:Y:S02]  /*c950*/  @!P5 FMUL R8, R8, 0.5 ;  /* 0x3f0000000808d820 */ /* 0x000fe40000400000 */
[----:B------:R-:W-:Y:S01]  /*c960*/  FSETP.GEU.AND P3, PT, R6, -126, PT ;  /* 0xc2fc00000600780b */ /* 0x000fe20003f6e000 */
[----:B------:R-:W-:Y:S01]  /*c970*/  @!P4 FMUL R9, R9, 0.5 ;  /* 0x3f0000000909c820 */ /* 0x000fe20000400000 */
[----:B------:R-:W2:Y:S01]  /*c980*/  MUFU.EX2 R108, R10 ;  /* 0x0000000a006c7308 */ /* 0x000ea20000000800 */
[----:B---3--:R-:W-:Y:S01]  /*c990*/  @!P2 FMUL R106, R106, R106 ;  /* 0x0000006a6a6aa220 */ /* 0x008fe20000400000 */
[----:B------:R-:W-:-:S06]  /*c9a0*/  FSETP.GEU.AND P2, PT, R7, -126, PT ;  /* 0xc2fc00000700780b */ /* 0x000fcc0003f4e000 */
[----:B------:R3:W5:Y:S01]  /*c9b0*/  MUFU.EX2 R109, R11 ;  /* 0x0000000b006d7308 */ /* 0x0007620000000800 */
[----:B-1----:R-:W-:Y:S02]  /*c9c0*/  FFMA2 R4, R112.F32x2.HI_LO, UR36.F32, R0.F32 ;  /* 0x0000002470047c49 */ /* 0x002fe40009200000 */
[----:B----4-:R-:W-:Y:S01]  /*c9d0*/  @!P1 FMUL R107, R107, R107 ;  /* 0x0000006b6b6b9220 */ /* 0x010fe20000400000 */
[----:B------:R-:W-:Y:S02]  /*c9e0*/  @!P3 FMUL R6, R6, 0.5 ;  /* 0x3f0000000606b820 */ /* 0x000fe40000400000 */
[----:B------:R-:W-:Y:S01]  /*c9f0*/  FSETP.GEU.AND P1, PT, R4, -126, PT ;  /* 0xc2fc00000400780b */ /* 0x000fe20003f2e000 */
[----:B------:R-:W-:Y:S01]  /*ca00*/  @!P2 FMUL R7, R7, 0.5 ;  /* 0x3f0000000707a820 */ /* 0x000fe20000400000 */
[----:B------:R-:W1:Y:S01]  /*ca10*/  MUFU.EX2 R110, R8 ;  /* 0x00000008006e7308 */ /* 0x000e620000000800 */
[----:B--2---:R-:W-:Y:S01]  /*ca20*/  @!P0 FMUL R108, R108, R108 ;  /* 0x0000006c6c6c8220 */ /* 0x004fe20000400000 */
[----:B------:R-:W-:-:S06]  /*ca30*/  FSETP.GEU.AND P0, PT, R5, -126, PT ;  /* 0xc2fc00000500780b */ /* 0x000fcc0003f0e000 */
[----:B------:R2:W4:Y:S01]  /*ca40*/  MUFU.EX2 R111, R9 ;  /* 0x00000009006f7308 */ /* 0x0005220000000800 */
[----:B---3--:R-:W-:Y:S02]  /*ca50*/  FFMA2 R10, R114.F32x2.HI_LO, UR36.F32, R0.F32 ;  /* 0x00000024720a7c49 */ /* 0x008fe40009200000 */
[----:B------:R-:W-:Y:S01]  /*ca60*/  @!P1 FMUL R4, R4, 0.5 ;  /* 0x3f00000004049820 */ /* 0x000fe20000400000 */
[----:B-----5:R-:W-:Y:S02]  /*ca70*/  @!P6 FMUL R109, R109, R109 ;  /* 0x0000006d6d6de220 */ /* 0x020fe40000400000 */
        /* <DEDUP_REMOVED lines=23> */
[----:B------:R-:W2:Y:S01]  /*cbf0*/  MUFU.EX2 R118, R8 ;  /* 0x0000000800767308 */ /* 0x000ea20000000800 */
[----:B---3--:R-:W-:Y:S02]  /*cc00*/  FFMA2 R4, R120.F32x2.HI_LO, UR36.F32, R0.F32 ;  /* 0x0000002478047c49 */ /* 0x008fe40009200000 */
[----:B----4-:R-:W-:Y:S01]  /*cc10*/  @!P0 FMUL R115, R115, R115 ;  /* 0x0000007373738220 */ /* 0x010fe20000400000 */
[----:B------:R-:W-:Y:S02]  /*cc20*/  @!P2 FMUL R6, R6, 0.5 ;  /* 0x3f0000000606a820 */ /* 0x000fe40000400000 */
[----:B------:R-:W-:Y:S01]  /*cc30*/  FSETP.GEU.AND P0, PT, R4, -126, PT ;  /* 0xc2fc00000400780b */ /* 0x000fe20003f0e000 */
[----:B------:R-:W-:Y:S01]  /*cc40*/  @!P1 FMUL R7, R7, 0.5 ;  /* 0x3f00000007079820 */ /* 0x000fe20000400000 */
[----:B------:R-:W3:Y:S01]  /*cc50*/  MUFU.EX2 R116, R10 ;  /* 0x0000000a00747308 */ /* 0x000ee20000000800 */
[----:B-1----:R-:W-:Y:S01]  /*cc60*/  @!P5 FMUL R117, R117, R117 ;  /* 0x000000757575d220 */ /* 0x002fe20000400000 */
[----:B------:R-:W-:-:S06]  /*cc70*/  FSETP.GEU.AND P5, PT, R150, -126, PT ;  /* 0xc2fc00009600780b */ /* 0x000fcc0003fae000 */
[----:B------:R-:W1:Y:S01]  /*cc80*/  MUFU.EX2 R119, R9 ;  /* 0x0000000900777308 */ /* 0x000e620000000800 */
[----:B--2---:R-:W-:Y:S01]  /*cc90*/  @!P4 FMUL R118, R118, R118 ;  /* 0x000000767676c220 */ /* 0x004fe20000400000 */
[----:B------:R-:W-:Y:S01]  /*cca0*/  FSETP.GEU.AND P4, PT, R151, -126, PT ;  /* 0xc2fc00009700780b */ /* 0x000fe20003f8e000 */
[----:B------:R-:W-:-:S04]  /*ccb0*/  @!P0 FMUL R4, R4, 0.5 ;  /* 0x3f00000004048820 */ /* 0x000fc80000400000 */
        /* <DEDUP_REMOVED lines=39> */
[----:B------:R-:W-:-:S04]  /*cf30*/  FSETP.GEU.AND P2, PT, R32, -126, PT ;  /* 0xc2fc00002000780b */ /* 0x000fc80003f4e000 */
[----:B------:R-:W-:Y:S01]  /*cf40*/  F2FP.F16.F32.PACK_AB R24, R153, R152 ;  /* 0x000000989918723e */ /* 0x000fe200000000ff */
[----:B------:R-:W-:Y:S01]  /*cf50*/  @!P3 FMUL R31, R31, 0.5 ;  /* 0x3f0000001f1fb820 */ /* 0x000fe20000400000 */
[----:B------:R-:W3:Y:S01]  /*cf60*/  MUFU.EX2 R158, R28 ;  /* 0x0000001c009e7308 */ /* 0x000ee20000000800 */
[----:B-1----:R-:W-:Y:S01]  /*cf70*/  @!P1 FMUL R154, R154, R154 ;  /* 0x0000009a9a9a9220 */ /* 0x002fe20000400000 */
[----:B------:R-:W-:-:S05]  /*cf80*/  FSETP.GEU.AND P1, PT, R33, -126, PT ;  /* 0xc2fc00002100780b */ /* 0x000fca0003f2e000 */
[----:B------:R-:W-:Y:S01]  /*cf90*/  @!P2 FMUL R32, R32, 0.5 ;  /* 0x3f0000002020a820 */ /* 0x000fe20000400000 */
[----:B------:R-:W1:Y:S01]  /*cfa0*/  MUFU.EX2 R159, R29 ;  /* 0x0000001d009f7308 */ /* 0x000e620000000800 */
[----:B--2---:R-:W-:Y:S01]  /*cfb0*/  @!P0 FMUL R155, R155, R155 ;  /* 0x0000009b9b9b8220 */ /* 0x004fe20000400000 */
[----:B------:R-:W-:-:S04]  /*cfc0*/  FSETP.GEU.AND P0, PT, R34, -126, PT ;  /* 0xc2fc00002200780b */ /* 0x000fc80003f0e000 */
[----:B------:R-:W-:Y:S01]  /*cfd0*/  F2FP.F16.F32.PACK_AB R25, R155, R154 ;  /* 0x0000009a9b19723e */ /* 0x000fe200000000ff */
[----:B------:R-:W-:Y:S01]  /*cfe0*/  @!P1 FMUL R33, R33, 0.5 ;  /* 0x3f00000021219820 */ /* 0x000fe20000400000 */
[----:B------:R-:W2:Y:S01]  /*cff0*/  MUFU.EX2 R160, R30 ;  /* 0x0000001e00a07308 */ /* 0x000ea20000000800 */
[----:B---3--:R-:W-:Y:S01]  /*d000*/  @!P6 FMUL R158, R158, R158 ;  /* 0x0000009e9e9ee220 */ /* 0x008fe20000400000 */
[----:B------:R-:W-:-:S05]  /*d010*/  FSETP.GEU.AND P6, PT, R35, -126, PT ;  /* 0xc2fc00002300780b */ /* 0x000fca0003fce000 */
[----:B------:R-:W-:Y:S01]  /*d020*/  @!P0 FMUL R34, R34, 0.5 ;  /* 0x3f00000022228820 */ /* 0x000fe20000400000 */
[----:B------:R-:W3:Y:S01]  /*d030*/  MUFU.EX2 R161, R31 ;  /* 0x0000001f00a17308 */ /* 0x000ee20000000800 */
[----:B-1----:R-:W-:Y:S01]  /*d040*/  @!P5 FMUL R159, R159, R159 ;  /* 0x0000009f9f9fd220 */ /* 0x002fe20000400000 */
[----:B------:R-:W-:-:S04]  /*d050*/  FSETP.GEU.AND P5, PT, R36, -126, PT ;  /* 0xc2fc00002400780b */ /* 0x000fc80003fae000 */
[----:B------:R-:W-:Y:S01]  /*d060*/  F2FP.F16.F32.PACK_AB R26, R159, R158 ;  /* 0x0000009e9f1a723e */ /* 0x000fe200000000ff */
        /* <DEDUP_REMOVED lines=120> */
[----:B------:R-:W-:Y:S02]  /*d7f0*/  FSETP.GEU.AND P6, PT, R67, -126, PT ;  /* 0xc2fc00004300780b */ /* 0x000fe40003fce000 */
[----:B------:R-:W-:-:S03]  /*d800*/  F2FP.F16.F32.PACK_AB R60, R129, R128 ;  /* 0x00000080813c723e */ /* 0x000fc600000000ff */
[----:B------:R-:W-:Y:S01]  /*d810*/  @!P0 FMUL R66, R66, 0.5 ;  /* 0x3f00000042428820 */ /* 0x000fe20000400000 */
[----:B------:R-:W1:Y:S01]  /*d820*/  MUFU.EX2 R189, R63 ;  /* 0x0000003f00bd7308 */ /* 0x000e620000000800 */
[----:B--2---:R-:W-:Y:S01]  /*d830*/  @!P5 FMUL R187, R187, R187 ;  /* 0x000000bbbbbbd220 */ /* 0x004fe20000400000 */
[----:B------:R-:W-:Y:S02]  /*d840*/  FSETP.GEU.AND P5, PT, R68, -126, PT ;  /* 0xc2fc00004400780b */ /* 0x000fe40003fae000 */
[----:B------:R-:W-:Y:S02]  /*d850*/  F2FP.F16.F32.PACK_AB R61, R131, R130 ;  /* 0x00000082833d723e */ /* 0x000fe400000000ff */
[----:B------:R-:W-:Y:S01]  /*d860*/  F2FP.F16.F32.PACK_AB R40, R187, R186 ;  /* 0x000000babb28723e */ /* 0x000fe200000000ff */
[----:B------:R-:W-:Y:S01]  /*d870*/  @!P6 FMUL R67, R67, 0.5 ;  /* 0x3f0000004343e820 */ /* 0x000fe20000400000 */
[----:B------:R-:W2:Y:S01]  /*d880*/  MUFU.EX2 R42, R64 ;  /* 0x00000040002a7308 */ /* 0x000ea20000000800 */
[----:B---3--:R-:W-:Y:S01]  /*d890*/  @!P4 FMUL R188, R188, R188 ;  /* 0x000000bcbcbcc220 */ /* 0x008fe20000400000 */
[----:B------:R-:W-:-:S02]  /*d8a0*/  FSETP.GEU.AND P4, PT, R69, -126, PT ;  /* 0xc2fc00004500780b */ /* 0x000fc40003f8e000 */
[----:B------:R-:W-:-:S03]  /*d8b0*/  F2FP.F16.F32.PACK_AB R62, R133, R132 ;  /* 0x00000084853e723e */ /* 0x000fc600000000ff */
[----:B------:R-:W-:Y:S01]  /*d8c0*/  @!P5 FMUL R68, R68, 0.5 ;  /* 0x3f0000004444d820 */ /* 0x000fe20000400000 */
[----:B------:R-:W3:Y:S01]  /*d8d0*/  MUFU.EX2 R50, R65 ;  /* 0x0000004100327308 */ /* 0x000ee20000000800 */
[----:B-1----:R-:W-:Y:S01]  /*d8e0*/  @!P3 FMUL R189, R189, R189 ;  /* 0x000000bdbdbdb220 */ /* 0x002fe20000400000 */
[----:B------:R-:W-:Y:S02]  /*d8f0*/  FSETP.GEU.AND P3, PT, R70, -126, PT ;  /* 0xc2fc00004600780b */ /* 0x000fe40003f6e000 */
[----:B------:R-:W-:Y:S02]  /*d900*/  F2FP.F16.F32.PACK_AB R63, R135, R134 ;  /* 0x00000086873f723e */ /* 0x000fe400000000ff */
[----:B------:R-:W-:Y:S01]  /*d910*/  F2FP.F16.F32.PACK_AB R41, R189, R188 ;  /* 0x000000bcbd29723e */ /* 0x000fe200000000ff */
[----:B------:R-:W-:Y:S01]  /*d920*/  @!P4 FMUL R69, R69, 0.5 ;  /* 0x3f0000004545c820 */ /* 0x000fe20000400000 */
[----:B------:R-:W1:Y:S01]  /*d930*/  MUFU.EX2 R43, R66 ;  /* 0x00000042002b7308 */ /* 0x000e620000000800 */
[----:B--2---:R-:W-:Y:S01]  /*d940*/  @!P2 FMUL R42, R42, R42 ;  /* 0x0000002a2a2aa220 */ /* 0x004fe20000400000 */
[----:B------:R-:W-:-:S02]  /*d950*/  FSETP.GEU.AND P2, PT, R71, -126, PT ;  /* 0xc2fc00004700780b */ /* 0x000fc40003f4e000 */
[----:B------:R-:W-:Y:S02]  /*d960*/  F2FP.F16.F32.PACK_AB R64, R137, R136 ;  /* 0x000000888940723e */ /* 0x000fe400000000ff */
[----:B------:R2:W-:Y:S01]  /*d970*/  STL [R1+0x18], R42 ;  /* 0x0000182a01007387 */ /* 0x0005e20000100800 */
[----:B------:R-:W-:Y:S01]  /*d980*/  @!P3 FMUL R70, R70, 0.5 ;  /* 0x3f0000004646b820 */ /* 0x000fe20000400000 */
[----:B------:R-:W4:Y:S01]  /*d990*/  MUFU.EX2 R49, R67 ;  /* 0x0000004300317308 */ /* 0x000f220000000800 */
[----:B---3--:R-:W-:Y:S01]  /*d9a0*/  @!P1 FMUL R50, R50, R50 ;  /* 0x0000003232329220 */ /* 0x008fe20000400000 */
[----:B------:R-:W-:Y:S02]  /*d9b0*/  FSETP.GEU.AND P1, PT, R72, -126, PT ;  /* 0xc2fc00004800780b */ /* 0x000fe40003f2e000 */
[----:B------:R-:W-:Y:S02]  /*d9c0*/  F2FP.F16.F32.PACK_AB R65, R139, R138 ;  /* 0x0000008a8b41723e */ /* 0x000fe400000000ff */
[----:B------:R-:W-:Y:S01]  /*d9d0*/  STL [R1+0x1c], R50 ;  /* 0x00001c3201007387 */ /* 0x000fe20000100800 */
[----:B------:R-:W-:Y:S01]  /*d9e0*/  @!P2 FMUL R71, R71, 0.5 ;  /* 0x3f0000004747a820 */ /* 0x000fe20000400000 */
[----:B------:R-:W3:Y:S01]  /*d9f0*/  MUFU.EX2 R44, R68 ;  /* 0x00000044002c7308 */ /* 0x000ee20000000800 */
[----:B-1----:R-:W-:Y:S01]  /*da00*/  @!P0 FMUL R43, R43, R43 ;  /* 0x0000002b2b2b8220 */ /* 0x002fe20000400000 */
[----:B------:R-:W-:-:S02]  /*da10*/  FSETP.GEU.AND P0, PT, R73, -126, PT ;  /* 0xc2fc00004900780b */ /* 0x000fc40003f0e000 */
[----:B------:R-:W-:Y:S02]  /*da20*/  F2FP.F16.F32.PACK_AB R66, R141, R140 ;  /* 0x0000008c8d42723e */ /* 0x000fe400000000ff */
[----:B------:R1:W-:Y:S01]  /*da30*/  STL [R1+0x20], R43 ;  /* 0x0000202b01007387 */ /* 0x0003e20000100800 */
[----:B------:R-:W-:Y:S01]  /*da40*/  @!P1 FMUL R72, R72, 0.5 ;  /* 0x3f00000048489820 */ /* 0x000fe20000400000 */
[----:B------:R-:W5:Y:S01]  /*da50*/  MUFU.EX2 R48, R69 ;  /* 0x0000004500307308 */ /* 0x000f620000000800 */
[----:B----4-:R-:W-:Y:S01]  /*da60*/  @!P6 FMUL R49, R49, R49 ;  /* 0x000000313131e220 */ /* 0x010fe20000400000 */
[----:B------:R-:W-:Y:S02]  /*da70*/  FSETP.GEU.AND P6, PT, R74, -126, PT ;  /* 0xc2fc00004a00780b */ /* 0x000fe40003fce000 */
[----:B------:R-:W-:Y:S02]  /*da80*/  F2FP.F16.F32.PACK_AB R67, R143, R142 ;  /* 0x0000008e8f43723e */ /* 0x000fe400000000ff */
[----:B------:R-:W-:Y:S01]  /*da90*/  STL [R1+0x24], R49 ;  /* 0x0000243101007387 */ /* 0x000fe20000100800 */
[----:B------:R-:W-:Y:S01]  /*daa0*/  @!P0 FMUL R73, R73, 0.5 ;  /* 0x3f00000049498820 */ /* 0x000fe20000400000 */
[----:B------:R-:W4:Y:S01]  /*dab0*/  MUFU.EX2 R45, R70 ;  /* 0x00000046002d7308 */ /* 0x000f220000000800 */
[----:B---3--:R-:W-:Y:S01]  /*dac0*/  @!P5 FMUL R44, R44, R44 ;  /* 0x0000002c2c2cd220 */ /* 0x008fe20000400000 */
[----:B------:R-:W-:-:S02]  /*dad0*/  FSETP.GEU.AND P5, PT, R75, -126, PT ;  /* 0xc2fc00004b00780b */ /* 0x000fc40003fae000 */
[----:B--2---:R-:W-:Y:S02]  /*dae0*/  F2FP.F16.F32.PACK_AB R42, R50, R42 ;  /* 0x0000002a322a723e */ /* 0x004fe400000000ff */
[----:B------:R2:W-:Y:S01]  /*daf0*/  STL [R1+0x28], R44 ;  /* 0x0000282c01007387 */ /* 0x0005e20000100800 */
[----:B------:R-:W-:Y:S01]  /*db00*/  @!P6 FMUL R74, R74, 0.5 ;  /* 0x3f0000004a4ae820 */ /* 0x000fe20000400000 */
[----:B------:R-:W3:Y:S01]  /*db10*/  MUFU.EX2 R47, R71 ;  /* 0x00000047002f7308 */ /* 0x000ee20000000800 */
[----:B-----5:R-:W-:Y:S01]  /*db20*/  @!P4 FMUL R48, R48, R48 ;  /* 0x000000303030c220 */ /* 0x020fe20000400000 */
[----:B------:R-:W-:Y:S02]  /*db30*/  FSETP.GEU.AND P4, PT, R76, -126, PT ;  /* 0xc2fc00004c00780b */ /* 0x000fe40003f8e000 */
[----:B------:R-:W-:Y:S02]  /*db40*/  F2FP.F16.F32.PACK_AB R68, R145, R144 ;  /* 0x000000909144723e */ /* 0x000fe400000000ff */
[----:B------:R-:W-:Y:S01]  /*db50*/  STL [R1+0x2c], R48 ;  /* 0x00002c3001007387 */ /* 0x000fe20000100800 */
[----:B------:R-:W-:Y:S01]  /*db60*/  @!P5 FMUL R75, R75, 0.5 ;  /* 0x3f0000004b4bd820 */ /* 0x000fe20000400000 */
[----:B------:R-:W5:Y:S01]  /*db70*/  MUFU.EX2 R5, R72 ;  /* 0x0000004800057308 */ /* 0x000f620000000800 */
[----:B----4-:R-:W-:Y:S01]  /*db80*/  @!P3 FMUL R45, R45, R45 ;  /* 0x0000002d2d2db220 */ /* 0x010fe20000400000 */
[----:B------:R-:W-:-:S02]  /*db90*/  FSETP.GEU.AND P3, PT, R77, -126, PT ;  /* 0xc2fc00004d00780b */ /* 0x000fc40003f6e000 */
[----:B-1----:R-:W-:Y:S02]  /*dba0*/  F2FP.F16.F32.PACK_AB R43, R49, R43 ;  /* 0x0000002b312b723e */ /* 0x002fe400000000ff */
        /* <DEDUP_REMOVED lines=9> */
[----:B-----5:R-:W-:Y:S01]  /*dc40*/  @!P1 FMUL R5, R5, R5 ;  /* 0x0000000505059220 */ /* 0x020fe20000400000 */
[----:B------:R-:W-:-:S02]  /*dc50*/  FSETP.GEU.AND P1, PT, R79, -126, PT ;  /* 0xc2fc00004f00780b */ /* 0x000fc40003f2e000 */
[----:B--2---:R-:W-:Y:S02]  /*dc60*/  F2FP.F16.F32.PACK_AB R44, R48, R44 ;  /* 0x0000002c302c723e */ /* 0x004fe400000000ff */
[----:B------:R-:W-:Y:S01]  /*dc70*/  STL [R1+0x38], R5 ;  /* 0x0000380501007387 */ /* 0x000fe20000100800 */
[----:B------:R-:W-:Y:S01]  /*dc80*/  @!P2 FMUL R78, R78, 0.5 ;  /* 0x3f0000004e4ea820 */ /* 0x000fe20000400000 */
[----:B------:R-:W2:Y:S01]  /*dc90*/  MUFU.EX2 R4, R75 ;  /* 0x0000004b00047308 */ /* 0x000ea20000000800 */
[----:B----4-:R-:W-:Y:S01]  /*dca0*/  @!P0 FMUL R46, R46, R46 ;  /* 0x0000002e2e2e8220 */ /* 0x010fe20000400000 */
[----:B------:R-:W-:Y:S02]  /*dcb0*/  FSETP.GEU.AND P0, PT, R80, -126, PT ;  /* 0xc2fc00005000780b */ /* 0x000fe40003f0e000 */
[----:B------:R-:W-:Y:S02]  /*dcc0*/  F2FP.F16.F32.PACK_AB R70, R149, R148 ;  /* 0x000000949546723e */ /* 0x000fe400000000ff */
[----:B------:R4:W-:Y:S01]  /*dcd0*/  STL [R1+0x3c], R46 ;  /* 0x00003c2e01007387 */ /* 0x0009e20000100800 */
[----:B------:R-:W-:Y:S01]  /*dce0*/  @!P1 FMUL R79, R79, 0.5 ;  /* 0x3f0000004f4f9820 */ /* 0x000fe20000400000 */
[----:B------:R-:W5:Y:S01]  /*dcf0*/  MUFU.EX2 R9, R76 ;  /* 0x0000004c00097308 */ /* 0x000f620000000800 */
[----:B---3--:R-:W-:Y:S01]  /*dd00*/  @!P6 FMUL R7, R7, R7 ;  /* 0x000000070707e220 */ /* 0x008fe20000400000 */
[----:B------:R-:W-:-:S02]  /*dd10*/  FSETP.GEU.AND P6, PT, R81, -126, PT ;  /* 0xc2fc00005100780b */ /* 0x000fc40003fce000 */
[----:B-1----:R-:W-:Y:S02]  /*dd20*/  F2FP.F16.F32.PACK_AB R45, R47, R45 ;  /* 0x0000002d2f2d723e */ /* 0x002fe400000000ff */
[----:B------:R1:W-:Y:S01]  /*dd30*/  STL [R1+0x40], R7 ;  /* 0x0000400701007387 */ /* 0x0003e20000100800 */
[----:B------:R-:W-:Y:S01]  /*dd40*/  @!P0 FMUL R80, R80, 0.5 ;  /* 0x3f00000050508820 */ /* 0x000fe20000400000 */
[----:B------:R-:W3:Y:S01]  /*dd50*/  MUFU.EX2 R6, R77 ;  /* 0x0000004d00067308 */ /* 0x000ee20000000800 */
[----:B--2---:R-:W-:Y:S01]  /*dd60*/  @!P5 FMUL R4, R4, R4 ;  /* 0x000000040404d220 */ /* 0x004fe20000400000 */
[----:B------:R-:W-:Y:S02]  /*dd70*/  FSETP.GEU.AND P5, PT, R82, -126, PT ;  /* 0xc2fc00005200780b */ /* 0x000fe40003fae000 */
[----:B------:R-:W-:Y:S02]  /*dd80*/  F2FP.F16.F32.PACK_AB R71, R93, R92 ;  /* 0x0000005c5d47723e */ /* 0x000fe400000000ff */
[----:B------:R1:W-:Y:S01]  /*dd90*/  STL [R1+0x44], R4 ;  /* 0x0000440401007387 */ /* 0x0003e20000100800 */
[----:B------:R-:W-:Y:S01]  /*dda0*/  @!P6 FMUL R81, R81, 0.5 ;  /* 0x3f0000005151e820 */ /* 0x000fe20000400000 */
[----:B------:R-:W2:Y:S01]  /*ddb0*/  MUFU.EX2 R11, R78 ;  /* 0x0000004e000b7308 */ /* 0x000ea20000000800 */
[----:B-----5:R-:W-:Y:S01]  /*ddc0*/  @!P4 FMUL R9, R9, R9 ;  /* 0x000000090909c220 */ /* 0x020fe20000400000 */
[----:B------:R-:W-:-:S02]  /*ddd0*/  FSETP.GEU.AND P4, PT, R83, -126, PT ;  /* 0xc2fc00005300780b */ /* 0x000fc40003f8e000 */
[----:B------:R-:W-:Y:S02]  /*dde0*/  F2FP.F16.F32.PACK_AB R72, R95, R94 ;  /* 0x0000005e5f48723e */ /* 0x000fe400000000ff */
[----:B------:R1:W-:Y:S01]  /*ddf0*/  STL [R1+0x48], R9 ;  /* 0x0000480901007387 */ /* 0x0003e20000100800 */
[----:B------:R-:W-:Y:S01]  /*de00*/  @!P5 FMUL R82, R82, 0.5 ;  /* 0x3f0000005252d820 */ /* 0x000fe20000400000 */
[----:B------:R-:W5:Y:S01]  /*de10*/  MUFU.EX2 R8, R79 ;  /* 0x0000004f00087308 */ /* 0x000f620000000800 */
[----:B---3--:R-:W-:Y:S01]  /*de20*/  @!P3 FMUL R6, R6, R6 ;  /* 0x000000060606b220 */ /* 0x008fe20000400000 */
[----:B------:R-:W-:Y:S02]  /*de30*/  FSETP.GEU.AND P3, PT, R84, -126, PT ;  /* 0xc2fc00005400780b */ /* 0x000fe40003f6e000 */
[----:B------:R-:W-:Y:S02]  /*de40*/  F2FP.F16.F32.PACK_AB R73, R97, R96 ;  /* 0x000000606149723e */ /* 0x000fe400000000ff */
[----:B------:R1:W-:Y:S01]  /*de50*/  STL [R1+0x4c], R6 ;  /* 0x00004c0601007387 */ /* 0x0003e20000100800 */
[----:B------:R-:W-:Y:S01]  /*de60*/  @!P4 FMUL R83, R83, 0.5 ;  /* 0x3f0000005353c820 */ /* 0x000fe20000400000 */
[----:B------:R-:W3:Y:S01]  /*de70*/  MUFU.EX2 R157, R80 ;  /* 0x00000050009d7308 */ /* 0x000ee20000000800 */
[----:B--2---:R-:W-:Y:S01]  /*de80*/  @!P2 FMUL R11, R11, R11 ;  /* 0x0000000b0b0ba220 */ /* 0x004fe20000400000 */
[----:B------:R-:W-:-:S02]  /*de90*/  FSETP.GEU.AND P2, PT, R85, -126, PT ;  /* 0xc2fc00005500780b */ /* 0x000fc40003f4e000 */
[----:B------:R-:W-:Y:S02]  /*dea0*/  F2FP.F16.F32.PACK_AB R74, R99, R98 ;  /* 0x00000062634a723e */ /* 0x000fe400000000ff */
[----:B------:R1:W-:Y:S01]  /*deb0*/  STL [R1+0x50], R11 ;  /* 0x0000500b01007387 */ /* 0x0003e20000100800 */
[----:B------:R-:W-:Y:S01]  /*dec0*/  @!P3 FMUL R84, R84, 0.5 ;  /* 0x3f0000005454b820 */ /* 0x000fe20000400000 */
[----:B------:R-:W2:Y:S01]  /*ded0*/  MUFU.EX2 R10, R81 ;  /* 0x00000051000a7308 */ /* 0x000ea20000000800 */
[----:B-----5:R-:W-:Y:S01]  /*dee0*/  @!P1 FMUL R8, R8, R8 ;  /* 0x0000000808089220 */ /* 0x020fe20000400000 */
[----:B------:R-:W-:Y:S02]  /*def0*/  FSETP.GEU.AND P1, PT, R86, -126, PT ;  /* 0xc2fc00005600780b */ /* 0x000fe40003f2e000 */
[----:B------:R-:W-:Y:S02]  /*df00*/  F2FP.F16.F32.PACK_AB R75, R101, R100 ;  /* 0x00000064654b723e */ /* 0x000fe400000000ff */
[----:B------:R1:W-:Y:S01]  /*df10*/  STL [R1+0x54], R8 ;  /* 0x0000540801007387 */ /* 0x0003e20000100800 */
[----:B------:R-:W-:Y:S01]  /*df20*/  @!P2 FMUL R85, R85, 0.5 ;  /* 0x3f0000005555a820 */ /* 0x000fe20000400000 */
[----:B------:R-:W5:Y:S01]  /*df30*/  MUFU.EX2 R20, R82 ;  /* 0x0000005200147308 */ /* 0x000f620000000800 */
[----:B---3--:R-:W-:Y:S01]  /*df40*/  @!P0 FMUL R157, R157, R157 ;  /* 0x0000009d9d9d8220 */ /* 0x008fe20000400000 */
[----:B------:R-:W-:-:S02]  /*df50*/  FSETP.GEU.AND P0, PT, R87, -126, PT ;  /* 0xc2fc00005700780b */ /* 0x000fc40003f0e000 */
[----:B------:R-:W-:Y:S02]  /*df60*/  F2FP.F16.F32.PACK_AB R76, R103, R102 ;  /* 0x00000066674c723e */ /* 0x000fe400000000ff */
[----:B------:R1:W-:Y:S01]  /*df70*/  STL [R1+0x58], R157 ;  /* 0x0000589d01007387 */ /* 0x0003e20000100800 */
[----:B------:R-:W-:Y:S01]  /*df80*/  @!P1 FMUL R86, R86, 0.5 ;  /* 0x3f00000056569820 */ /* 0x000fe20000400000 */
[----:B------:R-:W3:Y:S01]  /*df90*/  MUFU.EX2 R21, R83 ;  /* 0x0000005300157308 */ /* 0x000ee20000000800 */
[----:B--2---:R-:W-:Y:S01]  /*dfa0*/  @!P6 FMUL R10, R10, R10 ;  /* 0x0000000a0a0ae220 */ /* 0x004fe20000400000 */
[----:B------:R-:W-:Y:S02]  /*dfb0*/  LOP3.LUT P6, RZ, R3, 0x3, R2, 0x48, !PT ;  /* 0x0000000303ff7812 */ /* 0x000fe400078c4802 */
[----:B------:R-:W-:Y:S02]  /*dfc0*/  F2FP.F16.F32.PACK_AB R77, R105, R104 ;  /* 0x00000068694d723e */ /* 0x000fe400000000ff */
[----:B------:R1:W-:Y:S01]  /*dfd0*/  STL [R1+0x5c], R10 ;  /* 0x00005c0a01007387 */ /* 0x0003e20000100800 */
[----:B------:R-:W-:Y:S01]  /*dfe0*/  @!P0 FMUL R87, R87, 0.5 ;  /* 0x3f00000057578820 */ /* 0x000fe20000400000 */
[----:B------:R-:W2:Y:S01]  /*dff0*/  MUFU.EX2 R14, R84 ;  /* 0x00000054000e7308 */ /* 0x000ea20000000800 */
[----:B-----5:R-:W-:Y:S01]  /*e000*/  @!P5 FMUL R20, R20, R20 ;  /* 0x000000141414d220 */ /* 0x020fe20000400000 */
[----:B------:R-:W-:-:S02]  /*e010*/  F2FP.F16.F32.PACK_AB R78, R107, R106 ;  /* 0x0000006a6b4e723e */ /* 0x000fc400000000ff */
[----:B------:R-:W-:Y:S02]  /*e020*/  F2FP.F16.F32.PACK_AB R79, R109, R108 ;  /* 0x0000006c6d4f723e */ /* 0x000fe400000000ff */
[----:B------:R1:W-:Y:S01]  /*e030*/  STL [R1+0x60], R20 ;  /* 0x0000601401007387 */ /* 0x0003e20000100800 */
[----:B------:R-:W-:Y:S01]  /*e040*/  F2FP.F16.F32.PACK_AB R80, R111, R110 ;  /* 0x0000006e6f50723e */ /* 0x000fe200000000ff */
[----:B------:R-:W5:Y:S01]  /*e050*/  MUFU.EX2 R15, R85 ;  /* 0x00000055000f7308 */ /* 0x000f620000000800 */
[----:B---3--:R-:W-:Y:S01]  /*e060*/  @!P4 FMUL R21, R21, R21 ;  /* 0x000000151515c220 */ /* 0x008fe20000400000 */
[----:B------:R-:W-:Y:S02]  /*e070*/  F2FP.F16.F32.PACK_AB R81, R113, R112 ;  /* 0x000000707151723e */ /* 0x000fe400000000ff */
[----:B------:R-:W-:Y:S02]  /*e080*/  F2FP.F16.F32.PACK_AB R82, R115, R114 ;  /* 0x000000727352723e */ /* 0x000fe400000000ff */
[----:B------:R1:W-:Y:S01]  /*e090*/  STL [R1+0x64], R21 ;  /* 0x0000641501007387 */ /* 0x0003e20000100800 */
[----:B------:R-:W-:Y:S01]  /*e0a0*/  F2FP.F16.F32.PACK_AB R83, R117, R116 ;  /* 0x000000747553723e */ /* 0x000fe200000000ff */
[----:B------:R-:W3:Y:S01]  /*e0b0*/  MUFU.EX2 R12, R86 ;  /* 0x00000056000c7308 */ /* 0x000ee20000000800 */
[----:B--2---:R-:W-:Y:S01]  /*e0c0*/  @!P3 FMUL R14, R14, R14 ;  /* 0x0000000e0e0eb220 */ /* 0x004fe20000400000 */
[----:B------:R-:W-:-:S02]  /*e0d0*/  F2FP.F16.F32.PACK_AB R84, R119, R118 ;  /* 0x000000767754723e */ /* 0x000fc400000000ff */
[----:B----4-:R-:W-:Y:S02]  /*e0e0*/  F2FP.F16.F32.PACK_AB R46, R46, R5 ;  /* 0x000000052e2e723e */ /* 0x010fe400000000ff */
[----:B------:R1:W-:Y:S01]  /*e0f0*/  STL [R1+0x70], R14 ;  /* 0x0000700e01007387 */ /* 0x0003e20000100800 */
[----:B------:R-:W-:Y:S01]  /*e100*/  F2FP.F16.F32.PACK_AB R47, R4, R7 ;  /* 0x00000007042f723e */ /* 0x000fe200000000ff */
[----:B------:R-:W2:Y:S01]  /*e110*/  MUFU.EX2 R13, R87 ;  /* 0x00000057000d7308 */ /* 0x000ea20000000800 */
[----:B-----5:R-:W-:Y:S01]  /*e120*/  @!P2 FMUL R15, R15, R15 ;  /* 0x0000000f0f0fa220 */ /* 0x020fe20000400000 */
[----:B------:R-:W-:Y:S02]  /*e130*/  F2FP.F16.F32.PACK_AB R85, R121, R120 ;  /* 0x000000787955723e */ /* 0x000fe400000000ff */
[----:B------:R-:W-:Y:S02]  /*e140*/  F2FP.F16.F32.PACK_AB R48, R6, R9 ;  /* 0x000000090630723e */ /* 0x000fe400000000ff */
[----:B------:R1:W-:Y:S01]  /*e150*/  STL [R1+0x74], R15 ;  /* 0x0000740f01007387 */ /* 0x0003e20000100800 */
[----:B------:R-:W-:Y:S01]  /*e160*/  F2FP.F16.F32.PACK_AB R49, R8, R11 ;  /* 0x0000000b0831723e */ /* 0x000fe200000000ff */
[----:B---3--:R-:W-:Y:S01]  /*e170*/  @!P1 FMUL R12, R12, R12 ;  /* 0x0000000c0c0c9220 */ /* 0x008fe20000400000 */
[----:B------:R-:W-:-:S02]  /*e180*/  F2FP.F16.F32.PACK_AB R86, R123, R122 ;  /* 0x0000007a7b56723e */ /* 0x000fc400000000ff */
[----:B------:R-:W-:Y:S02]  /*e190*/  F2FP.F16.F32.PACK_AB R50, R10, R157 ;  /* 0x0000009d0a32723e */ /* 0x000fe400000000ff */
[----:B------:R1:W-:Y:S01]  /*e1a0*/  STL [R1+0x68], R12 ;  /* 0x0000680c01007387 */ /* 0x0003e20000100800 */
[----:B------:R-:W-:Y:S01]  /*e1b0*/  F2FP.F16.F32.PACK_AB R51, R21, R20 ;  /* 0x000000141533723e */ /* 0x000fe200000000ff */
[----:B--2---:R-:W-:Y:S01]  /*e1c0*/  @!P0 FMUL R13, R13, R13 ;  /* 0x0000000d0d0d8220 */ /* 0x004fe20000400000 */
[----:B------:R-:W-:Y:S02]  /*e1d0*/  F2FP.F16.F32.PACK_AB R87, R151, R150 ;  /* 0x000000969757723e */ /* 0x000fe400000000ff */
[----:B------:R-:W-:Y:S02]  /*e1e0*/  F2FP.F16.F32.PACK_AB R52, R15, R14 ;  /* 0x0000000e0f34723e */ /* 0x000fe400000000ff */
[----:B------:R1:W-:Y:S01]  /*e1f0*/  STL [R1+0x6c], R13 ;  /* 0x00006c0d01007387 */ /* 0x0003e20000100800 */
[----:B------:R-:W-:Y:S01]  /*e200*/  F2FP.F16.F32.PACK_AB R53, R13, R12 ;  /* 0x0000000c0d35723e */ /* 0x000fe200000000ff */
[----:B------:R-:W-:Y:S06]  /*e210*/  @!P6 BRA `(.L_x_233) ;  /* 0x000000000040e947 */ /* 0x000fec0003800000 */
[----:B------:R-:W-:Y:S01]  /*e220*/  MOV R2, 0x8 ;  /* 0x0000000800027802 */ /* 0x000fe20000000f00 */
[----:B------:R-:W2:Y:S01]  /*e230*/  LDCU.64 UR6, c[0x4][0xb0] ;  /* 0x01001600ff0677ac */ /* 0x000ea20008000a00 */
[----:B-1----:R-:W-:Y:S02]  /*e240*/  HFMA2 R12, -RZ, RZ, 0, 5.9604644775390625e-08 ;  /* 0x00000001ff0c7431 */ /* 0x002fe400000001ff */
[----:B------:R-:W-:Y:S01]  /*e250*/  IMAD.MOV.U32 R8, RZ, RZ, 0x1be ;  /* 0x000001beff087424 */ /* 0x000fe200078e00ff */
[----:B------:R-:W1:Y:S01]  /*e260*/  LDCU.64 UR4, c[0x4][0xb8] ;  /* 0x01001700ff0477ac */ /* 0x000e620008000a00 */
[----:B------:R-:W3:Y:S01]  /*e270*/  LDC.64 R2, c[0x4][R2] ;  /* 0x0100000002027b82 */ /* 0x000ee20000000a00 */
[----:B------:R-:W-:Y:S01]  /*e280*/  IMAD.MOV.U32 R13, RZ, RZ, RZ ;  /* 0x000000ffff0d7224 */ /* 0x000fe200078e00ff */
[----:B------:R-:W4:Y:S01]  /*e290*/  LDCU.64 UR8, c[0x4][0x20] ;  /* 0x01000400ff0877ac */ /* 0x000f220008000a00 */
[----:B--2---:R-:W-:Y:S01]  /*e2a0*/  IMAD.U32 R4, RZ, RZ, UR6 ;  /* 0x00000006ff047e24 */ /* 0x004fe2000f8e00ff */
[----:B------:R-:W-:Y:S01]  /*e2b0*/  MOV R5, UR7 ;  /* 0x0000000700057c02 */ /* 0x000fe20008000f00 */
[----:B-1----:R-:W-:Y:S01]  /*e2c0*/  IMAD.U32 R6, RZ, RZ, UR4 ;  /* 0x00000004ff067e24 */ /* 0x002fe2000f8e00ff */
[----:B------:R-:W-:Y:S01]  /*e2d0*/  MOV R7, UR5 ;  /* 0x0000000500077c02 */ /* 0x000fe20008000f00 */
[----:B----4-:R-:W-:Y:S01]  /*e2e0*/  IMAD.U32 R10, RZ, RZ, UR8 ;  /* 0x00000008ff0a7e24 */ /* 0x010fe2000f8e00ff */
[----:B------:R-:W-:-:S02]  /*e2f0*/  MOV R11, UR9 ;  /* 0x00000009000b7c02 */ /* 0x000fc40008000f00 */
[----:B------:R-:W-:-:S07]  /*e300*/  LEPC R20, `(.L_x_233) ;  /* 0x000000001014794e */ /* 0x000fce0000000000 */
[----:B---3--:R-:W-:Y:S05]  /*e310*/  CALL.ABS.NOINC R2 ;  /* 0x0000000002007343 */ /* 0x008fea0003c00000 */
.L_x_233:
[C---:B------:R-:W-:Y:S01]  /*e320*/  FSETP.NEU.AND P0, PT, R17.reuse, -INF , PT ;  /* 0xff8000001100780b */ /* 0x040fe20003f0d000 */
[----:B------:R-:W2:Y:S01]  /*e330*/  S2R R2, SR_TID.X ;  /* 0x0000000000027919 */ /* 0x000ea20000002100 */
[----:B------:R-:W-:Y:S05]  /*e340*/  WARPSYNC.ALL ;  /* 0x0000000000007948 */ /* 0x000fea0003800000 */
[----:B------:R-:W-:Y:S01]  /*e350*/  FSEL R0, R17, RZ, P0 ;  /* 0x000000ff11007208 */ /* 0x000fe20000000000 */
[----:B------:R-:W-:Y:S01]  /*e360*/  UIADD3 UR4, UPT, UPT, UR38, 0x20, URZ ;  /* 0x0000002026047890 */ /* 0x000fe2000fffe0ff */
[----:B------:R3:W-:Y:S03]  /*e370*/  STTM.x32 tmem[UR38], R56 ;  /* 0x00000038000079ed */ /* 0x0007e600082c0026 */
[----:B------:R-:W-:Y:S01]  /*e380*/  FMUL R0, R0, -UR36 ;  /* 0x8000002400007c20 */ /* 0x000fe20008400000 */
[----:B------:R-:W-:-:S03]  /*e390*/  USHF.R.U32.HI UR4, URZ, 0x15, UR4 ;  /* 0x00000015ff047899 */ /* 0x000fc60008011604 */
[--C-:B------:R-:W-:Y:S02]  /*e3a0*/  FFMA2 R88, R88.F32x2.HI_LO, UR36.F32, R0.reuse.F32 ;  /* 0x0000002458587c49 */ /* 0x100fe40009200000 */
[----:B------:R-:W-:Y:S01]  /*e3b0*/  FFMA2 R90, R90.F32x2.HI_LO, UR36.F32, R0.F32 ;  /* 0x000000245a5a7c49 */ /* 0x000fe20009200000 */
[----:B------:R-:W-:Y:S02]  /*e3c0*/  MOV R3, UR4 ;  /* 0x0000000400037c02 */ /* 0x000fe40008000f00 */
[----:B------:R-:W-:Y:S02]  /*e3d0*/  FSETP.GEU.AND P4, PT, R88, -126, PT ;  /* 0xc2fc00005800780b */ /* 0x000fe40003f8e000 */
[----:B------:R-:W-:Y:S02]  /*e3e0*/  FSETP.GEU.AND P3, PT, R89, -126, PT ;  /* 0xc2fc00005900780b */ /* 0x000fe40003f6e000 */
[----:B------:R-:W-:Y:S02]  /*e3f0*/  FSETP.GEU.AND P2, PT, R90, -126, PT ;  /* 0xc2fc00005a00780b */ /* 0x000fe40003f4e000 */
[----:B------:R-:W-:-:S07]  /*e400*/  FSETP.GEU.AND P1, PT, R91, -126, PT ;  /* 0xc2fc00005b00780b */ /* 0x000fce0003f2e000 */
[----:B------:R-:W-:Y:S02]  /*e410*/  @!P4 FMUL R88, R88, 0.5 ;  /* 0x3f0000005858c820 */ /* 0x000fe40000400000 */
[----:B------:R-:W-:Y:S02]  /*e420*/  @!P3 FMUL R89, R89, 0.5 ;  /* 0x3f0000005959b820 */ /* 0x000fe40000400000 */
[----:B------:R-:W-:Y:S02]  /*e430*/  @!P2 FMUL R90, R90, 0.5 ;  /* 0x3f0000005a5aa820 */ /* 0x000fe40000400000 */
[----:B------:R-:W-:Y:S01]  /*e440*/  @!P1 FMUL R91, R91, 0.5 ;  /* 0x3f0000005b5b9820 */ /* 0x000fe20000400000 */
[----:B---3--:R-:W3:Y:S01]  /*e450*/  MUFU.EX2 R58, R88 ;  /* 0x00000058003a7308 */ /* 0x008ee20000000800 */
[----:B--2---:R-:W-:-:S04]  /*e460*/  SHF.R.U32.HI R60, RZ, 0x5, R2 ;  /* 0x00000005ff3c7819 */ /* 0x004fc80000011602 */
[----:B------:R-:W-:-:S03]  /*e470*/  LOP3.LUT P0, RZ, R3, 0x3, R60, 0x48, !PT ;  /* 0x0000000303ff7812 */ /* 0x000fc6000780483c */
[----:B------:R-:W2:Y:S08]  /*e480*/  MUFU.EX2 R59, R89 ;  /* 0x00000059003b7308 */ /* 0x000eb00000000800 */
[----:B------:R-:W4:Y:S01]  /*e490*/  MUFU.EX2 R56, R90 ;  /* 0x0000005a00387308 */ /* 0x000f220000000800 */
[----:B---3--:R-:W-:-:S07]  /*e4a0*/  @!P4 FMUL R58, R58, R58 ;  /* 0x0000003a3a3ac220 */ /* 0x008fce0000400000 */
[----:B------:R-:W3:Y:S01]  /*e4b0*/  MUFU.EX2 R57, R91 ;  /* 0x0000005b00397308 */ /* 0x000ee20000000800 */
[----:B--2---:R-:W-:-:S05]  /*e4c0*/  @!P3 FMUL R59, R59, R59 ;  /* 0x0000003b3b3bb220 */ /* 0x004fca0000400000 */
[----:B------:R-:W-:Y:S01]  /*e4d0*/  F2FP.F16.F32.PACK_AB R54, R59, R58 ;  /* 0x0000003a3b36723e */ /* 0x000fe200000000ff */
[----:B----4-:R-:W-:Y:S01]  /*e4e0*/  @!P2 FMUL R56, R56, R56 ;  /* 0x000000383838a220 */ /* 0x010fe20000400000 */
[----:B---3--:R-:W-:-:S05]  /*e4f0*/  @!P1 FMUL R57, R57, R57 ;  /* 0x0000003939399220 */ /* 0x008fca0000400000 */
[----:B------:R-:W-:Y:S01]  /*e500*/  F2FP.F16.F32.PACK_AB R55, R57, R56 ;  /* 0x000000383937723e */ /* 0x000fe200000000ff */
[----:B------:R-:W-:Y:S06]  /*e510*/  @!P0 BRA `(.L_x_234) ;  /* 0x0000000000408947 */ /* 0x000fec0003800000 */
[----:B-1----:R-:W-:Y:S01]  /*e520*/  MOV R14, 0x8 ;  /* 0x00000008000e7802 */ /* 0x002fe20000000f00 */
[----:B------:R-:W1:Y:S01]  /*e530*/  LDCU.64 UR8, c[0x4][0xb0] ;  /* 0x01001600ff0877ac */ /* 0x000e620008000a00 */
[----:B------:R-:W-:Y:S02]  /*e540*/  HFMA2 R12, -RZ, RZ, 0, 5.9604644775390625e-08 ;  /* 0x00000001ff0c7431 */ /* 0x000fe400000001ff */
[----:B------:R-:W-:Y:S01]  /*e550*/  IMAD.MOV.U32 R8, RZ, RZ, 0x1be ;  /* 0x000001beff087424 */ /* 0x000fe200078e00ff */
[----:B------:R-:W2:Y:S01]  /*e560*/  LDCU.64 UR6, c[0x4][0xb8] ;  /* 0x01001700ff0677ac */ /* 0x000ea20008000a00 */
[----:B------:R-:W3:Y:S01]  /*e570*/  LDC.64 R14, c[0x4][R14] ;  /* 0x010000000e0e7b82 */ /* 0x000ee20000000a00 */
[----:B------:R-:W-:Y:S01]  /*e580*/  IMAD.MOV.U32 R13, RZ, RZ, RZ ;  /* 0x000000ffff0d7224 */ /* 0x000fe200078e00ff */
[----:B------:R-:W4:Y:S01]  /*e590*/  LDCU.64 UR4, c[0x4][0x20] ;  /* 0x01000400ff0477ac */ /* 0x000f220008000a00 */
[----:B-1----:R-:W-:Y:S01]  /*e5a0*/  IMAD.U32 R4, RZ, RZ, UR8 ;  /* 0x00000008ff047e24 */ /* 0x002fe2000f8e00ff */
[----:B------:R-:W-:Y:S01]  /*e5b0*/  MOV R5, UR9 ;  /* 0x0000000900057c02 */ /* 0x000fe20008000f00 */
[----:B--2---:R-:W-:Y:S01]  /*e5c0*/  IMAD.U32 R6, RZ, RZ, UR6 ;  /* 0x00000006ff067e24 */ /* 0x004fe2000f8e00ff */
[----:B------:R-:W-:Y:S01]  /*e5d0*/  MOV R7, UR7 ;  /* 0x0000000700077c02 */ /* 0x000fe20008000f00 */
[----:B----4-:R-:W-:Y:S01]  /*e5e0*/  IMAD.U32 R10, RZ, RZ, UR4 ;  /* 0x00000004ff0a7e24 */ /* 0x010fe2000f8e00ff */
[----:B------:R-:W-:-:S02]  /*e5f0*/  MOV R11, UR5 ;  /* 0x00000005000b7c02 */ /* 0x000fc40008000f00 */
[----:B------:R-:W-:-:S07]  /*e600*/  LEPC R20, `(.L_x_234) ;  /* 0x000000001014794e */ /* 0x000fce0000000000 */
[----:B---3--:R-:W-:Y:S05]  /*e610*/  CALL.ABS.NOINC R14 ;  /* 0x000000000e007343 */ /* 0x008fea0003c00000 */
.L_x_234:
[----:B------:R-:W-:-:S04]  /*e620*/  UISETP.NE.AND UP0, UPT, UR50, URZ, UPT ;  /* 0x000000ff3200728c */ /* 0x000fc8000bf05270 */
[----:B------:R-:W-:-:S06]  /*e630*/  USEL UR4, UR42, UR41, UP0 ;  /* 0x000000292a047287 */ /* 0x000fcc0008000000 */
[----:B------:R-:W-:Y:S01]  /*e640*/  MOV R0, UR4 ;  /* 0x0000000400007c02 */ /* 0x000fe20008000f00 */
[----:B------:R-:W-:Y:S05]  /*e650*/  WARPSYNC.ALL ;  /* 0x0000000000007948 */ /* 0x000fea0003800000 */
[----:B------:R-:W-:Y:S01]  /*e660*/  ISETP.GT.U32.AND P1, PT, R0, 0x1, PT ;  /* 0x000000010000780c */ /* 0x000fe20003f24070 */
[----:B------:R2:W-:Y:S01]  /*e670*/  STTM.x32 tmem[UR38+0x20], R24 ;  /* 0x00002018000079ed */ /* 0x0005e200082c0026 */
[----:B------:R-:W3:Y:S11]  /*e680*/  FENCE.VIEW.ASYNC.T ;  /* 0x00000000000073c6 */ /* 0x000ef60000000200 */
[----:B------:R-:W-:Y:S05]  /*e690*/  @P1 BRA `(.L_x_235) ;  /* 0x0000000000081947 */ /* 0x000fea0003800000 */
[----:B------:R-:W-:Y:S05]  /*e6a0*/  BPT.TRAP 0x1 ;  /* 0x000000040000795c */ /* 0x000fea0000300000 */
[----:B------:R-:W-:Y:S05]  /*e6b0*/  BPT.TRAP 0x1 ;  /* 0x000000040000795c */ /* 0x000fea0000300000 */
.L_x_235:
[----:B------:R-:W4:Y:S01]  /*e6c0*/  S2UR UR5, SR_CgaCtaId ;  /* 0x00000000000579c3 */ /* 0x000f220000008800 */
[----:B------:R-:W-:Y:S01]  /*e6d0*/  UISETP.NE.AND UP0, UPT, UR50, URZ, UPT ;  /* 0x000000ff3200728c */ /* 0x000fe2000bf05270 */
[----:B------:R-:W-:-:S03]  /*e6e0*/  UMOV UR4, 0x400 ;  /* 0x0000040000047882 */ /* 0x000fc60000000000 */
[----:B------:R-:W-:-:S04]  /*e6f0*/  USEL UR38, UR43, UR44, UP0 ;  /* 0x0000002c2b267287 */ /* 0x000fc80008000000 */
[----:B------:R-:W-:Y:S02]  /*e700*/  ULOP3.LUT UR38, UR38, 0x1, URZ, 0x3c, !UPT ;  /* 0x0000000126267892 */ /* 0x000fe4000f8e3cff */
[----:B----4-:R-:W-:-:S04]  /*e710*/  ULEA UR4, UR5, UR4, 0x18 ;  /* 0x0000000405047291 */ /* 0x010fc8000f8ec0ff */
[----:B------:R-:W-:Y:S02]  /*e720*/  UIADD3 UR6, UPT, UPT, UR4, 0xa068, URZ ;  /* 0x0000a06804067890 */ /* 0x000fe4000fffe0ff */
[----:B------:R-:W-:Y:S02]  /*e730*/  @UP0 UIADD3 UR6, UPT, UPT, UR4, 0xa058, URZ ;  /* 0x0000a05804060890 */ /* 0x000fe4000fffe0ff */
[----:B------:R-:W-:Y:S02]  /*e740*/  UISETP.NE.AND UP0, UPT, UR40, URZ, UPT ;  /* 0x000000ff2800728c */ /* 0x000fe4000bf05270 */
[----:B------:R-:W-:-:S09]  /*e750*/  UPRMT UR6, UR5, 0x654, UR6 ;  /* 0x0000065405067896 */ /* 0x000fd20008000006 */
[----:B---3--:R-:W-:Y:S01]  /*e760*/  SYNCS.ARRIVE.TRANS64.RED.A1T0 RZ, [UR6], RZ ;  /* 0x000000ffffff79a7 */ /* 0x008fe20008100406 */
[----:B------:R-:W-:Y:S05]  /*e770*/  BRA.U UP0, `(.L_x_236) ;  /* 0x0000000100047547 */ /* 0x000fea000b800000 */
[----:B------:R-:W-:Y:S05]  /*e780*/  BPT.TRAP 0x1 ;  /* 0x000000040000795c */ /* 0x000fea0000300000 */
.L_x_236:
[----:B------:R-:W-:Y:S01]  /*e790*/  UISETP.NE.AND UP0, UPT, UR50, URZ, UPT ;  /* 0x000000ff3200728c */ /* 0x000fe2000bf05270 */
[----:B------:R-:W-:Y:S01]  /*e7a0*/  MOV R0, UR37 ;  /* 0x0000002500007c02 */ /* 0x000fe20008000f00 */
[----:B------:R-:W-:Y:S01]  /*e7b0*/  UIADD3 UR5, UPT, UPT, UR4, 0xa078, URZ ;  /* 0x0000a07804057890 */ /* 0x000fe2000fffe0ff */
[----:B------:R-:W-:Y:S01]  /*e7c0*/  FADD2 R22, R22.F32x2.HI_LO, RZ.F32 ;  /* 0x000000ff1616724b */ /* 0x000fe20000200000 */
[----:B------:R-:W-:Y:S01]  /*e7d0*/  FSETP.NEU.AND P0, PT, R17, -INF , PT ;  /* 0xff8000001100780b */ /* 0x000fe20003f0d000 */
[----:B------:R-:W-:Y:S01]  /*e7e0*/  FADD2 R124, R124.F32x2.HI_LO, RZ.F32 ;  /* 0x000000ff7c7c724b */ /* 0x000fe20000200000 */
[----:B------:R-:W-:Y:S01]  /*e7f0*/  SHF.L.U32 R0, R0, 0x1f, RZ ;  /* 0x0000001f00007819 */ /* 0x000fe200000006ff */
[----:B------:R-:W-:Y:S01]  /*e800*/  FADD2 R22, R22.F32x2.HI_LO, R130.F32x2.HI_LO ;  /* 0x000000821616724b */ /* 0x000fe20000000000 */
[----:B------:R-:W-:Y:S01]  /*e810*/  FSEL R3, R17, RZ, P0 ;  /* 0x000000ff11037208 */ /* 0x000fe20000000000 */
[----:B------:R-:W-:Y:S02]  /*e820*/  FADD2 R126, R126.F32x2.HI_LO, RZ.F32 ;  /* 0x000000ff7e7e724b */ /* 0x000fe40000200000 */
[----:B------:R-:W-:Y:S01]  /*e830*/  @!UP0 UIADD3 UR5, UPT, UPT, UR4, 0xa088, URZ ;  /* 0x0000a08804058890 */ /* 0x000fe2000fffe0ff */
[----:B------:R-:W-:Y:S01]  /*e840*/  FADD2 R124, R124.F32x2.HI_LO, R132.F32x2.HI_LO ;  /* 0x000000847c7c724b */ /* 0x000fe20000000000 */
[----:B------:R-:W-:Y:S01]  /*e850*/  FSETP.NEU.AND P0, PT, R156, R3, PT ;  /* 0x000000039c00720b */ /* 0x000fe20003f0d000 */
[----:B------:R-:W-:-:S02]  /*e860*/  FADD2 R126, R126.F32x2.HI_LO, R134.F32x2.HI_LO ;  /* 0x000000867e7e724b */ /* 0x000fc40000000000 */
[----:B------:R-:W-:Y:S02]  /*e870*/  FADD2 R22, R22.F32x2.HI_LO, R138.F32x2.HI_LO ;  /* 0x0000008a1616724b */ /* 0x000fe40000000000 */
[----:B------:R-:W-:Y:S02]  /*e880*/  FADD2 R124, R124.F32x2.HI_LO, R140.F32x2.HI_LO ;  /* 0x0000008c7c7c724b */ /* 0x000fe40000000000 */
[----:B------:R-:W3:Y:S01]  /*e890*/  SYNCS.PHASECHK.TRANS64.TRYWAIT P2, [UR5], R0 ;  /* 0x00000000ff0075a7 */ /* 0x000ee20008041105 */
[----:B------:R-:W-:Y:S02]  /*e8a0*/  FADD2 R126, R126.F32x2.HI_LO, R142.F32x2.HI_LO ;  /* 0x0000008e7e7e724b */ /* 0x000fe40000000000 */
[----:B------:R-:W-:Y:S02]  /*e8b0*/  FADD2 R22, R22.F32x2.HI_LO, R146.F32x2.HI_LO ;  /* 0x000000921616724b */ /* 0x000fe40000000000 */
[----:B------:R-:W-:Y:S02]  /*e8c0*/  FADD2 R124, R124.F32x2.HI_LO, R148.F32x2.HI_LO ;  /* 0x000000947c7c724b */ /* 0x000fe40000000000 */
[----:B------:R-:W-:-:S02]  /*e8d0*/  FADD2 R126, R126.F32x2.HI_LO, R92.F32x2.HI_LO ;  /* 0x0000005c7e7e724b */ /* 0x000fc40000000000 */
[----:B------:R-:W-:Y:S02]  /*e8e0*/  FADD2 R22, R22.F32x2.HI_LO, R96.F32x2.HI_LO ;  /* 0x000000601616724b */ /* 0x000fe40000000000 */
[----:B------:R-:W-:Y:S02]  /*e8f0*/  FADD2 R124, R124.F32x2.HI_LO, R98.F32x2.HI_LO ;  /* 0x000000627c7c724b */ /* 0x000fe40000000000 */
[----:B------:R-:W-:Y:S02]  /*e900*/  FADD2 R126, R126.F32x2.HI_LO, R100.F32x2.HI_LO ;  /* 0x000000647e7e724b */ /* 0x000fe40000000000 */
[----:B------:R-:W-:Y:S01]  /*e910*/  FADD2 R22, R22.F32x2.HI_LO, R104.F32x2.HI_LO ;  /* 0x000000681616724b */ /* 0x000fe20000000000 */
[----:B---3--:R-:W-:Y:S06]  /*e920*/  @!P2 BRA `(.L_x_237) ;  /* 0x0000003c0014a947 */ /* 0x008fec0003800000 */
.L_x_387:
[----:B------:R-:W-:Y:S01]  /*e930*/  BSSY.RECONVERGENT B0, `(.L_x_238) ;  /* 0x000000a000007945 */ /* 0x000fe20003800200 */
[----:B---3--:R-:W-:-:S03]  /*e940*/  MOV R5, 0x3f000000 ;  /* 0x3f00000000057802 */ /* 0x008fc60000000f00 */
[----:B------:R-:W-:Y:S05]  /*e950*/  @!P0 BRA `(.L_x_239) ;  /* 0x00000000001c8947 */ /* 0x000fea0003800000 */
[----:B------:R-:W-:-:S04]  /*e960*/  FADD R0, -R3, R156 ;  /* 0x0000009c03007221 */ /* 0x000fc80000000100 */
[----:B------:R-:W-:-:S05]  /*e970*/  FMUL R0, R0, UR36 ;  /* 0x0000002400007c20 */ /* 0x000fca0008400000 */
[----:B------:R-:W-:-:S13]  /*e980*/  FSETP.GEU.AND P0, PT, R0, -126, PT ;  /* 0xc2fc00000000780b */ /* 0x000fda0003f0e000 */
[----:B------:R-:W-:-:S04]  /*e990*/  @!P0 FMUL R0, R0, 0.5 ;  /* 0x3f00000000008820 */ /* 0x000fc80000400000 */
[----:B------:R-:W3:Y:S02]  /*e9a0*/  MUFU.EX2 R5, R0 ;  /* 0x0000000000057308 */ /* 0x000ee40000000800 */
[----:B---3--:R-:W-:-:S04]  /*e9b0*/  @!P0 FMUL R5, R5, R5 ;  /* 0x0000000505058220 */ /* 0x008fc80000400000 */
[----:B------:R-:W-:Y:S02]  /*e9c0*/  FMUL R5, R5, 0.5 ;  /* 0x3f00000005057820 */ /* 0x000fe40000400000 */
.L_x_239:
[----:B------:R-:W-:Y:S05]  /*e9d0*/  BSYNC.RECONVERGENT B0 ;  /* 0x0000000000007941 */ /* 0x000fea0003800200 */
.L_x_238:
[----:B--2---:R-:W2:Y:S04]  /*e9e0*/  LDL.LU.64 R34, [R1+0x18] ;  /* 0x0000180001227983 */ /* 0x004ea80000300a00 */
[----:B------:R-:W3:Y:S04]  /*e9f0*/  LDL.LU.64 R32, [R1+0x20] ;  /* 0x0000200001207983 */ /* 0x000ee80000300a00 */
[----:B------:R-:W4:Y:S04]  /*ea00*/  LDL.LU.64 R30, [R1+0x30] ;  /* 0x00003000011e7983 */ /* 0x000f280000300a00 */
[----:B------:R-:W5:Y:S04]  /*ea10*/  LDL.LU.64 R28, [R1+0x38] ;  /* 0x00003800011c7983 */ /* 0x000f680000300a00 */
[----:B------:R-:W5:Y:S04]  /*ea20*/  LDL.LU.64 R26, [R1+0x40] ;  /* 0x00004000011a7983 */ /* 0x000f680000300a00 */
[----:B-1----:R-:W5:Y:S04]  /*ea30*/  LDL.LU.64 R14, [R1+0x28] ;  /* 0x00002800010e7983 */ /* 0x002f680000300a00 */
[----:B------:R-:W5:Y:S04]  /*ea40*/  LDL.LU.64 R24, [R1+0x50] ;  /* 0x0000500001187983 */ /* 0x000f680000300a00 */
[----:B------:R-:W5:Y:S04]  /*ea50*/  LDL.LU.64 R20, [R1+0x58] ;  /* 0x0000580001147983 */ /* 0x000f680000300a00 */
[----:B------:R-:W5:Y:S04]  /*ea60*/  LDL.LU.64 R12, [R1+0x60] ;  /* 0x00006000010c7983 */ /* 0x000f680000300a00 */
[----:B------:R-:W5:Y:S04]  /*ea70*/  LDL.LU.64 R8, [R1+0x48] ;  /* 0x0000480001087983 */ /* 0x000f680000300a00 */
[----:B------:R-:W5:Y:S04]  /*ea80*/  LDL.LU.64 R10, [R1+0x68] ;  /* 0x00006800010a7983 */ /* 0x000f680000300a00 */
[----:B------:R-:W5:Y:S01]  /*ea90*/  LDL.LU.64 R6, [R1+0x70] ;  /* 0x0000700001067983 */ /* 0x000f620000300a00 */
[----:B------:R-:W-:-:S04]  /*eaa0*/  FMUL R16, R5, R16 ;  /* 0x0000001005107220 */ /* 0x000fc80000400000 */
[----:B------:R-:W-:-:S04]  /*eab0*/  FADD2 R18, R16.F32, R18.F32x2.HI_LO ;  /* 0x000000121012724b */ /* 0x000fc80000040000 */
[----:B------:R-:W-:-:S04]  /*eac0*/  FADD2 R18, R18.F32x2.HI_LO, R128.F32x2.HI_LO ;  /* 0x000000801212724b */ /* 0x000fc80000000000 */
[----:B------:R-:W-:-:S04]  /*ead0*/  FADD2 R18, R18.F32x2.HI_LO, R136.F32x2.HI_LO ;  /* 0x000000881212724b */ /* 0x000fc80000000000 */
[----:B------:R-:W-:-:S04]  /*eae0*/  FADD2 R18, R18.F32x2.HI_LO, R144.F32x2.HI_LO ;  /* 0x000000901212724b */ /* 0x000fc80000000000 */
[----:B------:R-:W-:Y:S02]  /*eaf0*/  FADD2 R18, R18.F32x2.HI_LO, R94.F32x2.HI_LO ;  /* 0x0000005e1212724b */ /* 0x000fe40000000000 */
[----:B------:R-:W-:Y:S02]  /*eb00*/  FADD2 R124, R124.F32x2.HI_LO, R106.F32x2.HI_LO ;  /* 0x0000006a7c7c724b */ /* 0x000fe40000000000 */
[----:B------:R-:W-:Y:S02]  /*eb10*/  FADD2 R126, R126.F32x2.HI_LO, R108.F32x2.HI_LO ;  /* 0x0000006c7e7e724b */ /* 0x000fe40000000000 */
[----:B------:R-:W-:Y:S02]  /*eb20*/  FADD2 R18, R18.F32x2.HI_LO, R102.F32x2.HI_LO ;  /* 0x000000661212724b */ /* 0x000fe40000000000 */
[----:B------:R-:W-:Y:S02]  /*eb30*/  FADD2 R22, R22.F32x2.HI_LO, R112.F32x2.HI_LO ;  /* 0x000000701616724b */ /* 0x000fe40000000000 */
[----:B------:R-:W-:-:S02]  /*eb40*/  FADD2 R124, R124.F32x2.HI_LO, R114.F32x2.HI_LO ;  /* 0x000000727c7c724b */ /* 0x000fc40000000000 */
        /* <DEDUP_REMOVED lines=23> */
[----:B------:R-:W-:Y:S01]  /*ecc0*/  FADD2 R18, R18.F32x2.HI_LO, R186.F32x2.HI_LO ;  /* 0x000000ba1212724b */ /* 0x000fe20000000000 */
[----:B------:R-:W-:Y:S01]  /*ecd0*/  UISETP.NE.AND UP0, UPT, UR45, URZ, UPT ;  /* 0x000000ff2d00728c */ /* 0x000fe2000bf05270 */
[----:B--2---:R-:W-:-:S02]  /*ece0*/  FADD2 R124, R124.F32x2.HI_LO, R34.F32x2.HI_LO ;  /* 0x000000227c7c724b */ /* 0x004fc40000000000 */
[----:B---3--:R-:W-:Y:S02]  /*ecf0*/  FADD2 R126, R126.F32x2.HI_LO, R32.F32x2.HI_LO ;  /* 0x000000207e7e724b */ /* 0x008fe40000000000 */
[----:B----4-:R-:W-:Y:S02]  /*ed00*/  FADD2 R22, R22.F32x2.HI_LO, R30.F32x2.HI_LO ;  /* 0x0000001e1616724b */ /* 0x010fe40000000000 */
[----:B-----5:R-:W-:Y:S02]  /*ed10*/  FADD2 R124, R124.F32x2.HI_LO, R28.F32x2.HI_LO ;  /* 0x0000001c7c7c724b */ /* 0x020fe40000000000 */
        /* <DEDUP_REMOVED lines=11> */
[----:B------:R-:W-:-:S04]  /*edd0*/  FADD2 R18, R18.F32x2.HI_LO, R22.F32x2.HI_LO ;  /* 0x000000161212724b */ /* 0x000fc80000000000 */
[----:B------:R-:W-:-:S04]  /*ede0*/  FADD2 R18, R18.F32x2.HI_LO, R124.F32x2.HI_LO ;  /* 0x0000007c1212724b */ /* 0x000fc80000000000 */
[----:B------:R-:W-:Y:S01]  /*edf0*/  FADD R16, R18, R19 ;  /* 0x0000001312107221 */ /* 0x000fe20000000000 */
[----:B------:R-:W-:Y:S06]  /*ee00*/  BRA.U UP0, `(.L_x_240) ;  /* 0x0000000100907547 */ /* 0x000fec000b800000 */
[----:B------:R-:W-:Y:S05]  /*ee10*/  @P1 BRA `(.L_x_241) ;  /* 0x0000000000041947 */ /* 0x000fea0003800000 */
[----:B------:R-:W-:Y:S05]  /*ee20*/  BPT.TRAP 0x1 ;  /* 0x000000040000795c */ /* 0x000fea0000300000 */
.L_x_241:
[----:B------:R-:W-:Y:S01]  /*ee30*/  UISETP.NE.AND UP0, UPT, UR50, URZ, UPT ;  /* 0x000000ff3200728c */ /* 0x000fe2000bf05270 */
[----:B------:R-:W-:Y:S01]  /*ee40*/  IMAD.U32 R0, RZ, RZ, UR38 ;  /* 0x00000026ff007e24 */ /* 0x000fe2000f8e00ff */
[----:B------:R-:W-:Y:S01]  /*ee50*/  UIADD3 UR5, UPT, UPT, UR4, 0xa060, URZ ;  /* 0x0000a06004057890 */ /* 0x000fe2000fffe0ff */
[----:B------:R-:W-:Y:S01]  /*ee60*/  IMAD.U32 R2, R2, 0x10000, RZ ;  /* 0x0001000002027824 */ /* 0x000fe200078e00ff */
[----:B------:R-:W-:Y:S02]  /*ee70*/  LOP3.LUT R60, R60, 0x3, RZ, 0xc0, !PT ;  /* 0x000000033c3c7812 */ /* 0x000fe400078ec0ff */
[----:B------:R-:W-:Y:S02]  /*ee80*/  SHF.L.U32 R0, R0, 0x1f, RZ ;  /* 0x0000001f00007819 */ /* 0x000fe400000006ff */
[----:B------:R-:W-:-:S03]  /*ee90*/  LOP3.LUT R2, R2, 0x600000, RZ, 0xc0, !PT ;  /* 0x0060000002027812 */ /* 0x000fc600078ec0ff */
[----:B------:R-:W-:Y:S01]  /*eea0*/  @UP0 UIADD3 UR5, UPT, UPT, UR4, 0xa050, URZ ;  /* 0x0000a05004050890 */ /* 0x000fe2000fffe0ff */
[----:B------:R-:W-:Y:S01]  /*eeb0*/  SHF.R.U32.HI R3, RZ, 0x15, R2 ;  /* 0x00000015ff037819 */ /* 0x000fe20000011602 */
[----:B------:R-:W-:-:S03]  /*eec0*/  USEL UR4, URZ, 0x80, UP0 ;  /* 0x00000080ff047887 */ /* 0x000fc60008000000 */
[----:B------:R-:W-:-:S03]  /*eed0*/  ISETP.NE.AND P0, PT, R60, R3, PT ;  /* 0x000000033c00720c */ /* 0x000fc60003f05270 */
[----:B------:R-:W-:Y:S01]  /*eee0*/  LOP3.LUT R2, R2, UR4, RZ, 0xfc, !PT ;  /* 0x0000000402027c12 */ /* 0x000fe2000f8efcff */
[----:B------:R-:W1:Y:S02]  /*eef0*/  SYNCS.PHASECHK.TRANS64.TRYWAIT P1, [UR5], R0 ;  /* 0x00000000ff0075a7 */ /* 0x000e640008021105 */
[----:B-1----:R-:W-:Y:S07]  /*ef00*/  @!P1 BRA `(.L_x_242) ;  /* 0x0000003400b49947 */ /* 0x002fee0003800000 */
.L_x_389:
        /* <DEDUP_REMOVED lines=17> */
.L_x_243:
[----:B------:R-:W-:Y:S05]  /*f020*/  WARPSYNC.ALL ;  /* 0x0000000000007948 */ /* 0x000fea0003800000 */
[----:B------:R-:W-:-:S13]  /*f030*/  R2UR UR4, R2 ;  /* 0x00000000020472ca */ /* 0x000fda00000e0000 */
[----:B------:R2:W-:Y:S02]  /*f040*/  STTM.x2 tmem[UR4], R16 ;  /* 0x00000010000079ed */ /* 0x0005e400080c0004 */
.L_x_240:
[----:B------:R-:W-:Y:S01]  /*f050*/  UISETP.NE.AND UP0, UPT, UR50, URZ, UPT ;  /* 0x000000ff3200728c */ /* 0x000fe2000bf05270 */
[----:B------:R-:W-:Y:S01]  /*f060*/  MOV R156, R17 ;  /* 0x00000011009c7202 */ /* 0x000fe20000000f00 */
[----:B------:R-:W-:Y:S02]  /*f070*/  UIADD3 UR5, UPT, UPT, UR45, 0x1, URZ ;  /* 0x000000012d057890 */ /* 0x000fe4000fffe0ff */
[----:B------:R-:W-:Y:S02]  /*f080*/  USEL UR44, UR44, UR38, UP0 ;  /* 0x000000262c2c7287 */ /* 0x000fe40008000000 */
[----:B------:R-:W-:Y:S02]  /*f090*/  USEL UR43, UR38, UR43, UP0 ;  /* 0x0000002b262b7287 */ /* 0x000fe40008000000 */
[----:B------:R-:W-:Y:S02]  /*f0a0*/  UISETP.GT.AND UP0, UPT, UR5, 0x1, UPT ;  /* 0x000000010500788c */ /* 0x000fe4000bf04270 */
[----:B------:R-:W-:-:S02]  /*f0b0*/  UIADD3 UR4, UPT, UPT, UR45, -0x1, URZ ;  /* 0xffffffff2d047890 */ /* 0x000fc4000fffe0ff */
[----:B------:R-:W-:-:S05]  /*f0c0*/  ULOP3.LUT UR49, UR49, 0x1, URZ, 0x3c, !UPT ;  /* 0x0000000131317892 */ /* 0x000fca000f8e3cff */
[----:B------:R-:W-:Y:S01]  /*f0d0*/  UMOV UR45, UR4 ;  /* 0x00000004002d7c82 */ /* 0x000fe20008000000 */
[----:B------:R-:W-:Y:S06]  /*f0e0*/  BRA.U UP0, `(.L_x_244) ;  /* 0xffffffb9009c7547 */ /* 0x000fec000b83ffff */
.L_x_223:
[----:B------:R-:W-:-:S09]  /*f0f0*/  UISETP.NE.AND UP0, UPT, UR40, URZ, UPT ;  /* 0x000000ff2800728c */ /* 0x000fd2000bf05270 */
[----:B------:R-:W-:Y:S05]  /*f100*/  BRA.U UP0, `(.L_x_245) ;  /* 0x0000000100047547 */ /* 0x000fea000b800000 */
[----:B------:R-:W-:Y:S05]  /*f110*/  BPT.TRAP 0x1 ;  /* 0x000000040000795c */ /* 0x000fea0000300000 */
.L_x_245:
[----:B------:R-:W3:Y:S01]  /*f120*/  S2UR UR6, SR_CgaCtaId ;  /* 0x00000000000679c3 */ /* 0x000ee20000008800 */
[----:B------:R-:W-:Y:S01]  /*f130*/  UISETP.NE.AND UP1, UPT, UR50, URZ, UPT ;  /* 0x000000ff3200728c */ /* 0x000fe2000bf25270 */
[----:B------:R-:W-:Y:S02]  /*f140*/  UMOV UR5, 0x400 ;  /* 0x0000040000057882 */ /* 0x000fe40000000000 */
[----:B---3--:R-:W-:-:S04]  /*f150*/  ULEA UR5, UR6, UR5, 0x18 ;  /* 0x0000000506057291 */ /* 0x008fc8000f8ec0ff */
[----:B------:R-:W-:-:S04]  /*f160*/  UIADD3 UR4, UPT, UPT, UR5, 0xa080, URZ ;  /* 0x0000a08005047890 */ /* 0x000fc8000fffe0ff */
[----:B------:R-:W-:-:S09]  /*f170*/  @UP1 UIADD3 UR4, UPT, UPT, UR5, 0xa070, URZ ;  /* 0x0000a07005041890 */ /* 0x000fd2000fffe0ff */
[----:B------:R-:W-:Y:S01]  /*f180*/  SYNCS.ARRIVE.TRANS64.A1T0 RZ, [UR4], RZ ;  /* 0x000000ffffff79a7 */ /* 0x000fe20008100004 */
[----:B------:R-:W-:Y:S01]  /*f190*/  USEL UR4, UR48, UR47, UP1 ;  /* 0x0000002f30047287 */ /* 0x000fe20008800000 */
[----:B------:R-:W-:Y:S11]  /*f1a0*/  BRA.U UP0, `(.L_x_246) ;  /* 0x0000000100047547 */ /* 0x000ff6000b800000 */
[----:B------:R-:W-:Y:S05]  /*f1b0*/  BPT.TRAP 0x1 ;  /* 0x000000040000795c */ /* 0x000fea0000300000 */
.L_x_246:
[----:B------:R-:W-:Y:S02]  /*f1c0*/  UISETP.NE.AND UP0, UPT, UR50, URZ, UPT ;  /* 0x000000ff3200728c */ /* 0x000fe4000bf05270 */
[----:B------:R-:W-:Y:S02]  /*f1d0*/  ULOP3.LUT UR4, UR4, 0x1, URZ, 0x3c, !UPT ;  /* 0x0000000104047892 */ /* 0x000fe4000f8e3cff */
[----:B------:R-:W-:-:S04]  /*f1e0*/  UIADD3 UR7, UPT, UPT, UR5, 0xa088, URZ ;  /* 0x0000a08805077890 */ /* 0x000fc8000fffe0ff */
[----:B-1----:R-:W-:-:S03]  /*f1f0*/  MOV R3, UR4 ;  /* 0x0000000400037c02 */ /* 0x002fc60008000f00 */
[----:B------:R-:W-:Y:S01]  /*f200*/  @UP0 UIADD3 UR7, UPT, UPT, UR5, 0xa078, URZ ;  /* 0x0000a07805070890 */ /* 0x000fe2000fffe0ff */
[----:B------:R-:W-:-:S08]  /*f210*/  SHF.L.U32 R3, R3, 0x1f, RZ ;  /* 0x0000001f03037819 */ /* 0x000fd000000006ff */
[----:B------:R-:W1:Y:S02]  /*f220*/  SYNCS.PHASECHK.TRANS64.TRYWAIT P0, [UR7], R3 ;  /* 0x00000003ff0075a7 */ /* 0x000e640008001107 */
[----:B-1----:R-:W-:Y:S05]  /*f230*/  @!P0 BRA `(.L_x_247) ;  /* 0x0000003400008947 */ /* 0x002fea0003800000 */
.L_x_391:
[----:B------:R-:W-:-:S04]  /*f240*/  UISETP.NE.AND UP0, UPT, UR50, URZ, UPT ;  /* 0x000000ff3200728c */ /* 0x000fc8000bf05270 */
[----:B------:R-:W-:-:S04]  /*f250*/  USEL UR41, UR42, UR41, UP0 ;  /* 0x000000292a297287 */ /* 0x000fc80008000000 */
[----:B------:R-:W-:-:S09]  /*f260*/  UISETP.GT.U32.AND UP0, UPT, UR41, 0x1, UPT ;  /* 0x000000012900788c */ /* 0x000fd2000bf04070 */
[----:B------:R-:W-:Y:S05]  /*f270*/  BRA.U UP0, `(.L_x_248) ;  /* 0x0000000100087547 */ /* 0x000fea000b800000 */
[----:B------:R-:W-:Y:S05]  /*f280*/  BPT.TRAP 0x1 ;  /* 0x000000040000795c */ /* 0x000fea0000300000 */
[----:B------:R-:W-:Y:S05]  /*f290*/  BPT.TRAP 0x1 ;  /* 0x000000040000795c */ /* 0x000fea0000300000 */
.L_x_248:
[----:B------:R-:W-:Y:S02]  /*f2a0*/  UISETP.NE.AND UP0, UPT, UR50, URZ, UPT ;  /* 0x000000ff3200728c */ /* 0x000fe4000bf05270 */
[----:B------:R-:W-:-:S09]  /*f2b0*/  UIADD3 UR4, UPT, UPT, UR5, 0xa068, URZ ;  /* 0x0000a06805047890 */ /* 0x000fd2000fffe0ff */
[----:B------:R-:W-:-:S04]  /*f2c0*/  @UP0 UIADD3 UR4, UPT, UPT, UR5, 0xa058, URZ ;  /* 0x0000a05805040890 */ /* 0x000fc8000fffe0ff */
[----:B------:R-:W-:-:S09]  /*f2d0*/  UPRMT UR4, UR6, 0x654, UR4 ;  /* 0x0000065406047896 */ /* 0x000fd20008000004 */
[----:B------:R-:W-:Y:S01]  /*f2e0*/  SYNCS.ARRIVE.TRANS64.RED.A1T0 RZ, [UR4], RZ ;  /* 0x000000ffffff79a7 */ /* 0x000fe20008100404 */
[----:B------:R-:W-:Y:S05]  /*f2f0*/  EXIT ;  /* 0x000000000000794d */ /* 0x000fea0003800000 */
.L_x_26:
[----:B------:R-:W-:-:S05]  /*f300*/  IMAD.MOV.U32 R3, RZ, RZ, -0x4 ;  /* 0xfffffffcff037424 */ /* 0x000fca00078e00ff */
[----:B------:R-:W-:-:S05]  /*f310*/  VIADDMNMX.U32 R0, R2, R3, 0x2, PT ;  /* 0x0000000202007446 */ /* 0x000fca0003800003 */
[----:B------:R-:W-:-:S04]  /*f320*/  IMAD.SHL.U32 R0, R0, 0x4, RZ ;  /* 0x0000000400007824 */ /* 0x000fc800078e00ff */
[----:B------:R-:W1:Y:S02]  /*f330*/  LDC R2, c[0x2][R0] ;  /* 0x0080000000027b82 */ /* 0x000e640000000800 */
[----:B-1----:R-:W-:-:S04]  /*f340*/  SHF.R.S32.HI R3, RZ, 0x1f, R2 ;  /* 0x0000001fff037819 */ /* 0x002fc80000011402 */
.L_x_436:
[----:B------:R-:W-:Y:S05]  /*f350*/  BRX R2 -0xf360                                                                                                                                                                                                                                                                                                                                                                                                                                                                                                                                                                            (*"BRANCH_TARGETS .L_x_437,.L_x_438,.L_x_439"*) ;  /* 0xffffff0c02287949 */ /* 0x000fea000383ffff */
.L_x_439:
[----:B------:R-:W-:-:S08]  /*f360*/  NOP ;  /* 0x0000000000007918 */ /* 0x000fd00000000000 */
[----:B------:R-:W-:-:S00]  /*f370*/  USETMAXREG.DEALLOC.CTAPOOL 0x18 ;  /* 0x00000018000079c8 */ /* 0x000fc000080e0500 */
[----:B------:R-:W-:Y:S05]  /*f380*/  EXIT ;  /* 0x000000000000794d */ /* 0x000fea0003800000 */
.L_x_437:
[----:B------:R-:W-:-:S08]  /*f390*/  NOP ;  /* 0x0000000000007918 */ /* 0x000fd00000000000 */
[----:B------:R-:W1:-:S00]  /*f3a0*/  USETMAXREG.DEALLOC.CTAPOOL 0x20 ;  /* 0x00000020000079c8 */ /* 0x000e4000080e0500 */
[----:B------:R-:W2:Y:S01]  /*f3b0*/  S2UR UR11, SR_CTAID.X ;  /* 0x00000000000b79c3 */ /* 0x000ea20000002500 */
[----:B------:R-:W3:Y:S07]  /*f3c0*/  LDCU.64 UR6, c[0x0][0x380] ;  /* 0x00007000ff0677ac */ /* 0x000eee0008000a00 */
[----:B------:R-:W4:Y:S01]  /*f3d0*/  S2UR UR37, SR_CTAID.Z ;  /* 0x00000000002579c3 */ /* 0x000f220000002700 */
[----:B---3--:R-:W-:Y:S02]  /*f3e0*/  UISETP.NE.AND UP1, UPT, UR7, URZ, UPT ;  /* 0x000000ff0700728c */ /* 0x008fe4000bf25270 */
[----:B--2---:R-:W-:-:S04]  /*f3f0*/  USHF.L.U32 UR11, UR11, 0x8, URZ ;  /* 0x000000080b0b7899 */ /* 0x004fc800080006ff */
[----:B------:R-:W-:-:S06]  /*f400*/  UISETP.GE.U32.OR UP1, UPT, UR11, UR6, !UP1 ;  /* 0x000000060b00728c */ /* 0x000fcc000cf26470 */
[----:B------:R-:W-:-:S13]  /*f410*/  PLOP3.LUT P1, PT, PT, PT, UP1, 0x80, 0x8 ;  /* 0x000000000008781c */ /* 0x000fda0003f2f018 */
[----:B-1--4-:R-:W-:Y:S05]  /*f420*/  @P1 EXIT ;  /* 0x000000000000194d */ /* 0x012fea0003800000 */
[----:B------:R-:W1:Y:S01]  /*f430*/  LDCU UR12, c[0x0][0x38c] ;  /* 0x00007180ff0c77ac */ /* 0x000e620008000800 */
[----:B------:R-:W2:Y:S01]  /*f440*/  S2UR UR4, SR_CTAID.Y ;  /* 0x00000000000479c3 */ /* 0x000ea20000002600 */
[----:B------:R-:W-:Y:S01]  /*f450*/  BSSY.RECONVERGENT B0, `(.L_x_249) ;  /* 0x0000019000007945 */ /* 0x000fe20003800200 */
[----:B------:R-:W-:Y:S01]  /*f460*/  UMOV UR8, URZ ;  /* 0x000000ff00087c82 */ /* 0x000fe20008000000 */
[----:B-1----:R-:W1:Y:S01]  /*f470*/  I2F.U32.RP R2, UR12 ;  /* 0x0000000c00027d06 */ /* 0x002e620008209000 */
[----:B------:R-:W-:-:S07]  /*f480*/  UISETP.NE.U32.AND UP1, UPT, UR12, URZ, UPT ;  /* 0x000000ff0c00728c */ /* 0x000fce000bf25070 */
[----:B-1----:R-:W1:Y:S02]  /*f490*/  MUFU.RCP R0, R2 ;  /* 0x0000000200007308 */ /* 0x002e640000001000 */
[----:B-1----:R-:W-:-:S06]  /*f4a0*/  IADD3 R0, PT, PT, R0, 0xffffffe, RZ ;  /* 0x0ffffffe00007810 */ /* 0x002fcc0007ffe0ff */
[----:B------:R-:W1:Y:S02]  /*f4b0*/  F2I.FTZ.U32.TRUNC.NTZ R0, R0 ;  /* 0x0000000000007305 */ /* 0x000e64000021f000 */
[----:B-1----:R-:W-:-:S13]  /*f4c0*/  R2UR UR9, R0 ;  /* 0x00000000000972ca */ /* 0x002fda00000e0000 */
[----:B------:R-:W-:-:S04]  /*f4d0*/  UIADD3 UR5, UPT, UPT, URZ, -UR9, URZ ;  /* 0x80000009ff057290 */ /* 0x000fc8000fffe0ff */
[----:B------:R-:W-:-:S04]  /*f4e0*/  UIMAD UR5, UR5, UR12, URZ ;  /* 0x0000000c050572a4 */ /* 0x000fc8000f8e02ff */
[----:B------:R-:W-:-:S04]  /*f4f0*/  UIMAD.WIDE.U32 UR8, UR9, UR5, UR8 ;  /* 0x00000005090872a5 */ /* 0x000fc8000f8e0008 */
[----:B--2---:R-:W-:-:S07]  /*f500*/  UIMAD.WIDE.U32 UR8, UR9, UR4, URZ ;  /* 0x00000004090872a5 */ /* 0x004fce000f8e00ff */
[----:B------:R-:W-:Y:S02]  /*f510*/  UMOV UR36, UR9 ;  /* 0x0000000900247c82 */ /* 0x000fe40008000000 */
[----:B------:R-:W-:-:S04]  /*f520*/  UIADD3 UR5, UPT, UPT, -UR36, URZ, URZ ;  /* 0x000000ff24057290 */ /* 0x000fc8000fffe1ff */
[----:B------:R-:W-:-:S04]  /*f530*/  UIMAD UR5, UR12, UR5, UR4 ;  /* 0x000000050c0572a4 */ /* 0x000fc8000f8e0204 */
[----:B------:R-:W-:-:S11]  /*f540*/  UISETP.GE.U32.AND UP5, UPT, UR5, UR12, UPT ;  /* 0x0000000c0500728c */ /* 0x000fd6000bfa6070 */
[----:B------:R-:W-:Y:S02]  /*f550*/  @UP5 UIADD3 UR5, UPT, UPT, UR5, -UR12, URZ ;  /* 0x8000000c05055290 */ /* 0x000fe4000fffe0ff */
[----:B------:R-:W-:Y:S02]  /*f560*/  @UP5 UIADD3 UR36, UPT, UPT, UR36, 0x1, URZ ;  /* 0x0000000124245890 */ /* 0x000fe4000fffe0ff */
[----:B------:R-:W-:-:S11]  /*f570*/  UISETP.GE.U32.AND UP4, UPT, UR5, UR12, UPT ;  /* 0x0000000c0500728c */ /* 0x000fd6000bf86070 */
[----:B------:R-:W-:Y:S02]  /*f580*/  @UP4 UIADD3 UR36, UPT, UPT, UR36, 0x1, URZ ;  /* 0x0000000124244890 */ /* 0x000fe4000fffe0ff */
[----:B------:R-:W-:-:S04]  /*f590*/  @!UP1 ULOP3.LUT UR36, URZ, UR12, URZ, 0x33, !UPT ;  /* 0x0000000cff249292 */ /* 0x000fc8000f8e33ff */
[----:B------:R-:W-:-:S04]  /*f5a0*/  UIADD3 UR5, UPT, UPT, -UR36, URZ, URZ ;  /* 0x000000ff24057290 */ /* 0x000fc8000fffe1ff */
[----:B------:R-:W-:Y:S01]  /*f5b0*/  UIMAD UR12, UR12, UR5, UR4 ;  /* 0x000000050c0c72a4 */ /* 0x000fe2000f8e0204 */
[----:B------:R-:W-:Y:S11]  /*f5c0*/  @!P3 BRA `(.L_x_250) ;  /* 0x000000000004b947 */ /* 0x000ff60003800000 */
[----:B------:R-:W-:Y:S05]  /*f5d0*/  BPT.TRAP 0x1 ;  /* 0x000000040000795c */ /* 0x000fea0000300000 */
.L_x_250:
[----:B------:R-:W-:Y:S05]  /*f5e0*/  BSYNC.RECONVERGENT B0 ;  /* 0x0000000000007941 */ /* 0x000fea0003800200 */
.L_x_249:
[----:B------:R-:W1:Y:S01]  /*f5f0*/  S2UR UR8, SR_CgaCtaId ;  /* 0x00000000000879c3 */ /* 0x000e620000008800 */
[----:B------:R-:W-:Y:S01]  /*f600*/  UMOV UR4, 0x400 ;  /* 0x0000040000047882 */ /* 0x000fe20000000000 */
[----:B------:R-:W-:Y:S01]  /*f610*/  IMAD.MOV.U32 R3, RZ, RZ, 0x1 ;  /* 0x00000001ff037424 */ /* 0x000fe200078e00ff */
[----:B------:R-:W-:-:S04]  /*f620*/  @!P0 MOV R2, 0x2000 ;  /* 0x0000200000028802 */ /* 0x000fc80000000f00 */
[----:B------:R-:W-:Y:S01]  /*f630*/  SHF.L.U32 R3, R3, 0x1f, RZ ;  /* 0x0000001f03037819 */ /* 0x000fe200000006ff */
[----:B-1----:R-:W-:-:S09]  /*f640*/  ULEA UR8, UR8, UR4, 0x18 ;  /* 0x0000000408087291 */ /* 0x002fd2000f8ec0ff */
[----:B------:R-:W1:Y:S02]  /*f650*/  SYNCS.PHASECHK.TRANS64.TRYWAIT P1, [UR8+0xa010], R3 ;  /* 0x00a01003ff0075a7 */ /* 0x000e640008021108 */
[----:B-1----:R-:W-:Y:S05]  /*f660*/  @!P1 BRA `(.L_x_251) ;  /* 0x00000030000c9947 */ /* 0x002fea0003800000 */
.L_x_393:
[----:B------:R-:W-:Y:S01]  /*f670*/  PLOP3.LUT P5, PT, P5, P6, PT, 0xf8, 0x8f ;  /* 0x00000000008f781c */ /* 0x000fe20002fadf70 */
[----:B------:R2:W-:Y:S01]  /*f680*/  @!P0 SYNCS.ARRIVE.TRANS64 RZ, [UR8+0xa000], R2 ;  /* 0x00a00002ffff89a7 */ /* 0x0005e20008000008 */
[----:B------:R-:W-:Y:S11]  /*f690*/  BSSY.RECONVERGENT B0, `(.L_x_252) ;  /* 0x0000003000007945 */ /* 0x000ff60003800200 */
[----:B------:R-:W-:Y:S05]  /*f6a0*/  @!P5 BRA `(.L_x_253) ;  /* 0x000000000004d947 */ /* 0x000fea0003800000 */
[----:B------:R-:W-:Y:S05]  /*f6b0*/  BPT.TRAP 0x1 ;  /* 0x000000040000795c */ /* 0x000fea0000300000 */
.L_x_253:
[----:B------:R-:W-:Y:S05]  /*f6c0*/  BSYNC.RECONVERGENT B0 ;  /* 0x0000000000007941 */ /* 0x000fea0003800200 */
.L_x_252:
[----:B------:R-:W-:Y:S01]  /*f6d0*/  LOP3.LUT P1, R18, R18, 0x1f, RZ, 0xc0, !PT ;  /* 0x0000001f12127812 */ /* 0x000fe2000782c0ff */
[----:B------:R-:W-:Y:S03]  /*f6e0*/  BSSY.RECONVERGENT B0, `(.L_x_254) ;  /* 0x0000004000007945 */ /* 0x000fe60003800200 */
[----:B------:R-:W-:-:S13]  /*f6f0*/  PLOP3.LUT P1, PT, P1, P0, PT, 0x8f, 0xf8 ;  /* 0x0000000000f8781c */ /* 0x000fda0000f21177 */
[----:B------:R-:W-:Y:S05]  /*f700*/  @P1 BRA `(.L_x_255) ;  /* 0x0000000000041947 */ /* 0x000fea0003800000 */
[----:B------:R-:W-:Y:S05]  /*f710*/  BPT.TRAP 0x1 ;  /* 0x000000040000795c */ /* 0x000fea0000300000 */
.L_x_255:
[----:B------:R-:W-:Y:S05]  /*f720*/  BSYNC.RECONVERGENT B0 ;  /* 0x0000000000007941 */ /* 0x000fea0003800200 */
.L_x_254:
[----:B------:R-:W3:Y:S01]  /*f730*/  LDCU.64 UR4, c[0x0][0x348] ;  /* 0x00006900ff0477ac */ /* 0x000ee20008000a00 */
[----:B------:R-:W-:Y:S01]  /*f740*/  UIADD3 UR9, UPT, UPT, UR8, 0xa000, URZ ;  /* 0x0000a00008097890 */ /* 0x000fe2000fffe0ff */
[----:B------:R-:W-:Y:S01]  /*f750*/  UMOV UR10, URZ ;  /* 0x000000ff000a7c82 */ /* 0x000fe20008000000 */
[----:B------:R-:W-:Y:S01]  /*f760*/  UMOV UR13, UR36 ;  /* 0x00000024000d7c82 */ /* 0x000fe20008000000 */
[----:B------:R-:W-:Y:S01]  /*f770*/  UMOV UR14, UR37 ;  /* 0x00000025000e7c82 */ /* 0x000fe20008000000 */
[----:B---3--:R-:W-:-:S03]  /*f780*/  UIADD3 UR16, UP1, UPT, UR4, 0x80, URZ ;  /* 0x0000008004107890 */ /* 0x008fc6000ff3e0ff */
[----:B------:R-:W-:Y:S01]  /*f790*/  UMOV UR4, 0x0 ;  /* 0x0000000000047882 */ /* 0x000fe20000000000 */
[----:B------:R-:W-:-:S03]  /*f7a0*/  UIADD3.X UR17, UPT, UPT, URZ, UR5, URZ, UP1, !UPT ;  /* 0x00000005ff117290 */ /* 0x000fc60008ffe4ff */
[----:B------:R-:W-:-:S06]  /*f7b0*/  UMOV UR5, 0x10000000 ;  /* 0x1000000000057882 */ /* 0x000fcc0000000000 */
[----:B------:R3:W-:Y:S02]  /*f7c0*/  UTMALDG.5D [UR8], [UR16], desc[UR4] ;  /* 0x00000408100075b4 */ /* 0x0007e40008021000 */
[----:B---3--:R-:W-:Y:S05]  /*f7d0*/  BRA.U !UP0, `(.L_x_256) ;  /* 0x0000000108047547 */ /* 0x008fea000b800000 */
[----:B------:R-:W-:Y:S05]  /*f7e0*/  BPT.TRAP 0x1 ;  /* 0x000000040000795c */ /* 0x000fea0000300000 */
.L_x_256:
[----:B------:R-:W3:Y:S01]  /*f7f0*/  SYNCS.PHASECHK.TRANS64.TRYWAIT P1, [UR8+0xa038], R3 ;  /* 0x00a03803ff0075a7 */ /* 0x000ee20008021108 */
[----:B--2---:R-:W-:Y:S01]  /*f800*/  @!P0 MOV R2, 0x2000 ;  /* 0x0000200000028802 */ /* 0x004fe20000000f00 */
[----:B---3--:R-:W-:Y:S06]  /*f810*/  @!P1 BRA `(.L_x_257) ;  /* 0x0000002c00b89947 */ /* 0x008fec0003800000 */
.L_x_395:
[----:B------:R2:W-:Y:S01]  /*f820*/  @!P0 SYNCS.ARRIVE.TRANS64 RZ, [UR8+0xa020], R2 ;  /* 0x00a02002ffff89a7 */ /* 0x0005e20008000008 */
[----:B------:R-:W-:-:S09]  /*f830*/  UPLOP3.LUT UP2, UPT, UP2, UP3, UPT, 0xf8, 0x8f ;  /* 0x00000000008f789c */ /* 0x000fd20001747f70 */
[----:B------:R-:W-:Y:S05]  /*f840*/  BRA.U !UP2, `(.L_x_258) ;  /* 0x000000010a047547 */ /* 0x000fea000b800000 */
[----:B------:R-:W-:Y:S05]  /*f850*/  BPT.TRAP 0x1 ;  /* 0x000000040000795c */ /* 0x000fea0000300000 */
.L_x_258:
[----:B------:R-:W-:Y:S01]  /*f860*/  ISETP.EQ.OR P1, PT, R18, RZ, P0 ;  /* 0x000000ff1200720c */ /* 0x000fe20000722670 */
[----:B------:R-:W-:-:S12]  /*f870*/  BSSY.RECONVERGENT B0, `(.L_x_259) ;  /* 0x0000003000007945 */ /* 0x000fd80003800200 */
[----:B------:R-:W-:Y:S05]  /*f880*/  @P1 BRA `(.L_x_260) ;  /* 0x0000000000041947 */ /* 0x000fea0003800000 */
[----:B------:R-:W-:Y:S05]  /*f890*/  BPT.TRAP 0x1 ;  /* 0x000000040000795c */ /* 0x000fea0000300000 */
.L_x_260:
[----:B------:R-:W-:Y:S05]  /*f8a0*/  BSYNC.RECONVERGENT B0 ;  /* 0x0000000000007941 */ /* 0x000fea0003800200 */
.L_x_259:
[----:B------:R-:W3:Y:S01]  /*f8b0*/  LDCU.64 UR4, c[0x0][0x348] ;  /* 0x00006900ff0477ac */ /* 0x000ee20008000a00 */
[----:B------:R-:W-:Y:S01]  /*f8c0*/  BSSY.RECONVERGENT B0, `(.L_x_261) ;  /* 0x000000e000007945 */ /* 0x000fe20003800200 */
[----:B------:R-:W-:Y:S02]  /*f8d0*/  UIADD3 UR16, UPT, UPT, UR8, 0x4000, URZ ;  /* 0x0000400008107890 */ /* 0x000fe4000fffe0ff */
[----:B------:R-:W-:Y:S01]  /*f8e0*/  UIADD3 UR17, UPT, UPT, UR8, 0xa020, URZ ;  /* 0x0000a02008117890 */ /* 0x000fe2000fffe0ff */
[----:B------:R-:W-:Y:S01]  /*f8f0*/  UMOV UR18, URZ ;  /* 0x000000ff00127c82 */ /* 0x000fe20008000000 */
[----:B------:R-:W-:Y:S01]  /*f900*/  UMOV UR19, URZ ;  /* 0x000000ff00137c82 */ /* 0x000fe20008000000 */
[----:B------:R-:W-:Y:S01]  /*f910*/  UMOV UR20, UR36 ;  /* 0x0000002400147c82 */ /* 0x000fe20008000000 */
[----:B------:R-:W-:Y:S01]  /*f920*/  UMOV UR21, UR37 ;  /* 0x0000002500157c82 */ /* 0x000fe20008000000 */
[----:B---3--:R-:W-:-:S03]  /*f930*/  UIADD3 UR14, UP1, UPT, UR4, 0x180, URZ ;  /* 0x00000180040e7890 */ /* 0x008fc6000ff3e0ff */
[----:B------:R-:W-:Y:S01]  /*f940*/  UMOV UR4, 0x0 ;  /* 0x0000000000047882 */ /* 0x000fe20000000000 */
[----:B------:R-:W-:-:S03]  /*f950*/  UIADD3.X UR15, UPT, UPT, URZ, UR5, URZ, UP1, !UPT ;  /* 0x00000005ff0f7290 */ /* 0x000fc60008ffe4ff */
[----:B------:R-:W-:-:S06]  /*f960*/  UMOV UR5, 0x10000000 ;  /* 0x1000000000057882 */ /* 0x000fcc0000000000 */
[----:B------:R3:W-:Y:S02]  /*f970*/  UTMALDG.4D [UR16], [UR14], desc[UR4] ;  /* 0x000004100e0075b4 */ /* 0x0007e40008019000 */
[----:B---3--:R-:W-:Y:S05]  /*f980*/  @!P3 BRA `(.L_x_262) ;  /* 0x000000000004b947 */ /* 0x008fea0003800000 */
[----:B------:R-:W-:Y:S05]  /*f990*/  BPT.TRAP 0x1 ;  /* 0x000000040000795c */ /* 0x000fea0000300000 */
.L_x_262:
[----:B------:R-:W-:Y:S05]  /*f9a0*/  BSYNC.RECONVERGENT B0 ;  /* 0x0000000000007941 */ /* 0x000fea0003800200 */
.L_x_261:
[----:B------:R-:W3:Y:S01]  /*f9b0*/  SYNCS.PHASECHK.TRANS64.TRYWAIT P2, [UR8+0xa018], R3 ;  /* 0x00a01803ff0075a7 */ /* 0x000ee20008041108 */
[----:B--2---:R-:W-:Y:S01]  /*f9c0*/  @!P0 MOV R2, 0x2000 ;  /* 0x0000200000028802 */ /* 0x004fe20000000f00 */
[----:B---3--:R-:W-:Y:S06]  /*f9d0*/  @!P2 BRA `(.L_x_263) ;  /* 0x0000002c0060a947 */ /* 0x008fec0003800000 */
.L_x_397:
[----:B------:R2:W-:Y:S01]  /*f9e0*/  @!P0 SYNCS.ARRIVE.TRANS64 RZ, [UR8+0xa008], R2 ;  /* 0x00a00802ffff89a7 */ /* 0x0005e20008000008 */
[----:B------:R-:W-:Y:S04]  /*f9f0*/  BSSY.RECONVERGENT B0, `(.L_x_264) ;  /* 0x0000003000007945 */ /* 0x000fe80003800200 */
[----:B------:R-:W-:Y:S05]  /*fa00*/  @!P5 BRA `(.L_x_265) ;  /* 0x000000000004d947 */ /* 0x000fea0003800000 */
[----:B------:R-:W-:Y:S05]  /*fa10*/  BPT.TRAP 0x1 ;  /* 0x000000040000795c */ /* 0x000fea0000300000 */
.L_x_265:
[----:B------:R-:W-:Y:S05]  /*fa20*/  BSYNC.RECONVERGENT B0 ;  /* 0x0000000000007941 */ /* 0x000fea0003800200 */
.L_x_264:
[----:B------:R-:W-:Y:S04]  /*fa30*/  BSSY.RECONVERGENT B0, `(.L_x_266) ;  /* 0x0000003000007945 */ /* 0x000fe80003800200 */
[----:B------:R-:W-:Y:S05]  /*fa40*/  @P1 BRA `(.L_x_267) ;  /* 0x0000000000041947 */ /* 0x000fea0003800000 */
[----:B------:R-:W-:Y:S05]  /*fa50*/  BPT.TRAP 0x1 ;  /* 0x000000040000795c */ /* 0x000fea0000300000 */
.L_x_267:
[----:B------:R-:W-:Y:S05]  /*fa60*/  BSYNC.RECONVERGENT B0 ;  /* 0x0000000000007941 */ /* 0x000fea0003800200 */
.L_x_266:
[----:B------:R-:W3:Y:S01]  /*fa70*/  LDCU.64 UR4, c[0x0][0x348] ;  /* 0x00006900ff0477ac */ /* 0x000ee20008000a00 */
[----:B------:R-:W-:Y:S02]  /*fa80*/  UIADD3 UR19, UPT, UPT, UR11, 0x80, URZ ;  /* 0x000000800b137890 */ /* 0x000fe4000fffe0ff */
[----:B------:R-:W-:Y:S02]  /*fa90*/  UIADD3 UR16, UPT, UPT, UR8, 0x2000, URZ ;  /* 0x0000200008107890 */ /* 0x000fe4000fffe0ff */
[----:B------:R-:W-:Y:S01]  /*faa0*/  UIADD3 UR17, UPT, UPT, UR8, 0xa008, URZ ;  /* 0x0000a00808117890 */ /* 0x000fe2000fffe0ff */
[----:B------:R-:W-:Y:S01]  /*fab0*/  UMOV UR18, URZ ;  /* 0x000000ff00127c82 */ /* 0x000fe20008000000 */
[----:B------:R-:W-:Y:S01]  /*fac0*/  UMOV UR20, UR12 ;  /* 0x0000000c00147c82 */ /* 0x000fe20008000000 */
        /* <DEDUP_REMOVED lines=9> */
.L_x_268:
[----:B------:R-:W3:Y:S01]  /*fb60*/  SYNCS.PHASECHK.TRANS64.TRYWAIT P2, [UR8+0xa040], R3 ;  /* 0x00a04003ff0075a7 */ /* 0x000ee20008041108 */
[----:B--2---:R-:W-:Y:S01]  /*fb70*/  @!P0 MOV R2, 0x2000 ;  /* 0x0000200000028802 */ /* 0x004fe20000000f00 */
[----:B---3--:R-:W-:Y:S06]  /*fb80*/  @!P2 BRA `(.L_x_269) ;  /* 0x0000002c000ca947 */ /* 0x008fec0003800000 */
.L_x_399:
[----:B------:R2:W-:Y:S01]  /*fb90*/  @!P0 SYNCS.ARRIVE.TRANS64 RZ, [UR8+0xa028], R2 ;  /* 0x00a02802ffff89a7 */ /* 0x0005e20008000008 */
[----:B------:R-:W-:Y:S05]  /*fba0*/  BRA.U !UP2, `(.L_x_270) ;  /* 0x000000010a047547 */ /* 0x000fea000b800000 */
[----:B------:R-:W-:Y:S05]  /*fbb0*/  BPT.TRAP 0x1 ;  /* 0x000000040000795c */ /* 0x000fea0000300000 */
.L_x_270:
[----:B------:R-:W-:Y:S04]  /*fbc0*/  BSSY.RECONVERGENT B0, `(.L_x_271) ;  /* 0x0000003000007945 */ /* 0x000fe80003800200 */
[----:B------:R-:W-:Y:S05]  /*fbd0*/  @P1 BRA `(.L_x_272) ;  /* 0x0000000000041947 */ /* 0x000fea0003800000 */
[----:B------:R-:W-:Y:S05]  /*fbe0*/  BPT.TRAP 0x1 ;  /* 0x000000040000795c */ /* 0x000fea0000300000 */
.L_x_272:
[----:B------:R-:W-:Y:S05]  /*fbf0*/  BSYNC.RECONVERGENT B0 ;  /* 0x0000000000007941 */ /* 0x000fea0003800200 */
.L_x_271:
[----:B------:R-:W3:Y:S01]  /*fc00*/  LDCU.64 UR4, c[0x0][0x348] ;  /* 0x00006900ff0477ac */ /* 0x000ee20008000a00 */
[----:B------:R-:W-:Y:S02]  /*fc10*/  UIADD3 UR32, UPT, UPT, UR8, 0x6000, URZ ;  /* 0x0000600008207890 */ /* 0x000fe4000fffe0ff */
[----:B------:R-:W-:Y:S01]  /*fc20*/  UIADD3 UR33, UPT, UPT, UR8, 0xa028, URZ ;  /* 0x0000a02808217890 */ /* 0x000fe2000fffe0ff */
[----:B------:R-:W-:Y:S01]  /*fc30*/  UMOV UR34, URZ ;  /* 0x000000ff00227c82 */ /* 0x000fe20008000000 */
[----:B------:R-:W-:Y:S01]  /*fc40*/  UMOV UR35, URZ ;  /* 0x000000ff00237c82 */ /* 0x000fe20008000000 */
[----:B---3--:R-:W-:-:S03]  /*fc50*/  UIADD3 UR10, UP1, UPT, UR4, 0x280, URZ ;  /* 0x00000280040a7890 */ /* 0x008fc6000ff3e0ff */
[----:B------:R-:W-:Y:S01]  /*fc60*/  UMOV UR4, 0x0 ;  /* 0x0000000000047882 */ /* 0x000fe20000000000 */
[----:B------:R-:W-:-:S03]  /*fc70*/  UIADD3.X UR11, UPT, UPT, URZ, UR5, URZ, UP1, !UPT ;  /* 0x00000005ff0b7290 */ /* 0x000fc60008ffe4ff */
[----:B------:R-:W-:-:S06]  /*fc80*/  UMOV UR5, 0x10000000 ;  /* 0x1000000000057882 */ /* 0x000fcc0000000000 */
[----:B------:R3:W-:Y:S01]  /*fc90*/  UTMALDG.4D [UR32], [UR10], desc[UR4] ;  /* 0x000004200a0075b4 */ /* 0x0007e20008019000 */
[----:B------:R-:W-:Y:S01]  /*fca0*/  NOP ;  /* 0x0000000000007918 */ /* 0x000fe20000000000 */
[----:B------:R-:W-:-:S06]  /*fcb0*/  UISETP.GE.AND UP1, UPT, UR7, 0x81, UPT ;  /* 0x000000810700788c */ /* 0x000fcc000bf26270 */
[----:B------:R-:W-:-:S13]  /*fcc0*/  PLOP3.LUT P2, PT, PT, PT, UP1, 0x80, 0x8 ;  /* 0x000000000008781c */ /* 0x000fda0003f4f018 */
[----:B---3--:R-:W-:Y:S05]  /*fcd0*/  @!P2 EXIT ;  /* 0x000000000000a94d */ /* 0x008fea0003800000 */
[----:B------:R-:W-:Y:S01]  /*fce0*/  UIADD3 UR5, UPT, UPT, UR7, 0x7f, URZ ;  /* 0x0000007f07057890 */ /* 0x000fe2000fffe0ff */
[----:B------:R-:W-:Y:S01]  /*fcf0*/  HFMA2 R4, -RZ, RZ, 0, 5.9604644775390625e-08 ;  /* 0x00000001ff047431 */ /* 0x000fe200000001ff */
[----:B------:R-:W-:Y:S02]  /*fd00*/  UMOV UR10, 0x2 ;  /* 0x00000002000a7882 */ /* 0x000fe40000000000 */
[----:B------:R-:W-:-:S04]  /*fd10*/  USHF.R.S32.HI UR4, URZ, 0x1f, UR5 ;  /* 0x0000001fff047899 */ /* 0x000fc80008011405 */
[----:B------:R-:W-:-:S04]  /*fd20*/  ULEA.HI UR4, UR4, UR5, URZ, 0x7 ;  /* 0x0000000504047291 */ /* 0x000fc8000f8f38ff */
[----:B------:R-:W-:-:S04]  /*fd30*/  USHF.R.S32.HI UR9, URZ, 0x7, UR4 ;  /* 0x00000007ff097899 */ /* 0x000fc80008011404 */
[----:B------:R-:W-:-:S04]  /*fd40*/  UISETP.LT.AND UP1, UPT, UR9, 0x2, UPT ;  /* 0x000000020900788c */ /* 0x000fc8000bf21270 */
[----:B------:R-:W-:-:S04]  /*fd50*/  USEL UR4, UR9, 0x2, UP1 ;  /* 0x0000000209047887 */ /* 0x000fc80008800000 */
[----:B------:R-:W-:-:S04]  /*fd60*/  UIADD3 UR9, UPT, UPT, UR9, -UR4, URZ ;  /* 0x8000000409097290 */ /* 0x000fc8000fffe0ff */
[----:B------:R-:W-:Y:S02]  /*fd70*/  UISETP.GE.U32.AND UP1, UPT, UR9, 0x3, UPT ;  /* 0x000000030900788c */ /* 0x000fe4000bf26070 */
[----:B------:R-:W-:Y:S01]  /*fd80*/  UIADD3 UR11, UPT, UPT, UR9, 0x1, URZ ;  /* 0x00000001090b7890 */ /* 0x000fe2000fffe0ff */
[----:B------:R-:W3:Y:S03]  /*fd90*/  LDCU.64 UR4, c[0x0][0x348] ;  /* 0x00006900ff0477ac */ /* 0x000ee60008000a00 */
[----:B------:R-:W-:Y:S01]  /*fda0*/  ULOP3.LUT UR6, UR11, 0x3, URZ, 0xc0, !UPT ;  /* 0x000000030b067892 */ /* 0x000fe2000f8ec0ff */
[----:B------:R-:W-:Y:S02]  /*fdb0*/  UMOV UR9, 0x1 ;  /* 0x0000000100097882 */ /* 0x000fe40000000000 */
[----:B------:R-:W-:Y:S09]  /*fdc0*/  BRA.U !UP1, `(.L_x_273) ;  /* 0x0000001109107547 */ /* 0x000ff2000b800000 */
[----:B------:R-:W-:Y:S01]  /*fdd0*/  ULOP3.LUT UR9, UR11, 0xfffffffc, URZ, 0xc0, !UPT ;  /* 0xfffffffc0b097892 */ /* 0x000fe2000f8ec0ff */
[----:B------:R-:W-:Y:S01]  /*fde0*/  MOV R4, 0x1 ;  /* 0x0000000100047802 */ /* 0x000fe20000000f00 */
[----:B------:R-:W-:Y:S01]  /*fdf0*/  UMOV UR10, 0x2 ;  /* 0x00000002000a7882 */ /* 0x000fe20000000000 */
[----:B------:R-:W-:Y:S01]  /*fe00*/  UMOV UR7, URZ ;  /* 0x000000ff00077c82 */ /* 0x000fe20008000000 */
[----:B------:R-:W-:Y:S01]  /*fe10*/  UIADD3 UR9, UPT, UPT, -UR9, URZ, URZ ;  /* 0x000000ff09097290 */ /* 0x000fe2000fffe1ff */
[----:B------:R-:W-:-:S11]  /*fe20*/  UMOV UR27, 0x100 ;  /* 0x00000100001b7882 */ /* 0x000fd60000000000 */
.L_x_314:
[----:B-1----:R-:W-:Y:S05]  /*fe30*/  BRA.U !UP0, `(.L_x_274) ;  /* 0x0000000108047547 */ /* 0x002fea000b800000 */
[----:B---3--:R-:W-:Y:S05]  /*fe40*/  BPT.TRAP 0x1 ;  /* 0x000000040000795c */ /* 0x008fea0000300000 */
.L_x_274:
[----:B------:R-:W4:Y:S01]  /*fe50*/  S2UR UR8, SR_CgaCtaId ;  /* 0x00000000000879c3 */ /* 0x000f220000008800 */
[----:B------:R-:W-:Y:S01]  /*fe60*/  UMOV UR11, 0x400 ;  /* 0x00000400000b7882 */ /* 0x000fe20000000000 */
[----:B-1----:R-:W-:Y:S02]  /*fe70*/  SHF.L.U32 R3, R4, 0x1f, RZ ;  /* 0x0000001f04037819 */ /* 0x002fe400000006ff */
[----:B--2---:R-:W-:Y:S01]  /*fe80*/  @!P0 MOV R2, 0x2000 ;  /* 0x0000200000028802 */ /* 0x004fe20000000f00 */
[----:B----4-:R-:W-:-:S04]  /*fe90*/  ULEA UR8, UR8, UR11, 0x18 ;  /* 0x0000000b08087291 */ /* 0x010fc8000f8ec0ff */
[----:B------:R-:W-:-:S09]  /*fea0*/  ULEA UR33, UR10, UR8, 0x3 ;  /* 0x000000080a217291 */ /* 0x000fd2000f8e18ff */
[----:B------:R-:W1:Y:S02]  /*feb0*/  SYNCS.PHASECHK.TRANS64.TRYWAIT P2, [UR33+0xa038], R3 ;  /* 0x00a03803ff0075a7 */ /* 0x000e640008041121 */
[----:B-1----:R-:W-:Y:S05]  /*fec0*/  @!P2 BRA `(.L_x_275) ;  /* 0x000000280054a947 */ /* 0x002fea0003800000 */
.L_x_401:
[----:B------:R2:W-:Y:S01]  /*fed0*/  @!P0 SYNCS.ARRIVE.TRANS64 RZ, [UR33+0xa020], R2 ;  /* 0x00a02002ffff89a7 */ /* 0x0005e20008000021 */
[----:B------:R-:W-:Y:S05]  /*fee0*/  BRA.U !UP2, `(.L_x_276) ;  /* 0x000000010a047547 */ /* 0x000fea000b800000 */
[----:B---3--:R-:W-:Y:S05]  /*fef0*/  BPT.TRAP 0x1 ;  /* 0x000000040000795c */ /* 0x008fea0000300000 */
.L_x_276:
[----:B------:R-:W-:Y:S04]  /*ff00*/  BSSY.RECONVERGENT B0, `(.L_x_277) ;  /* 0x0000003000007945 */ /* 0x000fe80003800200 */
[----:B------:R-:W-:Y:S05]  /*ff10*/  @P1 BRA `(.L_x_278) ;  /* 0x0000000000041947 */ /* 0x000fea0003800000 */
[----:B---3--:R-:W-:Y:S05]  /*ff20*/  BPT.TRAP 0x1 ;  /* 0x000000040000795c */ /* 0x008fea0000300000 */
.L_x_278:
[----:B---3--:R-:W-:Y:S05]  /*ff30*/  BSYNC.RECONVERGENT B0 ;  /* 0x0000000000007941 */ /* 0x008fea0003800200 */
.L_x_277:
[----:B------:R-:W-:Y:S02]  /*ff40*/  ULEA UR32, UR10, UR8, 0xd ;  /* 0x000000080a207291 */ /* 0x000fe4000f8e68ff */
[----:B------:R-:W-:Y:S02]  /*ff50*/  UIADD3 UR14, UP1, UPT, UR4, 0x180, URZ ;  /* 0x00000180040e7890 */ /* 0x000fe4000ff3e0ff */
[----:B------:R-:W-:Y:S02]  /*ff60*/  UIADD3 UR35, UPT, UPT, UR27, -0x80, URZ ;  /* 0xffffff801b237890 */ /* 0x000fe4000fffe0ff */
[----:B------:R-:W-:Y:S02]  /*ff70*/  UIADD3 UR33, UPT, UPT, UR33, 0xa020, URZ ;  /* 0x0000a02021217890 */ /* 0x000fe4000fffe0ff */
[----:B------:R-:W-:Y:S02]  /*ff80*/  UIADD3 UR32, UPT, UPT, UR32, 0x4000, URZ ;  /* 0x0000400020207890 */ /* 0x000fe4000fffe0ff */
[----:B------:R-:W-:Y:S01]  /*ff90*/  UIADD3.X UR15, UPT, UPT, URZ, UR5, URZ, UP1, !UPT ;  /* 0x00000005ff0f7290 */ /* 0x000fe20008ffe4ff */
[----:B------:R-:W-:Y:S01]  /*ffa0*/  UMOV UR12, 0x0 ;  /* 0x00000000000c7882 */ /* 0x000fe20000000000 */
[----:B------:R-:W-:Y:S01]  /*ffb0*/  UMOV UR13, 0x10000000 ;  /* 0x10000000000d7882 */ /* 0x000fe20000000000 */
[----:B------:R-:W-:Y:S01]  /*ffc0*/  UMOV UR34, URZ ;  /* 0x000000ff00227c82 */ /* 0x000fe20008000000 */
[----:B------:R-:W-:-:S05]  /*ffd0*/  UIADD3 UR10, UPT, UPT, UR10, 0x1, URZ ;  /* 0x000000010a0a7890 */ /* 0x000fca000fffe0ff */
[----:B------:R3:W-:Y:S01]  /*ffe0*/  UTMALDG.4D [UR32], [UR14], desc[UR12] ;  /* 0x00000c200e0075b4 */ /* 0x0007e20008019000 */
[----:B------:R-:W-:-:S04]  /*fff0*/  UISETP.NE.AND UP1, UPT, UR10, 0x3, UPT ;  /* 0x000000030a00788c */ /* 0x000fc8000bf25270 */
[----:B------:R-:W-:Y:S02]  /*10000*/  USEL UR11, URZ, 0x1, UP1 ;  /* 0x00000001ff0b7887 */ /* 0x000fe40008800000 */
[----:B------:R-:W-:-:S04]  /*10010*/  USEL UR10, UR10, URZ, UP1 ;  /* 0x000000ff0a0a7287 */ /* 0x000fc80008800000 */
[----:B-1----:R-:W-:Y:S01]  /*10020*/  LOP3.LUT R3, R4, UR11, RZ, 0x3c, !PT ;  /* 0x0000000b04037c12 */ /* 0x002fe2000f8e3cff */
[----:B---3--:R-:W-:Y:S07]  /*10030*/  BRA.U !UP0, `(.L_x_279) ;  /* 0x0000000108047547 */ /* 0x008fee000b800000 */
[----:B------:R-:W-:Y:S05]  /*10040*/  BPT.TRAP 0x1 ;  /* 0x000000040000795c */ /* 0x000fea0000300000 */
.L_x_279:
[----:B------:R-:W-:Y:S01]  /*10050*/  ULEA UR17, UR10, UR8, 0x3 ;  /* 0x000000080a117291 */ /* 0x000fe2000f8e18ff */
[----:B------:R-:W-:Y:S02]  /*10060*/  SHF.L.U32 R5, R3, 0x1f, RZ ;  /* 0x0000001f03057819 */ /* 0x000fe400000006ff */
[----:B--2---:R-:W-:-:S06]  /*10070*/  @!P0 MOV R2, 0x2000 ;  /* 0x0000200000028802 */ /* 0x004fcc0000000f00 */
[----:B------:R-:W1:Y:S02]  /*10080*/  SYNCS.PHASECHK.TRANS64.TRYWAIT P2, [UR17+0xa038], R5 ;  /* 0x00a03805ff0075a7 */ /* 0x000e640008041111 */
[----:B-1----:R-:W-:Y:S05]  /*10090*/  @!P2 BRA `(.L_x_280) ;  /* 0x0000002400f8a947 */ /* 0x002fea0003800000 */
.L_x_403:
[----:B------:R2:W-:Y:S01]  /*100a0*/  @!P0 SYNCS.ARRIVE.TRANS64 RZ, [UR17+0xa020], R2 ;  /* 0x00a02002ffff89a7 */ /* 0x0005e20008000011 */
[----:B------:R-:W-:Y:S05]  /*100b0*/  BRA.U !UP2, `(.L_x_281) ;  /* 0x000000010a047547 */ /* 0x000fea000b800000 */
[----:B------:R-:W-:Y:S05]  /*100c0*/  BPT.TRAP 0x1 ;  /* 0x000000040000795c */ /* 0x000fea0000300000 */
.L_x_281:
[----:B------:R-:W-:Y:S04]  /*100d0*/  BSSY.RECONVERGENT B0, `(.L_x_282) ;  /* 0x0000003000007945 */ /* 0x000fe80003800200 */
[----:B------:R-:W-:Y:S05]  /*100e0*/  @P1 BRA `(.L_x_283) ;  /* 0x0000000000041947 */ /* 0x000fea0003800000 */
[----:B------:R-:W-:Y:S05]  /*100f0*/  BPT.TRAP 0x1 ;  /* 0x000000040000795c */ /* 0x000fea0000300000 */
.L_x_283:
[----:B------:R-:W-:Y:S05]  /*10100*/  BSYNC.RECONVERGENT B0 ;  /* 0x0000000000007941 */ /* 0x000fea0003800200 */
.L_x_282:
        /* <DEDUP_REMOVED lines=9> */
[----:B------:R-:W-:Y:S01]  /*101a0*/  UMOV UR20, UR36 ;  /* 0x0000002400147c82 */ /* 0x000fe20008000000 */
[----:B------:R-:W-:Y:S01]  /*101b0*/  UMOV UR21, UR37 ;  /* 0x0000002500157c82 */ /* 0x000fe20008000000 */
[----:B------:R-:W-:-:S03]  /*101c0*/  UIADD3 UR10, UPT, UPT, UR10, 0x1, URZ ;  /* 0x000000010a0a7890 */ /* 0x000fc6000fffe0ff */
[----:B------:R3:W-:Y:S01]  /*101d0*/  UTMALDG.4D [UR16], [UR14], desc[UR12] ;  /* 0x00000c100e0075b4 */ /* 0x0007e20008019000 */
[----:B------:R-:W-:-:S04]  /*101e0*/  UISETP.NE.AND UP1, UPT, UR10, 0x3, UPT ;  /* 0x000000030a00788c */ /* 0x000fc8000bf25270 */
[----:B------:R-:W-:Y:S02]  /*101f0*/  USEL UR11, URZ, 0x1, UP1 ;  /* 0x00000001ff0b7887 */ /* 0x000fe40008800000 */
[----:B------:R-:W-:-:S04]  /*10200*/  USEL UR10, UR10, URZ, UP1 ;  /* 0x000000ff0a0a7287 */ /* 0x000fc80008800000 */
[----:B------:R-:W-:Y:S01]  /*10210*/  LOP3.LUT R3, R3, UR11, RZ, 0x3c, !PT ;  /* 0x0000000b03037c12 */ /* 0x000fe2000f8e3cff */
[----:B---3--:R-:W-:Y:S07]  /*10220*/  BRA.U !UP0, `(.L_x_284) ;  /* 0x0000000108047547 */ /* 0x008fee000b800000 */
[----:B------:R-:W-:Y:S05]  /*10230*/  BPT.TRAP 0x1 ;  /* 0x000000040000795c */ /* 0x000fea0000300000 */
.L_x_284:
[----:B------:R-:W-:Y:S01]  /*10240*/  ULEA UR25, UR10, UR8, 0x3 ;  /* 0x000000080a197291 */ /* 0x000fe2000f8e18ff */
[----:B-1----:R-:W-:Y:S02]  /*10250*/  SHF.L.U32 R5, R3, 0x1f, RZ ;  /* 0x0000001f03057819 */ /* 0x002fe400000006ff */
[----:B--2---:R-:W-:-:S06]  /*10260*/  @!P0 MOV R2, 0x2000 ;  /* 0x0000200000028802 */ /* 0x004fcc0000000f00 */
[----:B------:R-:W1:Y:S02]  /*10270*/  SYNCS.PHASECHK.TRANS64.TRYWAIT P2, [UR25+0xa038], R5 ;  /* 0x00a03805ff0075a7 */ /* 0x000e640008041119 */
[----:B-1----:R-:W-:Y:S05]  /*10280*/  @!P2 BRA `(.L_x_285) ;  /* 0x000000240094a947 */ /* 0x002fea0003800000 */
.L_x_405:
[----:B------:R2:W-:Y:S01]  /*10290*/  @!P0 SYNCS.ARRIVE.TRANS64 RZ, [UR25+0xa020], R2 ;  /* 0x00a02002ffff89a7 */ /* 0x0005e20008000019 */
[----:B------:R-:W-:Y:S05]  /*102a0*/  BRA.U !UP2, `(.L_x_286) ;  /* 0x000000010a047547 */ /* 0x000fea000b800000 */
[----:B------:R-:W-:Y:S05]  /*102b0*/  BPT.TRAP 0x1 ;  /* 0x000000040000795c */ /* 0x000fea0000300000 */
.L_x_286:
[----:B------:R-:W-:Y:S04]  /*102c0*/  BSSY.RECONVERGENT B0, `(.L_x_287) ;  /* 0x0000003000007945 */ /* 0x000fe80003800200 */
[----:B------:R-:W-:Y:S05]  /*102d0*/  @P1 BRA `(.L_x_288) ;  /* 0x0000000000041947 */ /* 0x000fea0003800000 */
[----:B------:R-:W-:Y:S05]  /*102e0*/  BPT.TRAP 0x1 ;  /* 0x000000040000795c */ /* 0x000fea0000300000 */
.L_x_288:
[----:B------:R-:W-:Y:S05]  /*102f0*/  BSYNC.RECONVERGENT B0 ;  /* 0x0000000000007941 */ /* 0x000fea0003800200 */
.L_x_287:
[----:B------:R-:W-:Y:S02]  /*10300*/  ULEA UR24, UR10, UR8, 0xd ;  /* 0x000000080a187291 */ /* 0x000fe4000f8e68ff */
[----:B------:R-:W-:Y:S02]  /*10310*/  UIADD3 UR14, UP1, UPT, UR4, 0x180, URZ ;  /* 0x00000180040e7890 */ /* 0x000fe4000ff3e0ff */
        /* <DEDUP_REMOVED lines=16> */
.L_x_289:
[----:B------:R-:W-:Y:S01]  /*10420*/  ULEA UR17, UR10, UR8, 0x3 ;  /* 0x000000080a117291 */ /* 0x000fe2000f8e18ff */
[----:B-1----:R-:W-:Y:S02]  /*10430*/  SHF.L.U32 R5, R3, 0x1f, RZ ;  /* 0x0000001f03057819 */ /* 0x002fe400000006ff */
[----:B--2---:R-:W-:-:S06]  /*10440*/  @!P0 MOV R2, 0x2000 ;  /* 0x0000200000028802 */ /* 0x004fcc0000000f00 */
[----:B------:R-:W1:Y:S02]  /*10450*/  SYNCS.PHASECHK.TRANS64.TRYWAIT P2, [UR17+0xa038], R5 ;  /* 0x00a03805ff0075a7 */ /* 0x000e640008041111 */
[----:B-1----:R-:W-:Y:S05]  /*10460*/  @!P2 BRA `(.L_x_290) ;  /* 0x000000240034a947 */ /* 0x002fea0003800000 */
.L_x_407:
[----:B------:R2:W-:Y:S01]  /*10470*/  @!P0 SYNCS.ARRIVE.TRANS64 RZ, [UR17+0xa020], R2 ;  /* 0x00a02002ffff89a7 */ /* 0x0005e20008000011 */
[----:B------:R-:W-:Y:S05]  /*10480*/  BRA.U !UP2, `(.L_x_291) ;  /* 0x000000010a047547 */ /* 0x000fea000b800000 */
[----:B------:R-:W-:Y:S05]  /*10490*/  BPT.TRAP 0x1 ;  /* 0x000000040000795c */ /* 0x000fea0000300000 */
.L_x_291:
[----:B------:R-:W-:Y:S04]  /*104a0*/  BSSY.RECONVERGENT B0, `(.L_x_292) ;  /* 0x0000003000007945 */ /* 0x000fe80003800200 */
[----:B------:R-:W-:Y:S05]  /*104b0*/  @P1 BRA `(.L_x_293) ;  /* 0x0000000000041947 */ /* 0x000fea0003800000 */
[----:B------:R-:W-:Y:S05]  /*104c0*/  BPT.TRAP 0x1 ;  /* 0x000000040000795c */ /* 0x000fea0000300000 */
.L_x_293:
[----:B------:R-:W-:Y:S05]  /*104d0*/  BSYNC.RECONVERGENT B0 ;  /* 0x0000000000007941 */ /* 0x000fea0003800200 */
.L_x_292:
        /* <DEDUP_REMOVED lines=10> */
[----:B------:R-:W-:Y:S01]  /*10580*/  UMOV UR21, UR37 ;  /* 0x0000002500157c82 */ /* 0x000fe20008000000 */
[----:B------:R-:W-:-:S02]  /*10590*/  UIADD3 UR10, UPT, UPT, UR10, 0x1, URZ ;  /* 0x000000010a0a7890 */ /* 0x000fc4000fffe0ff */
[----:B------:R3:W-:Y:S02]  /*105a0*/  UTMALDG.4D [UR16], [UR14], desc[UR12] ;  /* 0x00000c100e0075b4 */ /* 0x0007e40008019000 */
[----:B------:R-:W-:-:S04]  /*105b0*/  UISETP.NE.AND UP1, UPT, UR10, 0x3, UPT ;  /* 0x000000030a00788c */ /* 0x000fc8000bf25270 */
[----:B------:R-:W-:Y:S02]  /*105c0*/  USEL UR11, URZ, 0x1, UP1 ;  /* 0x00000001ff0b7887 */ /* 0x000fe40008800000 */
[----:B------:R-:W-:-:S04]  /*105d0*/  USEL UR10, UR10, URZ, UP1 ;  /* 0x000000ff0a0a7287 */ /* 0x000fc80008800000 */
[----:B------:R-:W-:Y:S01]  /*105e0*/  LOP3.LUT R3, R3, UR11, RZ, 0x3c, !PT ;  /* 0x0000000b03037c12 */ /* 0x000fe2000f8e3cff */
[----:B---3--:R-:W-:Y:S07]  /*105f0*/  BRA.U !UP0, `(.L_x_294) ;  /* 0x0000000108047547 */ /* 0x008fee000b800000 */
[----:B------:R-:W-:Y:S05]  /*10600*/  BPT.TRAP 0x1 ;  /* 0x000000040000795c */ /* 0x000fea0000300000 */
.L_x_294:
[----:B------:R-:W-:Y:S01]  /*10610*/  ULEA UR17, UR10, UR8, 0x3 ;  /* 0x000000080a117291 */ /* 0x000fe2000f8e18ff */
[----:B-1----:R-:W-:Y:S02]  /*10620*/  SHF.L.U32 R5, R3, 0x1f, RZ ;  /* 0x0000001f03057819 */ /* 0x002fe400000006ff */
[----:B--2---:R-:W-:-:S06]  /*10630*/  @!P0 MOV R2, 0x2000 ;  /* 0x0000200000028802 */ /* 0x004fcc0000000f00 */
[----:B------:R-:W1:Y:S02]  /*10640*/  SYNCS.PHASECHK.TRANS64.TRYWAIT P2, [UR17+0xa038], R5 ;  /* 0x00a03805ff0075a7 */ /* 0x000e640008041111 */
[----:B-1----:R-:W-:Y:S05]  /*10650*/  @!P2 BRA `(.L_x_295) ;  /* 0x0000002000d0a947 */ /* 0x002fea0003800000 */
.L_x_409:
[----:B------:R2:W-:Y:S01]  /*10660*/  @!P0 SYNCS.ARRIVE.TRANS64 RZ, [UR17+0xa020], R2 ;  /* 0x00a02002ffff89a7 */ /* 0x0005e20008000011 */
[----:B------:R-:W-:Y:S05]  /*10670*/  BRA.U !UP2, `(.L_x_296) ;  /* 0x000000010a047547 */ /* 0x000fea000b800000 */
[----:B------:R-:W-:Y:S05]  /*10680*/  BPT.TRAP 0x1 ;  /* 0x000000040000795c */ /* 0x000fea0000300000 */
.L_x_296:
[----:B------:R-:W-:Y:S04]  /*10690*/  BSSY.RECONVERGENT B0, `(.L_x_297) ;  /* 0x0000003000007945 */ /* 0x000fe80003800200 */
[----:B------:R-:W-:Y:S05]  /*106a0*/  @P1 BRA `(.L_x_298) ;  /* 0x0000000000041947 */ /* 0x000fea0003800000 */
[----:B------:R-:W-:Y:S05]  /*106b0*/  BPT.TRAP 0x1 ;  /* 0x000000040000795c */ /* 0x000fea0000300000 */
.L_x_298:
[----:B------:R-:W-:Y:S05]  /*106c0*/  BSYNC.RECONVERGENT B0 ;  /* 0x0000000000007941 */ /* 0x000fea0003800200 */
.L_x_297:
[----:B------:R-:W-:Y:S02]  /*106d0*/  ULEA UR16, UR10, UR8, 0xd ;  /* 0x000000080a107291 */ /* 0x000fe4000f8e68ff */
[----:B------:R-:W-:Y:S02]  /*106e0*/  UIADD3 UR14, UP1, UPT, UR4, 0x180, URZ ;  /* 0x00000180040e7890 */ /* 0x000fe4000ff3e0ff */
[----:B------:R-:W-:Y:S02]  /*106f0*/  UIADD3 UR19, UPT, UPT, UR27, 0x80, URZ ;  /* 0x000000801b137890 */ /* 0x000fe4000fffe0ff */
        /* <DEDUP_REMOVED lines=16> */
.L_x_299:
[----:B------:R-:W-:Y:S01]  /*10800*/  ULEA UR17, UR10, UR8, 0x3 ;  /* 0x000000080a117291 */ /* 0x000fe2000f8e18ff */
[----:B-1----:R-:W-:Y:S02]  /*10810*/  SHF.L.U32 R5, R3, 0x1f, RZ ;  /* 0x0000001f03057819 */ /* 0x002fe400000006ff */
[----:B--2---:R-:W-:-:S06]  /*10820*/  @!P0 MOV R2, 0x2000 ;  /* 0x0000200000028802 */ /* 0x004fcc0000000f00 */
[----:B------:R-:W1:Y:S02]  /*10830*/  SYNCS.PHASECHK.TRANS64.TRYWAIT P2, [UR17+0xa038], R5 ;  /* 0x00a03805ff0075a7 */ /* 0x000e640008041111 */
[----:B-1----:R-:W-:Y:S05]  /*10840*/  @!P2 BRA `(.L_x_300) ;  /* 0x00000020006ca947 */ /* 0x002fea0003800000 */
.L_x_411:
[----:B------:R2:W-:Y:S01]  /*10850*/  @!P0 SYNCS.ARRIVE.TRANS64 RZ, [UR17+0xa020], R2 ;  /* 0x00a02002ffff89a7 */ /* 0x0005e20008000011 */
[----:B------:R-:W-:Y:S05]  /*10860*/  BRA.U !UP2, `(.L_x_301) ;  /* 0x000000010a047547 */ /* 0x000fea000b800000 */
[----:B------:R-:W-:Y:S05]  /*10870*/  BPT.TRAP 0x1 ;  /* 0x000000040000795c */ /* 0x000fea0000300000 */
.L_x_301:
[----:B------:R-:W-:Y:S04]  /*10880*/  BSSY.RECONVERGENT B0, `(.L_x_302) ;  /* 0x0000003000007945 */ /* 0x000fe80003800200 */
[----:B------:R-:W-:Y:S05]  /*10890*/  @P1 BRA `(.L_x_303) ;  /* 0x0000000000041947 */ /* 0x000fea0003800000 */
[----:B------:R-:W-:Y:S05]  /*108a0*/  BPT.TRAP 0x1 ;  /* 0x000000040000795c */ /* 0x000fea0000300000 */
.L_x_303:
[----:B------:R-:W-:Y:S05]  /*108b0*/  BSYNC.RECONVERGENT B0 ;  /* 0x0000000000007941 */ /* 0x000fea0003800200 */
.L_x_302:
        /* <DEDUP_REMOVED lines=19> */
.L_x_304:
[----:B------:R-:W-:Y:S01]  /*109f0*/  ULEA UR17, UR10, UR8, 0x3 ;  /* 0x000000080a117291 */ /* 0x000fe2000f8e18ff */
[----:B-1----:R-:W-:Y:S02]  /*10a00*/  SHF.L.U32 R5, R3, 0x1f, RZ ;  /* 0x0000001f03057819 */ /* 0x002fe400000006ff */
[----:B--2---:R-:W-:-:S06]  /*10a10*/  @!P0 MOV R2, 0x2000 ;  /* 0x0000200000028802 */ /* 0x004fcc0000000f00 */
[----:B------:R-:W1:Y:S02]  /*10a20*/  SYNCS.PHASECHK.TRANS64.TRYWAIT P2, [UR17+0xa038], R5 ;  /* 0x00a03805ff0075a7 */ /* 0x000e640008041111 */
[----:B-1----:R-:W-:Y:S05]  /*10a30*/  @!P2 BRA `(.L_x_305) ;  /* 0x000000200008a947 */ /* 0x002fea0003800000 */
.L_x_413:
[----:B------:R2:W-:Y:S01]  /*10a40*/  @!P0 SYNCS.ARRIVE.TRANS64 RZ, [UR17+0xa020], R2 ;  /* 0x00a02002ffff89a7 */ /* 0x0005e20008000011 */
[----:B------:R-:W-:Y:S05]  /*10a50*/  BRA.U !UP2, `(.L_x_306) ;  /* 0x000000010a047547 */ /* 0x000fea000b800000 */
[----:B------:R-:W-:Y:S05]  /*10a60*/  BPT.TRAP 0x1 ;  /* 0x000000040000795c */ /* 0x000fea0000300000 */
.L_x_306:
[----:B------:R-:W-:Y:S04]  /*10a70*/  BSSY.RECONVERGENT B0, `(.L_x_307) ;  /* 0x0000003000007945 */ /* 0x000fe80003800200 */
[----:B------:R-:W-:Y:S05]  /*10a80*/  @P1 BRA `(.L_x_308) ;  /* 0x0000000000041947 */ /* 0x000fea0003800000 */
[----:B------:R-:W-:Y:S05]  /*10a90*/  BPT.TRAP 0x1 ;  /* 0x000000040000795c */ /* 0x000fea0000300000 */
.L_x_308:
[----:B------:R-:W-:Y:S05]  /*10aa0*/  BSYNC.RECONVERGENT B0 ;  /* 0x0000000000007941 */ /* 0x000fea0003800200 */
.L_x_307:
        /* <DEDUP_REMOVED lines=19> */
.L_x_309:
[----:B------:R-:W-:Y:S01]  /*10be0*/  ULEA UR17, UR10, UR8, 0x3 ;  /* 0x000000080a117291 */ /* 0x000fe2000f8e18ff */
[----:B-1----:R-:W-:Y:S02]  /*10bf0*/  SHF.L.U32 R5, R3, 0x1f, RZ ;  /* 0x0000001f03057819 */ /* 0x002fe400000006ff */
[----:B--2---:R-:W-:-:S06]  /*10c00*/  @!P0 MOV R2, 0x2000 ;  /* 0x0000200000028802 */ /* 0x004fcc0000000f00 */
[----:B------:R-:W1:Y:S02]  /*10c10*/  SYNCS.PHASECHK.TRANS64.TRYWAIT P2, [UR17+0xa038], R5 ;  /* 0x00a03805ff0075a7 */ /* 0x000e640008041111 */
[----:B-1----:R-:W-:Y:S05]  /*10c20*/  @!P2 BRA `(.L_x_310) ;  /* 0x0000001c00a4a947 */ /* 0x002fea0003800000 */
.L_x_415:
[----:B------:R2:W-:Y:S01]  /*10c30*/  @!P0 SYNCS.ARRIVE.TRANS64 RZ, [UR17+0xa020], R2 ;  /* 0x00a02002ffff89a7 */ /* 0x0005e20008000011 */
[----:B------:R-:W-:Y:S05]  /*10c40*/  BRA.U !UP2, `(.L_x_311) ;  /* 0x000000010a047547 */ /* 0x000fea000b800000 */
[----:B------:R-:W-:Y:S05]  /*10c50*/  BPT.TRAP 0x1 ;  /* 0x000000040000795c */ /* 0x000fea0000300000 */
.L_x_311:
[----:B------:R-:W-:Y:S04]  /*10c60*/  BSSY.RECONVERGENT B0, `(.L_x_312) ;  /* 0x0000003000007945 */ /* 0x000fe80003800200 */
[----:B------:R-:W-:Y:S05]  /*10c70*/  @P1 BRA `(.L_x_313) ;  /* 0x0000000000041947 */ /* 0x000fea0003800000 */
[----:B------:R-:W-:Y:S05]  /*10c80*/  BPT.TRAP 0x1 ;  /* 0x000000040000795c */ /* 0x000fea0000300000 */
.L_x_313:
[----:B------:R-:W-:Y:S05]  /*10c90*/  BSYNC.RECONVERGENT B0 ;  /* 0x0000000000007941 */ /* 0x000fea0003800200 */
.L_x_312:
        /* <DEDUP_REMOVED lines=13> */
[----:B------:R-:W-:Y:S02]  /*10d70*/  UIADD3 UR9, UPT, UPT, UR9, 0x4, URZ ;  /* 0x0000000409097890 */ /* 0x000fe4000fffe0ff */
[----:B------:R-:W-:Y:S02]  /*10d80*/  UISETP.NE.AND UP1, UPT, UR10, 0x3, UPT ;  /* 0x000000030a00788c */ /* 0x000fe4000bf25270 */
[----:B------:R-:W-:Y:S02]  /*10d90*/  UIADD3 UR7, UPT, UPT, UR7, 0x4, URZ ;  /* 0x0000000407077890 */ /* 0x000fe4000fffe0ff */
[----:B------:R-:W-:Y:S02]  /*10da0*/  USEL UR11, URZ, 0x1, UP1 ;  /* 0x00000001ff0b7887 */ /* 0x000fe40008800000 */
[----:B------:R-:W-:Y:S02]  /*10db0*/  USEL UR10, UR10, URZ, UP1 ;  /* 0x000000ff0a0a7287 */ /* 0x000fe40008800000 */
[----:B------:R-:W-:-:S02]  /*10dc0*/  UISETP.NE.AND UP1, UPT, UR9, URZ, UPT ;  /* 0x000000ff0900728c */ /* 0x000fc4000bf25270 */
[----:B------:R-:W-:Y:S01]  /*10dd0*/  LOP3.LUT R4, R3, UR11, RZ, 0x3c, !PT ;  /* 0x0000000b03047c12 */ /* 0x000fe2000f8e3cff */
[----:B------:R-:W-:-:S06]  /*10de0*/  UIADD3 UR27, UPT, UPT, UR27, 0x200, URZ ;  /* 0x000002001b1b7890 */ /* 0x000fcc000fffe0ff */
[----:B----4-:R-:W-:Y:S06]  /*10df0*/  BRA.U UP1, `(.L_x_314) ;  /* 0xfffffff1010c7547 */ /* 0x010fec000b83ffff */
[----:B------:R-:W-:Y:S02]  /*10e00*/  UIADD3 UR9, UPT, UPT, UR7, 0x1, URZ ;  /* 0x0000000107097890 */ /* 0x000fe4000fffe0ff */
.L_x_273:
[----:B------:R-:W-:-:S13]  /*10e10*/  ISETP.NE.AND P2, PT, RZ, UR6, PT ;  /* 0x00000006ff007c0c */ /* 0x000fda000bf45270 */
[----:B---3--:R-:W-:Y:S05]  /*10e20*/  @!P2 EXIT ;  /* 0x000000000000a94d */ /* 0x008fea0003800000 */
[----:B------:R-:W-:Y:S02]  /*10e30*/  UIADD3 UR7, UPT, UPT, -UR6, URZ, URZ ;  /* 0x000000ff06077290 */ /* 0x000fe4000fffe1ff */
[----:B------:R-:W-:-:S12]  /*10e40*/  USHF.L.U32 UR27, UR9, 0x7, URZ ;  /* 0x00000007091b7899 */ /* 0x000fd800080006ff */
.L_x_325:
[----:B------:R-:W-:Y:S05]  /*10e50*/  BRA.U !UP0, `(.L_x_315) ;  /* 0x0000000108047547 */ /* 0x000fea000b800000 */
[----:B------:R-:W-:Y:S05]  /*10e60*/  BPT.TRAP 0x1 ;  /* 0x000000040000795c */ /* 0x000fea0000300000 */
.L_x_315:
[----:B------:R-:W-:Y:S01]  /*10e70*/  ULEA UR25, UR10, UR8, 0x3 ;  /* 0x000000080a197291 */ /* 0x000fe2000f8e18ff */
[----:B-1----:R-:W-:Y:S02]  /*10e80*/  SHF.L.U32 R3, R4, 0x1f, RZ ;  /* 0x0000001f04037819 */ /* 0x002fe400000006ff */
[----:B--2---:R-:W-:-:S06]  /*10e90*/  @!P0 MOV R2, 0x2000 ;  /* 0x0000200000028802 */ /* 0x004fcc0000000f00 */
[----:B------:R-:W1:Y:S02]  /*10ea0*/  SYNCS.PHASECHK.TRANS64.TRYWAIT P2, [UR25+0xa038], R3 ;  /* 0x00a03803ff0075a7 */ /* 0x000e640008041119 */
[----:B-1----:R-:W-:Y:S05]  /*10eb0*/  @!P2 BRA `(.L_x_316) ;  /* 0x0000001c0018a947 */ /* 0x002fea0003800000 */
.L_x_417:
[----:B------:R2:W-:Y:S01]  /*10ec0*/  @!P0 SYNCS.ARRIVE.TRANS64 RZ, [UR25+0xa020], R2 ;  /* 0x00a02002ffff89a7 */ /* 0x0005e20008000019 */
[----:B------:R-:W-:Y:S05]  /*10ed0*/  BRA.U !UP2, `(.L_x_317) ;  /* 0x000000010a047547 */ /* 0x000fea000b800000 */
[----:B------:R-:W-:Y:S05]  /*10ee0*/  BPT.TRAP 0x1 ;  /* 0x000000040000795c */ /* 0x000fea0000300000 */
.L_x_317:
[----:B------:R-:W-:Y:S04]  /*10ef0*/  BSSY.RECONVERGENT B0, `(.L_x_318) ;  /* 0x0000003000007945 */ /* 0x000fe80003800200 */
[----:B------:R-:W-:Y:S05]  /*10f00*/  @P1 BRA `(.L_x_319) ;  /* 0x0000000000041947 */ /* 0x000fea0003800000 */
[----:B------:R-:W-:Y:S05]  /*10f10*/  BPT.TRAP 0x1 ;  /* 0x000000040000795c */ /* 0x000fea0000300000 */
.L_x_319:
[----:B------:R-:W-:Y:S05]  /*10f20*/  BSYNC.RECONVERGENT B0 ;  /* 0x0000000000007941 */ /* 0x000fea0003800200 */
.L_x_318:
        /* <DEDUP_REMOVED lines=15> */
[----:B-1----:R-:W-:Y:S01]  /*11020*/  LOP3.LUT R3, R4, UR9, RZ, 0x3c, !PT ;  /* 0x0000000904037c12 */ /* 0x002fe2000f8e3cff */
[----:B---3--:R-:W-:Y:S07]  /*11030*/  BRA.U !UP0, `(.L_x_320) ;  /* 0x0000000108047547 */ /* 0x008fee000b800000 */
[----:B------:R-:W-:Y:S05]  /*11040*/  BPT.TRAP 0x1 ;  /* 0x000000040000795c */ /* 0x000fea0000300000 */
.L_x_320:
[----:B------:R-:W-:Y:S01]  /*11050*/  ULEA UR17, UR6, UR8, 0x3 ;  /* 0x0000000806117291 */ /* 0x000fe2000f8e18ff */
[----:B------:R-:W-:Y:S02]  /*11060*/  SHF.L.U32 R5, R3, 0x1f, RZ ;  /* 0x0000001f03057819 */ /* 0x000fe400000006ff */
[----:B--2---:R-:W-:-:S06]  /*11070*/  @!P0 MOV R2, 0x2000 ;  /* 0x0000200000028802 */ /* 0x004fcc0000000f00 */
[----:B------:R-:W1:Y:S02]  /*11080*/  SYNCS.PHASECHK.TRANS64.TRYWAIT P2, [UR17+0xa038], R5 ;  /* 0x00a03805ff0075a7 */ /* 0x000e640008041111 */
[----:B-1----:R-:W-:Y:S05]  /*11090*/  @!P2 BRA `(.L_x_321) ;  /* 0x0000001800b8a947 */ /* 0x002fea0003800000 */
.L_x_419:
[----:B------:R2:W-:Y:S01]  /*110a0*/  @!P0 SYNCS.ARRIVE.TRANS64 RZ, [UR17+0xa020], R2 ;  /* 0x00a02002ffff89a7 */ /* 0x0005e20008000011 */
[----:B------:R-:W-:Y:S05]  /*110b0*/  BRA.U !UP2, `(.L_x_322) ;  /* 0x000000010a047547 */ /* 0x000fea000b800000 */
[----:B------:R-:W-:Y:S05]  /*110c0*/  BPT.TRAP 0x1 ;  /* 0x000000040000795c */ /* 0x000fea0000300000 */
.L_x_322:
[----:B------:R-:W-:Y:S04]  /*110d0*/  BSSY.RECONVERGENT B0, `(.L_x_323) ;  /* 0x0000003000007945 */ /* 0x000fe80003800200 */
[----:B------:R-:W-:Y:S05]  /*110e0*/  @P1 BRA `(.L_x_324) ;  /* 0x0000000000041947 */ /* 0x000fea0003800000 */
[----:B------:R-:W-:Y:S05]  /*110f0*/  BPT.TRAP 0x1 ;  /* 0x000000040000795c */ /* 0x000fea0000300000 */
.L_x_324:
[----:B------:R-:W-:Y:S05]  /*11100*/  BSYNC.RECONVERGENT B0 ;  /* 0x0000000000007941 */ /* 0x000fea0003800200 */
.L_x_323:
        /* <DEDUP_REMOVED lines=12> */
[----:B------:R3:W-:Y:S01]  /*111d0*/  UTMALDG.4D [UR16], [UR14], desc[UR12] ;  /* 0x00000c100e0075b4 */ /* 0x0007e20008019000 */
[----:B------:R-:W-:Y:S02]  /*111e0*/  UIADD3 UR7, UPT, UPT, UR7, 0x1, URZ ;  /* 0x0000000107077890 */ /* 0x000fe4000fffe0ff */
[----:B------:R-:W-:Y:S02]  /*111f0*/  UISETP.NE.AND UP1, UPT, UR10, 0x3, UPT ;  /* 0x000000030a00788c */ /* 0x000fe4000bf25270 */
[----:B------:R-:W-:Y:S02]  /*11200*/  UIADD3 UR27, UPT, UPT, UR27, 0x80, URZ ;  /* 0x000000801b1b7890 */ /* 0x000fe4000fffe0ff */
[----:B------:R-:W-:Y:S02]  /*11210*/  USEL UR6, URZ, 0x1, UP1 ;  /* 0x00000001ff067887 */ /* 0x000fe40008800000 */
[----:B------:R-:W-:Y:S02]  /*11220*/  USEL UR10, UR10, URZ, UP1 ;  /* 0x000000ff0a0a7287 */ /* 0x000fe40008800000 */
[----:B------:R-:W-:-:S02]  /*11230*/  UISETP.NE.AND UP1, UPT, UR7, URZ, UPT ;  /* 0x000000ff0700728c */ /* 0x000fc4000bf25270 */
[----:B------:R-:W-:-:S07]  /*11240*/  LOP3.LUT R4, R3, UR6, RZ, 0x3c, !PT ;  /* 0x0000000603047c12 */ /* 0x000fce000f8e3cff */
[----:B---3--:R-:W-:Y:S05]  /*11250*/  BRA.U UP1, `(.L_x_325) ;  /* 0xfffffff901fc7547 */ /* 0x008fea000b83ffff */
[----:B------:R-:W-:Y:S05]  /*11260*/  EXIT ;  /* 0x000000000000794d */ /* 0x000fea0003800000 */
.L_x_438:
[----:B------:R-:W-:-:S08]  /*11270*/  NOP ;  /* 0x0000000000007918 */ /* 0x000fd00000000000 */
[----:B------:R-:W1:-:S00]  /*11280*/  USETMAXREG.DEALLOC.CTAPOOL 0x20 ;  /* 0x00000020000079c8 */ /* 0x000e4000080e0500 */
[----:B------:R-:W2:Y:S08]  /*11290*/  S2UR UR18, SR_CTAID.X ;  /* 0x00000000001279c3 */ /* 0x000eb00000002500 */
[----:B-1----:R-:W1:Y:S01]  /*112a0*/  LDC R0, c[0x0][0x380] ;  /* 0x0000e000ff007b82 */ /* 0x002e620000000800 */
[----:B--2---:R-:W-:-:S06]  /*112b0*/  USHF.L.U32 UR18, UR18, 0x8, URZ ;  /* 0x0000000812127899 */ /* 0x004fcc00080006ff */
[----:B-1----:R-:W-:-:S13]  /*112c0*/  ISETP.LE.U32.AND P0, PT, R0, UR18, PT ;  /* 0x0000001200007c0c */ /* 0x002fda000bf03070 */
[----:B------:R-:W-:Y:S05]  /*112d0*/  @P0 EXIT ;  /* 0x000000000000094d */ /* 0x000fea0003800000 */
[----:B------:R-:W1:Y:S01]  /*112e0*/  LDCU UR19, c[0x0][0x38c] ;  /* 0x00007180ff1377ac */ /* 0x000e620008000800 */
[----:B------:R-:W2:Y:S01]  /*112f0*/  S2UR UR4, SR_CTAID.Y ;  /* 0x00000000000479c3 */ /* 0x000ea20000002600 */
[----:B------:R-:W-:Y:S01]  /*11300*/  UMOV UR6, URZ ;  /* 0x000000ff00067c82 */ /* 0x000fe20008000000 */
[----:B------:R-:W-:Y:S01]  /*11310*/  ELECT P0, URZ, PT ;  /* 0x0000000000ff782f */ /* 0x000fe20003800000 */
[----:B-1----:R-:W1:Y:S01]  /*11320*/  I2F.U32.RP R2, UR19 ;  /* 0x0000001300027d06 */ /* 0x002e620008209000 */
[----:B------:R-:W-:-:S07]  /*11330*/  UISETP.NE.U32.AND UP0, UPT, UR19, URZ, UPT ;  /* 0x000000ff1300728c */ /* 0x000fce000bf05070 */
[----:B-1----:R-:W1:Y:S02]  /*11340*/  MUFU.RCP R0, R2 ;  /* 0x0000000200007308 */ /* 0x002e640000001000 */
[----:B-1----:R-:W-:-:S06]  /*11350*/  VIADD R0, R0, 0xffffffe ;  /* 0x0ffffffe00007836 */ /* 0x002fcc0000000000 */
[----:B------:R-:W1:Y:S02]  /*11360*/  F2I.FTZ.U32.TRUNC.NTZ R0, R0 ;  /* 0x0000000000007305 */ /* 0x000e64000021f000 */
[----:B-1----:R-:W-:-:S13]  /*11370*/  R2UR UR7, R0 ;  /* 0x00000000000772ca */ /* 0x002fda00000e0000 */
[----:B------:R-:W-:-:S04]  /*11380*/  UIADD3 UR5, UPT, UPT, URZ, -UR7, URZ ;  /* 0x80000007ff057290 */ /* 0x000fc8000fffe0ff */
[----:B------:R-:W-:-:S04]  /*11390*/  UIMAD UR5, UR5, UR19, URZ ;  /* 0x00000013050572a4 */ /* 0x000fc8000f8e02ff */
[----:B------:R-:W-:-:S04]  /*113a0*/  UIMAD.WIDE.U32 UR6, UR7, UR5, UR6 ;  /* 0x00000005070672a5 */ /* 0x000fc8000f8e0006 */
[----:B--2---:R-:W-:-:S07]  /*113b0*/  UIMAD.WIDE.U32 UR20, UR7, UR4, URZ ;  /* 0x00000004071472a5 */ /* 0x004fce000f8e00ff */
[----:B------:R-:W-:Y:S02]  /*113c0*/  UMOV UR20, UR21 ;  /* 0x0000001500147c82 */ /* 0x000fe40008000000 */
[----:B------:R-:W-:Y:S02]  /*113d0*/  UIADD3 UR5, UPT, UPT, -UR20, URZ, URZ ;  /* 0x000000ff14057290 */ /* 0x000fe4000fffe1ff */
[----:B------:R-:W1:Y:S02]  /*113e0*/  S2UR UR21, SR_CTAID.Z ;  /* 0x00000000001579c3 */ /* 0x000e640000002700 */
        /* <DEDUP_REMOVED lines=9> */
[----:B-1----:R-:W-:Y:S11]  /*11480*/  BRA.U UP6, `(.L_x_326) ;  /* 0x0000000106047547 */ /* 0x002ff6000b800000 */
[----:B------:R-:W-:Y:S05]  /*11490*/  BPT.TRAP 0x1 ;  /* 0x000000040000795c */ /* 0x000fea0000300000 */
.L_x_326:
[----:B------:R-:W1:Y:S01]  /*114a0*/  S2UR UR4, SR_CgaCtaId ;  /* 0x00000000000479c3 */ /* 0x000e620000008800 */
[----:B------:R-:W-:Y:S01]  /*114b0*/  UMOV UR16, 0x400 ;  /* 0x0000040000107882 */ /* 0x000fe20000000000 */
[----:B------:R-:W-:Y:S01]  /*114c0*/  SHF.L.U32 R3, RZ, 0x1f, RZ ;  /* 0x0000001fff037819 */ /* 0x000fe200000006ff */
[----:B-1----:R-:W-:-:S09]  /*114d0*/  ULEA UR16, UR4, UR16, 0x18 ;  /* 0x0000001004107291 */ /* 0x002fd2000f8ec0ff */
[----:B------:R-:W1:Y:S02]  /*114e0*/  SYNCS.PHASECHK.TRANS64.TRYWAIT P0, [UR16+0xa0b0], R3 ;  /* 0x00a0b003ff0075a7 */ /* 0x000e640008001110 */
[----:B-1----:R-:W-:Y:S05]  /*114f0*/  @!P0 BRA `(.L_x_327) ;  /* 0x0000001400b88947 */ /* 0x002fea0003800000 */
.L_x_421:
[----:B------:R-:W2:Y:S01]  /*11500*/  LDCU.64 UR6, c[0x0][0x348] ;  /* 0x00006900ff0677ac */ /* 0x000ea20008000a00 */
[----:B------:R-:W-:Y:S01]  /*11510*/  UMOV UR17, URZ ;  /* 0x000000ff00117c82 */ /* 0x000fe20008000000 */
[----:B--2---:R-:W-:-:S04]  /*11520*/  UIADD3 UR6, UP0, UPT, UR6, 0x400, URZ ;  /* 0x0000040006067890 */ /* 0x004fc8000ff1e0ff */
[----:B------:R-:W-:-:S09]  /*11530*/  UIADD3.X UR7, UPT, UPT, URZ, UR7, URZ, UP0, !UPT ;  /* 0x00000007ff077290 */ /* 0x000fd200087fe4ff */
[----:B------:R2:W-:Y:S01]  /*11540*/  UTMASTG.5D [UR16], [UR6] ;  /* 0x00000010060073b5 */ /* 0x0005e20008020000 */
[----:B------:R0:W-:Y:S01]  /*11550*/  UTMACMDFLUSH ;  /* 0x00000000000079b7 */ /* 0x0001e20000000000 */
[----:B--2---:R-:W-:Y:S05]  /*11560*/  BRA.U UP6, `(.L_x_328) ;  /* 0x0000000106047547 */ /* 0x004fea000b800000 */
[----:B------:R-:W-:Y:S05]  /*11570*/  BPT.TRAP 0x1 ;  /* 0x000000040000795c */ /* 0x000fea0000300000 */
.L_x_328:
[----:B------:R-:W2:Y:S02]  /*11580*/  SYNCS.PHASECHK.TRANS64.TRYWAIT P0, [UR16+0xa0b8], R3 ;  /* 0x00a0b803ff0075a7 */ /* 0x000ea40008001110 */
[----:B--2---:R-:W-:Y:S05]  /*11590*/  @!P0 BRA `(.L_x_329) ;  /* 0x0000001400a88947 */ /* 0x004fea0003800000 */
.L_x_423:
[----:B------:R-:W2:Y:S01]  /*115a0*/  LDCU.64 UR6, c[0x0][0x348] ;  /* 0x00006900ff0677ac */ /* 0x000ea20008000a00 */
[----:B------:R-:W-:Y:S02]  /*115b0*/  UIADD3 UR10, UPT, UPT, UR18, 0x80, URZ ;  /* 0x00000080120a7890 */ /* 0x000fe4000fffe0ff */
[----:B------:R-:W-:Y:S01]  /*115c0*/  UIADD3 UR8, UPT, UPT, UR16, 0x2000, URZ ;  /* 0x0000200010087890 */ /* 0x000fe2000fffe0ff */
[----:B------:R-:W-:Y:S01]  /*115d0*/  UMOV UR9, URZ ;  /* 0x000000ff00097c82 */ /* 0x000fe20008000000 */
[----:B------:R-:W-:Y:S01]  /*115e0*/  UMOV UR11, UR19 ;  /* 0x00000013000b7c82 */ /* 0x000fe20008000000 */
[----:B------:R-:W-:Y:S01]  /*115f0*/  UMOV UR12, UR20 ;  /* 0x00000014000c7c82 */ /* 0x000fe20008000000 */
[----:B------:R-:W-:Y:S01]  /*11600*/  UMOV UR13, UR21 ;  /* 0x00000015000d7c82 */ /* 0x000fe20008000000 */
[----:B--2---:R-:W-:-:S04]  /*11610*/  UIADD3 UR6, UP0, UPT, UR6, 0x400, URZ ;  /* 0x0000040006067890 */ /* 0x004fc8000ff1e0ff */
[----:B------:R-:W-:-:S09]  /*11620*/  UIADD3.X UR7, UPT, UPT, URZ, UR7, URZ, UP0, !UPT ;  /* 0x00000007ff077290 */ /* 0x000fd200087fe4ff */
[----:B------:R2:W-:Y:S01]  /*11630*/  UTMASTG.5D [UR8], [UR6] ;  /* 0x00000008060073b5 */ /* 0x0005e20008020000 */
[----:B------:R0:W-:Y:S01]  /*11640*/  UTMACMDFLUSH ;  /* 0x00000000000079b7 */ /* 0x0001e20000000000 */
[----:B------:R-:W-:-:S04]  /*11650*/  DEPBAR.LE SB0, 0x1 ;  /* 0x000080400000791a */ /* 0x000fc80000000000 */
[----:B--2---:R-:W-:Y:S05]  /*11660*/  BRA.U UP6, `(.L_x_330) ;  /* 0x0000000106047547 */ /* 0x004fea000b800000 */
[----:B------:R-:W-:Y:S05]  /*11670*/  BPT.TRAP 0x1 ;  /* 0x000000040000795c */ /* 0x000fea0000300000 */
.L_x_330:
[----:B------:R-:W-:-:S04]  /*11680*/  UIADD3 UR5, UPT, UPT, UR16, 0xa0c0, URZ ;  /* 0x0000a0c010057890 */ /* 0x000fc8000fffe0ff */
[----:B------:R-:W-:-:S09]  /*11690*/  UPRMT UR5, UR4, 0x654, UR5 ;  /* 0x0000065404057896 */ /* 0x000fd20008000005 */
[----:B------:R-:W-:Y:S01]  /*116a0*/  SYNCS.ARRIVE.TRANS64.RED.A1T0 RZ, [UR5], RZ ;  /* 0x000000ffffff79a7 */ /* 0x000fe20008100405 */
[----:B------:R-:W-:-:S04]  /*116b0*/  DEPBAR.LE SB0, 0x0 ;  /* 0x000080000000791a */ /* 0x000fc80000000000 */
[----:B------:R-:W-:Y:S05]  /*116c0*/  BRA.U UP6, `(.L_x_331) ;  /* 0x0000000106047547 */ /* 0x000fea000b800000 */
[----:B------:R-:W-:Y:S05]  /*116d0*/  BPT.TRAP 0x1 ;  /* 0x000000040000795c */ /* 0x000fea0000300000 */
.L_x_331:
[----:B------:R-:W-:Y:S01]  /*116e0*/  UIADD3 UR5, UPT, UPT, UR16, 0xa0c8, URZ ;  /* 0x0000a0c810057890 */ /* 0x000fe2000fffe0ff */
[----:B------:R-:W-:Y:S02]  /*116f0*/  IMAD.MOV.U32 R2, RZ, RZ, 0xffff ;  /* 0x0000ffffff027424 */ /* 0x000fe400078e00ff */
[----:B-1----:R-:W-:Y:S01]  /*11700*/  IMAD.MOV.U32 R0, RZ, RZ, 0x1 ;  /* 0x00000001ff007424 */ /* 0x002fe200078e00ff */
[----:B------:R-:W-:-:S09]  /*11710*/  UPRMT UR5, UR4, 0x654, UR5 ;  /* 0x0000065404057896 */ /* 0x000fd20008000005 */
[----:B------:R-:W-:Y:S01]  /*11720*/  SYNCS.ARRIVE.TRANS64.RED.A1T0 RZ, [UR5], RZ ;  /* 0x000000ffffff79a7 */ /* 0x000fe20008100405 */
[----:B------:R-:W1:Y:S01]  /*11730*/  LDS R3, [UR16+0xa0e0] ;  /* 0x00a0e010ff037984 */ /* 0x000e620008000800 */
[----:B------:R-:W-:Y:S02]  /*11740*/  UMOV UR6, 0x40 ;  /* 0x0000004000067882 */ /* 0x000fe40000000000 */
[----:B------:R-:W-:Y:S01]  /*11750*/  ULEA UR6, UR4, UR6, 0x18 ;  /* 0x0000000604067291 */ /* 0x000fe2000f8ec0ff */
[----:B------:R-:W-:-:S08]  /*11760*/  NOP ;  /* 0x0000000000007918 */ /* 0x000fd00000000000 */
[----:B------:R-:W2:Y:S01]  /*11770*/  LDS R5, [UR6+0x14] ;  /* 0x00001406ff057984 */ /* 0x000ea20008000800 */
[----:B-1----:R-:W-:-:S04]  /*11780*/  LOP3.LUT R3, R3, 0xffff, RZ, 0xc0, !PT ;  /* 0x0000ffff03037812 */ /* 0x002fc800078ec0ff */
[----:B------:R-:W-:-:S04]  /*11790*/  SHF.R.U32.HI R3, RZ, 0x5, R3 ;  /* 0x00000005ff037819 */ /* 0x000fc80000011603 */
[-C--:B------:R-:W-:Y:S02]  /*117a0*/  SHF.L.U32 R2, R2, R3.reuse, RZ ;  /* 0x0000000302027219 */ /* 0x080fe400000006ff */
[----:B------:R-:W-:Y:S02]  /*117b0*/  SHF.L.U32 R0, R0, R3, RZ ;  /* 0x0000000300007219 */ /* 0x000fe400000006ff */
[----:B--2---:R-:W-:-:S04]  /*117c0*/  LOP3.LUT R5, R5, R2, RZ, 0xc0, !PT ;  /* 0x0000000205057212 */ /* 0x004fc800078ec0ff */
[----:B------:R-:W-:-:S13]  /*117d0*/  ISETP.NE.AND P0, PT, R5, R2, PT ;  /* 0x000000020500720c */ /* 0x000fda0003f05270 */
[----:B------:R-:W-:Y:S05]  /*117e0*/  @P0 BRA `(.L_x_332) ;  /* 0x00000000005c0947 */ /* 0x000fea0003800000 */
[----:B------:R-:W1:Y:S02]  /*117f0*/  LDS R3, [UR6+0x18] ;  /* 0x00001806ff037984 */ /* 0x000e640008000800 */
[----:B-1----:R-:W-:-:S04]  /*11800*/  LOP3.LUT R3, R3, R0, RZ, 0xc0, !PT ;  /* 0x0000000003037212 */ /* 0x002fc800078ec0ff */
[----:B------:R-:W-:-:S13]  /*11810*/  ISETP.NE.AND P0, PT, R3, R0, PT ;  /* 0x000000000300720c */ /* 0x000fda0003f05270 */
[----:B------:R-:W-:Y:S05]  /*11820*/  @P0 BRA `(.L_x_333) ;  /* 0x0000000000400947 */ /* 0x000fea0003800000 */
[----:B------:R-:W-:Y:S01]  /*11830*/  R2UR UR8, R2 ;  /* 0x00000000020872ca */ /* 0x000fe200000e0000 */
[----:B------:R-:W1:Y:S01]  /*11840*/  S2R R3, SR_LANEID ;  /* 0x0000000000037919 */ /* 0x000e620000000000 */
[----:B------:R-:W-:Y:S01]  /*11850*/  LOP3.LUT R4, RZ, R0, RZ, 0x33, !PT ;  /* 0x00000000ff047212 */ /* 0x000fe200078e33ff */
[----:B------:R-:W-:Y:S02]  /*11860*/  VOTEU.ANY UR7, UPT, PT ;  /* 0x0000000000077886 */ /* 0x000fe400038e0100 */
[----:B------:R-:W-:Y:S01]  /*11870*/  UFLO.U32 UR7, UR7 ;  /* 0x00000007000772bd */ /* 0x000fe200080e0000 */
[----:B------:R-:W2:Y:S07]  /*11880*/  REDUX UR4, R4 ;  /* 0x00000000040473c4 */ /* 0x000eae0000000000 */
[----:B------:R-:W-:-:S06]  /*11890*/  ULOP3.LUT UR8, URZ, UR8, URZ, 0x33, !UPT ;  /* 0x00000008ff087292 */ /* 0x000fcc000f8e33ff */
[----:B------:R-:W-:-:S04]  /*118a0*/  IMAD.U32 R2, RZ, RZ, UR8 ;  /* 0x00000008ff027e24 */ /* 0x000fc8000f8e00ff */
[----:B------:R-:W3:Y:S02]  /*118b0*/  REDUX UR5, R2 ;  /* 0x00000000020573c4 */ /* 0x000ee40000000000 */
[----:B------:R4:W-:Y:S01]  /*118c0*/  UTCATOMSWS.AND URZ, UR8 ;  /* 0x0000000800ff79e3 */ /* 0x0009e20008000000 */
[----:B--2---:R-:W-:Y:S01]  /*118d0*/  IMAD.U32 R0, RZ, RZ, UR4 ;  /* 0x00000004ff007e24 */ /* 0x004fe2000f8e00ff */
[----:B-1----:R-:W-:Y:S01]  /*118e0*/  ISETP.EQ.U32.AND P0, PT, R3, UR7, PT ;  /* 0x0000000703007c0c */ /* 0x002fe2000bf02070 */
[----:B---3--:R-:W-:-:S12]  /*118f0*/  IMAD.U32 R3, RZ, RZ, UR5 ;  /* 0x00000005ff037e24 */ /* 0x008fd8000f8e00ff */
[----:B------:R4:W-:Y:S04]  /*11900*/  @P0 ATOMS.AND RZ, [UR6+0x14], R3 ;  /* 0x00001403ffff098c */ /* 0x0009e8000a800006 */
[----:B------:R4:W-:Y:S01]  /*11910*/  @P0 ATOMS.AND RZ, [UR6+0x18], R0 ;  /* 0x00001800ffff098c */ /* 0x0009e2000a800006 */
[----:B------:R-:W-:Y:S05]  /*11920*/  BRA `(.L_x_334) ;  /* 0x0000000000147947 */ /* 0x000fea0003800000 */
.L_x_333:
[----:B------:R-:W-:Y:S02]  /*11930*/  MOV R2, 0x11950 ;  /* 0x0001195000027802 */ /* 0x000fe40000000f00 */
[----:B------:R-:W-:Y:S05]  /*11940*/  CALL.REL.NOINC `($__internal_0_$__cuda_sm10x_tcgen05_guardrail_trap_col_being_dealloced_not_returned_by_alloc) ;  /* 0x0000001000d47944 */ /* 0x000fea0003c00000 */
[----:B------:R-:W-:Y:S05]  /*11950*/  BRA `(.L_x_334) ;  /* 0x0000000000087947 */ /* 0x000fea0003800000 */
.L_x_332:
[----:B------:R-:W-:Y:S02]  /*11960*/  MOV R2, 0x11980 ;  /* 0x0001198000027802 */ /* 0x000fe40000000f00 */
[----:B------:R-:W-:Y:S05]  /*11970*/  CALL.REL.NOINC `($__internal_2_$__cuda_sm10x_tcgen05_guardrail_trap_unallocated_columns_being_dealloced) ;  /* 0x0000001000e07944 */ /* 0x000fea0003c00000 */
.L_x_334:
[----:B------:R-:W-:Y:S01]  /*11980*/  NOP ;  /* 0x0000000000007918 */ /* 0x000fe20000000000 */
[----:B----4-:R-:W-:Y:S05]  /*11990*/  EXIT ;  /* 0x000000000000794d */ /* 0x010fea0003800000 */
.L_x_35:
[----:B-1----:R-:W-:-:S07]  /*119a0*/  MOV R0, UR4 ;  /* 0x0000000400007c02 */ /* 0x002fce0008000f00 */
.L_x_335:
[----:B-1----:R1:W2:Y:S02]  /*119b0*/  SYNCS.PHASECHK.TRANS64.TRYWAIT P0, [R0+URZ+0xa000], R5 ;  /* 0x00a00005000075a7 */ /* 0x0022a400080011ff */
[----:B--2---:R-:W-:Y:S05]  /*119c0*/  @!P0 NANOSLEEP.SYNCS 0x989680 ;  /* 0x009896800000895d */ /* 0x004fea0003900000 */
[----:B------:R-:W2:Y:S02]  /*119d0*/  @!P0 SYNCS.PHASECHK.TRANS64 P0, [R0+URZ+0xa000], R5 ;  /* 0x00a00005000085a7 */ /* 0x000ea400080010ff */
[----:B--2---:R-:W-:Y:S05]  /*119e0*/  @!P0 BRA `(.L_x_335) ;  /* 0xfffffffc00f08947 */ /* 0x004fea000383ffff */
[----:B------:R-:W-:Y:S05]  /*119f0*/  BRA `(.L_x_336) ;  /* 0xffffff0000507947 */ /* 0x000fea000383ffff */
.L_x_37:
[----:B-1----:R-:W-:-:S07]  /*11a00*/  MOV R0, UR4 ;  /* 0x0000000400007c02 */ /* 0x002fce0008000f00 */
.L_x_337:
[----:B-1----:R1:W2:Y:S02]  /*11a10*/  SYNCS.PHASECHK.TRANS64.TRYWAIT P0, [R0+URZ+0xa020], R5 ;  /* 0x00a02005000075a7 */ /* 0x0022a400080011ff */
[----:B--2---:R-:W-:Y:S05]  /*11a20*/  @!P0 NANOSLEEP.SYNCS 0x989680 ;  /* 0x009896800000895d */ /* 0x004fea0003900000 */
[----:B------:R-:W2:Y:S02]  /*11a30*/  @!P0 SYNCS.PHASECHK.TRANS64 P0, [R0+URZ+0xa020], R5 ;  /* 0x00a02005000085a7 */ /* 0x000ea400080010ff */
[----:B--2---:R-:W-:Y:S05]  /*11a40*/  @!P0 BRA `(.L_x_337) ;  /* 0xfffffffc00f08947 */ /* 0x004fea000383ffff */
[----:B------:R-:W-:Y:S05]  /*11a50*/  BRA `(.L_x_338) ;  /* 0xffffff00004c7947 */ /* 0x000fea000383ffff */
.L_x_39:
[----:B------:R-:W-:-:S07]  /*11a60*/  MOV R3, UR4 ;  /* 0x0000000400037c02 */ /* 0x000fce0008000f00 */
.L_x_339:
[----:B-1----:R1:W2:Y:S02]  /*11a70*/  SYNCS.PHASECHK.TRANS64.TRYWAIT P0, [R3+URZ+0xa058], R4 ;  /* 0x00a05804030075a7 */ /* 0x0022a400080011ff */
[----:B--2---:R-:W-:Y:S05]  /*11a80*/  @!P0 NANOSLEEP.SYNCS 0x989680 ;  /* 0x009896800000895d */ /* 0x004fea0003900000 */
[----:B------:R-:W2:Y:S02]  /*11a90*/  @!P0 SYNCS.PHASECHK.TRANS64 P0, [R3+URZ+0xa058], R4 ;  /* 0x00a05804030085a7 */ /* 0x000ea400080010ff */
[----:B--2---:R-:W-:Y:S05]  /*11aa0*/  @!P0 BRA `(.L_x_339) ;  /* 0xfffffffc00f08947 */ /* 0x004fea000383ffff */
[----:B------:R-:W-:Y:S05]  /*11ab0*/  BRA `(.L_x_340) ;  /* 0xffffff0000587947 */ /* 0x000fea000383ffff */
.L_x_43:
[----:B------:R-:W-:-:S07]  /*11ac0*/  MOV R0, UR4 ;  /* 0x0000000400007c02 */ /* 0x000fce0008000f00 */
.L_x_341:
[----:B--2---:R2:W3:Y:S02]  /*11ad0*/  SYNCS.PHASECHK.TRANS64.TRYWAIT P0, [R0+URZ+0xa008], R5 ;  /* 0x00a00805000075a7 */ /* 0x0044e400080011ff */
[----:B---3--:R-:W-:Y:S05]  /*11ae0*/  @!P0 NANOSLEEP.SYNCS 0x989680 ;  /* 0x009896800000895d */ /* 0x008fea0003900000 */
[----:B------:R-:W3:Y:S02]  /*11af0*/  @!P0 SYNCS.PHASECHK.TRANS64 P0, [R0+URZ+0xa008], R5 ;  /* 0x00a00805000085a7 */ /* 0x000ee400080010ff */
[----:B---3--:R-:W-:Y:S05]  /*11b00*/  @!P0 BRA `(.L_x_341) ;  /* 0xfffffffc00f08947 */ /* 0x008fea000383ffff */
[----:B------:R-:W-:Y:S05]  /*11b10*/  BRA `(.L_x_342) ;  /* 0xffffff0000a07947 */ /* 0x000fea000383ffff */
.L_x_45:
[----:B-1----:R-:W-:-:S07]  /*11b20*/  MOV R3, UR4 ;  /* 0x0000000400037c02 */ /* 0x002fce0008000f00 */
.L_x_343:
[----:B-1----:R1:W2:Y:S02]  /*11b30*/  SYNCS.PHASECHK.TRANS64.TRYWAIT P0, [R3+URZ+0xa068], R4 ;  /* 0x00a06804030075a7 */ /* 0x0022a400080011ff */
[----:B--2---:R-:W-:Y:S05]  /*11b40*/  @!P0 NANOSLEEP.SYNCS 0x989680 ;  /* 0x009896800000895d */ /* 0x004fea0003900000 */
[----:B------:R-:W2:Y:S02]  /*11b50*/  @!P0 SYNCS.PHASECHK.TRANS64 P0, [R3+URZ+0xa068], R4 ;  /* 0x00a06804030085a7 */ /* 0x000ea400080010ff */
[----:B--2---:R-:W-:Y:S05]  /*11b60*/  @!P0 BRA `(.L_x_343) ;  /* 0xfffffffc00f08947 */ /* 0x004fea000383ffff */
[----:B------:R-:W-:Y:S05]  /*11b70*/  BRA `(.L_x_344) ;  /* 0xffffff0000a47947 */ /* 0x000fea000383ffff */
.L_x_49:
[----:B------:R-:W-:-:S07]  /*11b80*/  MOV R0, UR4 ;  /* 0x0000000400007c02 */ /* 0x000fce0008000f00 */
.L_x_345:
[----:B---3--:R3:W4:Y:S02]  /*11b90*/  SYNCS.PHASECHK.TRANS64.TRYWAIT P0, [R0+URZ+0xa028], R5 ;  /* 0x00a02805000075a7 */ /* 0x00872400080011ff */
[----:B----4-:R-:W-:Y:S05]  /*11ba0*/  @!P0 NANOSLEEP.SYNCS 0x989680 ;  /* 0x009896800000895d */ /* 0x010fea0003900000 */
[----:B------:R-:W4:Y:S02]  /*11bb0*/  @!P0 SYNCS.PHASECHK.TRANS64 P0, [R0+URZ+0xa028], R5 ;  /* 0x00a02805000085a7 */ /* 0x000f2400080010ff */
[----:B----4-:R-:W-:Y:S05]  /*11bc0*/  @!P0 BRA `(.L_x_345) ;  /* 0xfffffffc00f08947 */ /* 0x010fea000383ffff */
[----:B------:R-:W-:Y:S05]  /*11bd0*/  BRA `(.L_x_346) ;  /* 0xffffff0000f87947 */ /* 0x000fea000383ffff */
.L_x_51:
[----:B-1----:R-:W-:-:S07]  /*11be0*/  MOV R3, UR4 ;  /* 0x0000000400037c02 */ /* 0x002fce0008000f00 */
.L_x_347:
[----:B-1----:R1:W4:Y:S02]  /*11bf0*/  SYNCS.PHASECHK.TRANS64.TRYWAIT P0, [R3+URZ+0xa0a0], R4 ;  /* 0x00a0a004030075a7 */ /* 0x00232400080011ff */
[----:B----4-:R-:W-:Y:S05]  /*11c00*/  @!P0 NANOSLEEP.SYNCS 0x989680 ;  /* 0x009896800000895d */ /* 0x010fea0003900000 */
[----:B------:R-:W4:Y:S02]  /*11c10*/  @!P0 SYNCS.PHASECHK.TRANS64 P0, [R3+URZ+0xa0a0], R4 ;  /* 0x00a0a004030085a7 */ /* 0x000f2400080010ff */
[----:B----4-:R-:W-:Y:S05]  /*11c20*/  @!P0 BRA `(.L_x_347) ;  /* 0xfffffffc00f08947 */ /* 0x010fea000383ffff */
[----:B------:R-:W-:Y:S05]  /*11c30*/  BRA `(.L_x_348) ;  /* 0xffffff0000f07947 */ /* 0x000fea000383ffff */
.L_x_53:
[----:B-1----:R-:W-:-:S07]  /*11c40*/  MOV R4, UR4 ;  /* 0x0000000400047c02 */ /* 0x002fce0008000f00 */
.L_x_349:
[----:B-1----:R1:W3:Y:S02]  /*11c50*/  SYNCS.PHASECHK.TRANS64.TRYWAIT P0, [R4+URZ+0xa058], R5 ;  /* 0x00a05805040075a7 */ /* 0x0022e400080011ff */
[----:B---3--:R-:W-:Y:S05]  /*11c60*/  @!P0 NANOSLEEP.SYNCS 0x989680 ;  /* 0x009896800000895d */ /* 0x008fea0003900000 */
[----:B------:R-:W3:Y:S02]  /*11c70*/  @!P0 SYNCS.PHASECHK.TRANS64 P0, [R4+URZ+0xa058], R5 ;  /* 0x00a05805040085a7 */ /* 0x000ee400080010ff */
[----:B---3--:R-:W-:Y:S05]  /*11c80*/  @!P0 BRA `(.L_x_349) ;  /* 0xfffffffc00f08947 */ /* 0x008fea000383ffff */
[----:B------:R-:W-:Y:S05]  /*11c90*/  BRA `(.L_x_350) ;  /* 0xffffff0000f07947 */ /* 0x000fea000383ffff */
.L_x_57:
[----:B------:R-:W-:Y:S07]  /*11ca0*/  MOV R3, UR11 ;  /* 0x0000000b00037c02 */ /* 0x000fee0008000f00 */
.L_x_351:
[----:B-1----:R1:W2:Y:S02]  /*11cb0*/  SYNCS.PHASECHK.TRANS64.TRYWAIT P0, [R3+URZ+0xa020], R4 ;  /* 0x00a02004030075a7 */ /* 0x0022a400080011ff */
[----:B--2---:R-:W-:Y:S05]  /*11cc0*/  @!P0 NANOSLEEP.SYNCS 0x989680 ;  /* 0x009896800000895d */ /* 0x004fea0003900000 */
[----:B------:R-:W2:Y:S02]  /*11cd0*/  @!P0 SYNCS.PHASECHK.TRANS64 P0, [R3+URZ+0xa020], R4 ;  /* 0x00a02004030085a7 */ /* 0x000ea400080010ff */
[----:B--2---:R-:W-:Y:S05]  /*11ce0*/  @!P0 BRA `(.L_x_351) ;  /* 0xfffffffc00f08947 */ /* 0x004fea000383ffff */
[----:B------:R-:W-:Y:S05]  /*11cf0*/  BRA `(.L_x_352) ;  /* 0xffffff0800547947 */ /* 0x000fea000383ffff */
.L_x_60:
[----:B------:R-:W-:Y:S07]  /*11d00*/  MOV R0, UR4 ;  /* 0x0000000400007c02 */ /* 0x000fee0008000f00 */
.L_x_353:
[----:B-1----:R1:W4:Y:S02]  /*11d10*/  SYNCS.PHASECHK.TRANS64.TRYWAIT P0, [R0+URZ+0xa0a8], R3 ;  /* 0x00a0a803000075a7 */ /* 0x00232400080011ff */
[----:B----4-:R-:W-:Y:S05]  /*11d20*/  @!P0 NANOSLEEP.SYNCS 0x989680 ;  /* 0x009896800000895d */ /* 0x010fea0003900000 */
[----:B------:R-:W4:Y:S02]  /*11d30*/  @!P0 SYNCS.PHASECHK.TRANS64 P0, [R0+URZ+0xa0a8], R3 ;  /* 0x00a0a803000085a7 */ /* 0x000f2400080010ff */
[----:B----4-:R-:W-:Y:S05]  /*11d40*/  @!P0 BRA `(.L_x_353) ;  /* 0xfffffffc00f08947 */ /* 0x010fea000383ffff */
[----:B------:R-:W-:Y:S05]  /*11d50*/  BRA `(.L_x_354) ;  /* 0xffffff0800b87947 */ /* 0x000fea000383ffff */
.L_x_62:
[----:B------:R-:W-:Y:S07]  /*11d60*/  MOV R0, UR4 ;  /* 0x0000000400007c02 */ /* 0x000fee0008000f00 */
.L_x_355:
[----:B-1----:R1:W4:Y:S02]  /*11d70*/  SYNCS.PHASECHK.TRANS64.TRYWAIT P0, [R0+URZ+0xa068], R9 ;  /* 0x00a06809000075a7 */ /* 0x00232400080011ff */
[----:B----4-:R-:W-:Y:S05]  /*11d80*/  @!P0 NANOSLEEP.SYNCS 0x989680 ;  /* 0x009896800000895d */ /* 0x010fea0003900000 */
[----:B------:R-:W4:Y:S02]  /*11d90*/  @!P0 SYNCS.PHASECHK.TRANS64 P0, [R0+URZ+0xa068], R9 ;  /* 0x00a06809000085a7 */ /* 0x000f2400080010ff */
[----:B----4-:R-:W-:Y:S05]  /*11da0*/  @!P0 BRA `(.L_x_355) ;  /* 0xfffffffc00f08947 */ /* 0x010fea000383ffff */
[----:B------:R-:W-:Y:S05]  /*11db0*/  BRA `(.L_x_356) ;  /* 0xffffff0800bc7947 */ /* 0x000fea000383ffff */
.L_x_68:
[----:B------:R-:W-:Y:S07]  /*11dc0*/  MOV R0, UR8 ;  /* 0x0000000800007c02 */ /* 0x000fee0008000f00 */
.L_x_357:
[----:B-1----:R1:W2:Y:S02]  /*11dd0*/  SYNCS.PHASECHK.TRANS64.TRYWAIT P0, [R0+URZ+0xa020], R3 ;  /* 0x00a02003000075a7 */ /* 0x0022a400080011ff */
[----:B--2---:R-:W-:Y:S05]  /*11de0*/  @!P0 NANOSLEEP.SYNCS 0x989680 ;  /* 0x009896800000895d */ /* 0x004fea0003900000 */
[----:B------:R-:W2:Y:S02]  /*11df0*/  @!P0 SYNCS.PHASECHK.TRANS64 P0, [R0+URZ+0xa020], R3 ;  /* 0x00a02003000085a7 */ /* 0x000ea400080010ff */
[----:B--2---:R-:W-:Y:S05]  /*11e00*/  @!P0 BRA `(.L_x_357) ;  /* 0xfffffffc00f08947 */ /* 0x004fea000383ffff */
[----:B------:R-:W-:Y:S05]  /*11e10*/  BRA `(.L_x_358) ;  /* 0xffffff1000687947 */ /* 0x000fea000383ffff */
.L_x_70:
[----:B------:R-:W-:Y:S07]  /*11e20*/  MOV R0, UR4 ;  /* 0x0000000400007c02 */ /* 0x000fee0008000f00 */
.L_x_359:
[----:B-1----:R1:W2:Y:S02]  /*11e30*/  SYNCS.PHASECHK.TRANS64.TRYWAIT P0, [R0+URZ+0xa0a0], R3 ;  /* 0x00a0a003000075a7 */ /* 0x0022a400080011ff */
[----:B--2---:R-:W-:Y:S05]  /*11e40*/  @!P0 NANOSLEEP.SYNCS 0x989680 ;  /* 0x009896800000895d */ /* 0x004fea0003900000 */
[----:B------:R-:W2:Y:S02]  /*11e50*/  @!P0 SYNCS.PHASECHK.TRANS64 P0, [R0+URZ+0xa0a0], R3 ;  /* 0x00a0a003000085a7 */ /* 0x000ea400080010ff */
[----:B--2---:R-:W-:Y:S05]  /*11e60*/  @!P0 BRA `(.L_x_359) ;  /* 0xfffffffc00f08947 */ /* 0x004fea000383ffff */
[----:B------:R-:W-:Y:S05]  /*11e70*/  BRA `(.L_x_360) ;  /* 0xffffff1000647947 */ /* 0x000fea000383ffff */
.L_x_72:
[----:B------:R-:W-:Y:S07]  /*11e80*/  MOV R3, UR4 ;  /* 0x0000000400037c02 */ /* 0x000fee0008000f00 */
.L_x_361:
[----:B-1----:R1:W2:Y:S02]  /*11e90*/  SYNCS.PHASECHK.TRANS64.TRYWAIT P0, [R3+URZ+0xa058], R4 ;  /* 0x00a05804030075a7 */ /* 0x0022a400080011ff */
[----:B--2---:R-:W-:Y:S05]  /*11ea0*/  @!P0 NANOSLEEP.SYNCS 0x989680 ;  /* 0x009896800000895d */ /* 0x004fea0003900000 */
[----:B------:R-:W2:Y:S02]  /*11eb0*/  @!P0 SYNCS.PHASECHK.TRANS64 P0, [R3+URZ+0xa058], R4 ;  /* 0x00a05804030085a7 */ /* 0x000ea400080010ff */
[----:B--2---:R-:W-:Y:S05]  /*11ec0*/  @!P0 BRA `(.L_x_361) ;  /* 0xfffffffc00f08947 */ /* 0x004fea000383ffff */
[----:B------:R-:W-:Y:S05]  /*11ed0*/  BRA `(.L_x_362) ;  /* 0xffffff1000687947 */ /* 0x000fea000383ffff */
.L_x_80:
[----:B------:R-:W-:-:S07]  /*11ee0*/  MOV R0, UR4 ;  /* 0x0000000400007c02 */ /* 0x000fce0008000f00 */
.L_x_363:
[----:B--2---:R2:W3:Y:S02]  /*11ef0*/  SYNCS.PHASECHK.TRANS64.TRYWAIT P0, [R0+URZ+0xa0a8], R3 ;  /* 0x00a0a803000075a7 */ /* 0x0044e400080011ff */
[----:B---3--:R-:W-:Y:S05]  /*11f00*/  @!P0 NANOSLEEP.SYNCS 0x989680 ;  /* 0x009896800000895d */ /* 0x008fea0003900000 */
[----:B------:R-:W3:Y:S02]  /*11f10*/  @!P0 SYNCS.PHASECHK.TRANS64 P0, [R0+URZ+0xa0a8], R3 ;  /* 0x00a0a803000085a7 */ /* 0x000ee400080010ff */
[----:B---3--:R-:W-:Y:S05]  /*11f20*/  @!P0 BRA `(.L_x_363) ;  /* 0xfffffffc00f08947 */ /* 0x008fea000383ffff */
[----:B------:R-:W-:Y:S05]  /*11f30*/  BRA `(.L_x_364) ;  /* 0xffffff1400dc7947 */ /* 0x000fea000383ffff */
.L_x_82:
[----:B------:R-:W-:-:S07]  /*11f40*/  MOV R0, UR4 ;  /* 0x0000000400007c02 */ /* 0x000fce0008000f00 */
.L_x_365:
[----:B--2---:R2:W3:Y:S02]  /*11f50*/  SYNCS.PHASECHK.TRANS64.TRYWAIT P0, [R0+URZ+0xa068], R7 ;  /* 0x00a06807000075a7 */ /* 0x0044e400080011ff */
[----:B---3--:R-:W-:Y:S05]  /*11f60*/  @!P0 NANOSLEEP.SYNCS 0x989680 ;  /* 0x009896800000895d */ /* 0x008fea0003900000 */
[----:B------:R-:W3:Y:S02]  /*11f70*/  @!P0 SYNCS.PHASECHK.TRANS64 P0, [R0+URZ+0xa068], R7 ;  /* 0x00a06807000085a7 */ /* 0x000ee400080010ff */
[----:B---3--:R-:W-:Y:S05]  /*11f80*/  @!P0 BRA `(.L_x_365) ;  /* 0xfffffffc00f08947 */ /* 0x008fea000383ffff */
[----:B------:R-:W-:Y:S05]  /*11f90*/  BRA `(.L_x_366) ;  /* 0xffffff1400e07947 */ /* 0x000fea000383ffff */
.L_x_89:
[----:B-1----:R1:W2:Y:S02]  /*11fa0*/  SYNCS.PHASECHK.TRANS64.TRYWAIT P0, [R17+URZ+0xa0c0], R2 ;  /* 0x00a0c002110075a7 */ /* 0x0022a400080011ff */
[----:B--2---:R-:W-:Y:S05]  /*11fb0*/  @!P0 NANOSLEEP.SYNCS 0x989680 ;  /* 0x009896800000895d */ /* 0x004fea0003900000 */
[----:B------:R-:W2:Y:S02]  /*11fc0*/  @!P0 SYNCS.PHASECHK.TRANS64 P0, [R17+URZ+0xa0c0], R2 ;  /* 0x00a0c002110085a7 */ /* 0x000ea400080010ff */
[----:B--2---:R-:W-:Y:S05]  /*11fd0*/  @!P0 BRA `(.L_x_89) ;  /* 0xfffffffc00f08947 */ /* 0x004fea000383ffff */
[----:B------:R-:W-:Y:S05]  /*11fe0*/  BRA `(.L_x_367) ;  /* 0xffffff1c00807947 */ /* 0x000fea000383ffff */
.L_x_155:
[----:B--2---:R2:W1:Y:S02]  /*11ff0*/  SYNCS.PHASECHK.TRANS64.TRYWAIT P0, [R17+URZ+0xa0c8], R4 ;  /* 0x00a0c804110075a7 */ /* 0x00446400080011ff */
[----:B-1----:R-:W-:Y:S05]  /*12000*/  @!P0 NANOSLEEP.SYNCS 0x989680 ;  /* 0x009896800000895d */ /* 0x002fea0003900000 */
[----:B------:R-:W1:Y:S02]  /*12010*/  @!P0 SYNCS.PHASECHK.TRANS64 P0, [R17+URZ+0xa0c8], R4 ;  /* 0x00a0c804110085a7 */ /* 0x000e6400080010ff */
[----:B-1----:R-:W-:Y:S05]  /*12020*/  @!P0 BRA `(.L_x_155) ;  /* 0xfffffffc00f08947 */ /* 0x002fea000383ffff */
[----:B------:R-:W-:Y:S05]  /*12030*/  BRA `(.L_x_368) ;  /* 0xffffff4c00e47947 */ /* 0x000fea000383ffff */
.L_x_160:
[----:B-1----:R-:W-:-:S04]  /*12040*/  MOV R0, UR39 ;  /* 0x0000002700007c02 */ /* 0x002fc80008000f00 */
[----:B------:R1:W2:Y:S03]  /*12050*/  SYNCS.PHASECHK.TRANS64.TRYWAIT P0, [R0+URZ+0xa070], R3 ;  /* 0x00a07003000075a7 */ /* 0x0002a600080011ff */
[----:B--2---:R-:W-:Y:S05]  /*12060*/  @!P0 NANOSLEEP.SYNCS 0x989680 ;  /* 0x009896800000895d */ /* 0x004fea0003900000 */
[----:B------:R-:W2:Y:S02]  /*12070*/  @!P0 SYNCS.PHASECHK.TRANS64 P0, [R0+URZ+0xa070], R3 ;  /* 0x00a07003000085a7 */ /* 0x000ea400080010ff */
[----:B--2---:R-:W-:Y:S05]  /*12080*/  @!P0 BRA `(.L_x_160) ;  /* 0xfffffffc00ec8947 */ /* 0x004fea000383ffff */
[----:B------:R-:W-:Y:S05]  /*12090*/  BRA `(.L_x_369) ;  /* 0xffffff5000c47947 */ /* 0x000fea000383ffff */
.L_x_163:
[----:B-1----:R-:W-:-:S04]  /*120a0*/  MOV R0, UR39 ;  /* 0x0000002700007c02 */ /* 0x002fc80008000f00 */
[----:B------:R1:W2:Y:S03]  /*120b0*/  SYNCS.PHASECHK.TRANS64.TRYWAIT P0, [R0+URZ+0xa080], R3 ;  /* 0x00a08003000075a7 */ /* 0x0002a600080011ff */
[----:B--2---:R-:W-:Y:S05]  /*120c0*/  @!P0 NANOSLEEP.SYNCS 0x989680 ;  /* 0x009896800000895d */ /* 0x004fea0003900000 */
[----:B------:R-:W2:Y:S02]  /*120d0*/  @!P0 SYNCS.PHASECHK.TRANS64 P0, [R0+URZ+0xa080], R3 ;  /* 0x00a08003000085a7 */ /* 0x000ea400080010ff */
[----:B--2---:R-:W-:Y:S05]  /*120e0*/  @!P0 BRA `(.L_x_163) ;  /* 0xfffffffc00ec8947 */ /* 0x004fea000383ffff */
[----:B------:R-:W-:Y:S05]  /*120f0*/  BRA `(.L_x_370) ;  /* 0xffffff5000dc7947 */ /* 0x000fea000383ffff */
.L_x_166:
[----:B-1----:R-:W-:-:S04]  /*12100*/  MOV R0, UR39 ;  /* 0x0000002700007c02 */ /* 0x002fc80008000f00 */
[----:B------:R1:W2:Y:S03]  /*12110*/  SYNCS.PHASECHK.TRANS64.TRYWAIT P0, [R0+URZ+0xa070], R3 ;  /* 0x00a07003000075a7 */ /* 0x0002a600080011ff */
[----:B--2---:R-:W-:Y:S05]  /*12120*/  @!P0 NANOSLEEP.SYNCS 0x989680 ;  /* 0x009896800000895d */ /* 0x004fea0003900000 */
[----:B------:R-:W2:Y:S02]  /*12130*/  @!P0 SYNCS.PHASECHK.TRANS64 P0, [R0+URZ+0xa070], R3 ;  /* 0x00a07003000085a7 */ /* 0x000ea400080010ff */
[----:B--2---:R-:W-:Y:S05]  /*12140*/  @!P0 BRA `(.L_x_166) ;  /* 0xfffffffc00ec8947 */ /* 0x004fea000383ffff */
[----:B------:R-:W-:Y:S05]  /*12150*/  BRA `(.L_x_371) ;  /* 0xffffff5400447947 */ /* 0x000fea000383ffff */
.L_x_168:
[----:B-1----:R-:W-:-:S04]  /*12160*/  MOV R0, UR39 ;  /* 0x0000002700007c02 */ /* 0x002fc80008000f00 */
[----:B------:R1:W2:Y:S03]  /*12170*/  SYNCS.PHASECHK.TRANS64.TRYWAIT P0, [R0+URZ+0xa090], R3 ;  /* 0x00a09003000075a7 */ /* 0x0002a600080011ff */
[----:B--2---:R-:W-:Y:S05]  /*12180*/  @!P0 NANOSLEEP.SYNCS 0x989680 ;  /* 0x009896800000895d */ /* 0x004fea0003900000 */
[----:B------:R-:W2:Y:S02]  /*12190*/  @!P0 SYNCS.PHASECHK.TRANS64 P0, [R0+URZ+0xa090], R3 ;  /* 0x00a09003000085a7 */ /* 0x000ea400080010ff */
[----:B--2---:R-:W-:Y:S05]  /*121a0*/  @!P0 BRA `(.L_x_168) ;  /* 0xfffffffc00ec8947 */ /* 0x004fea000383ffff */
[----:B------:R-:W-:Y:S05]  /*121b0*/  BRA `(.L_x_372) ;  /* 0xffffff5400847947 */ /* 0x000fea000383ffff */
.L_x_177:
[----:B-1----:R-:W-:-:S04]  /*121c0*/  MOV R0, UR39 ;  /* 0x0000002700007c02 */ /* 0x002fc80008000f00 */
[----:B------:R1:W4:Y:S03]  /*121d0*/  SYNCS.PHASECHK.TRANS64.TRYWAIT P1, [R0+URZ+0xa080], R3 ;  /* 0x00a08003000075a7 */ /* 0x00032600080211ff */
[----:B----4-:R-:W-:Y:S05]  /*121e0*/  @!P1 NANOSLEEP.SYNCS 0x989680 ;  /* 0x009896800000995d */ /* 0x010fea0003900000 */
[----:B------:R-:W4:Y:S02]  /*121f0*/  @!P1 SYNCS.PHASECHK.TRANS64 P1, [R0+URZ+0xa080], R3 ;  /* 0x00a08003000095a7 */ /* 0x000f2400080210ff */
[----:B----4-:R-:W-:Y:S05]  /*12200*/  @!P1 BRA `(.L_x_177) ;  /* 0xfffffffc00ec9947 */ /* 0x010fea000383ffff */
[----:B------:R-:W-:Y:S05]  /*12210*/  BRA `(.L_x_373) ;  /* 0xffffff5c00687947 */ /* 0x000fea000383ffff */
.L_x_180:
[----:B-1----:R-:W-:-:S04]  /*12220*/  MOV R0, UR39 ;  /* 0x0000002700007c02 */ /* 0x002fc80008000f00 */
[----:B------:R1:W4:Y:S03]  /*12230*/  SYNCS.PHASECHK.TRANS64.TRYWAIT P0, [R0+URZ+0xa098], R3 ;  /* 0x00a09803000075a7 */ /* 0x00032600080011ff */
[----:B----4-:R-:W-:Y:S05]  /*12240*/  @!P0 NANOSLEEP.SYNCS 0x989680 ;  /* 0x009896800000895d */ /* 0x010fea0003900000 */
[----:B------:R-:W4:Y:S02]  /*12250*/  @!P0 SYNCS.PHASECHK.TRANS64 P0, [R0+URZ+0xa098], R3 ;  /* 0x00a09803000085a7 */ /* 0x000f2400080010ff */
[----:B----4-:R-:W-:Y:S05]  /*12260*/  @!P0 BRA `(.L_x_180) ;  /* 0xfffffffc00ec8947 */ /* 0x010fea000383ffff */
[----:B------:R-:W-:Y:S05]  /*12270*/  BRA `(.L_x_374) ;  /* 0xffffff5c00f07947 */ /* 0x000fea000383ffff */
.L_x_191:
[----:B---3--:R3:W4:Y:S02]  /*12280*/  SYNCS.PHASECHK.TRANS64.TRYWAIT P0, [R26+URZ+0xa070], R3 ;  /* 0x00a070031a0075a7 */ /* 0x00872400080011ff */
[----:B----4-:R-:W-:Y:S05]  /*12290*/  @!P0 NANOSLEEP.SYNCS 0x989680 ;  /* 0x009896800000895d */ /* 0x010fea0003900000 */
[----:B------:R-:W4:Y:S02]  /*122a0*/  @!P0 SYNCS.PHASECHK.TRANS64 P0, [R26+URZ+0xa070], R3 ;  /* 0x00a070031a0085a7 */ /* 0x000f2400080010ff */
[----:B----4-:R-:W-:Y:S05]  /*122b0*/  @!P0 BRA `(.L_x_191) ;  /* 0xfffffffc00f08947 */ /* 0x010fea000383ffff */
[----:B------:R-:W-:Y:S05]  /*122c0*/  BRA `(.L_x_375) ;  /* 0xffffff6400fc7947 */ /* 0x000fea000383ffff */
.L_x_194:
[----:B-1----:R1:W3:Y:S02]  /*122d0*/  SYNCS.PHASECHK.TRANS64.TRYWAIT P0, [R26+URZ+0xa090], R3 ;  /* 0x00a090031a0075a7 */ /* 0x0022e400080011ff */
[----:B---3--:R-:W-:Y:S05]  /*122e0*/  @!P0 NANOSLEEP.SYNCS 0x989680 ;  /* 0x009896800000895d */ /* 0x008fea0003900000 */
[----:B------:R-:W3:Y:S02]  /*122f0*/  @!P0 SYNCS.PHASECHK.TRANS64 P0, [R26+URZ+0xa090], R3 ;  /* 0x00a090031a0085a7 */ /* 0x000ee400080010ff */
[----:B---3--:R-:W-:Y:S05]  /*12300*/  @!P0 BRA `(.L_x_194) ;  /* 0xfffffffc00f08947 */ /* 0x008fea000383ffff */
[----:B------:R-:W-:Y:S05]  /*12310*/  BRA `(.L_x_376) ;  /* 0xffffff68001c7947 */ /* 0x000fea000383ffff */
.L_x_196:
[----:B-1----:R1:W3:Y:S02]  /*12320*/  SYNCS.PHASECHK.TRANS64.TRYWAIT P0, [R26+URZ+0xa0c0], R5 ;  /* 0x00a0c0051a0075a7 */ /* 0x0022e400080011ff */
[----:B---3--:R-:W-:Y:S05]  /*12330*/  @!P0 NANOSLEEP.SYNCS 0x989680 ;  /* 0x009896800000895d */ /* 0x008fea0003900000 */
[----:B------:R-:W3:Y:S02]  /*12340*/  @!P0 SYNCS.PHASECHK.TRANS64 P0, [R26+URZ+0xa0c0], R5 ;  /* 0x00a0c0051a0085a7 */ /* 0x000ee400080010ff */
[----:B---3--:R-:W-:Y:S05]  /*12350*/  @!P0 BRA `(.L_x_196) ;  /* 0xfffffffc00f08947 */ /* 0x008fea000383ffff */
[----:B------:R-:W-:Y:S05]  /*12360*/  BRA `(.L_x_377) ;  /* 0xffffff6800287947 */ /* 0x000fea000383ffff */
.L_x_206:
[----:B------:R1:W1:Y:S02]  /*12370*/  SYNCS.PHASECHK.TRANS64.TRYWAIT P1, [R26+URZ+0xa080], R3 ;  /* 0x00a080031a0075a7 */ /* 0x00026400080211ff */
[----:B-1----:R-:W-:Y:S05]  /*12380*/  @!P1 NANOSLEEP.SYNCS 0x989680 ;  /* 0x009896800000995d */ /* 0x002fea0003900000 */
[----:B------:R-:W1:Y:S02]  /*12390*/  @!P1 SYNCS.PHASECHK.TRANS64 P1, [R26+URZ+0xa080], R3 ;  /* 0x00a080031a0095a7 */ /* 0x000e6400080210ff */
[----:B-1----:R-:W-:Y:S05]  /*123a0*/  @!P1 BRA `(.L_x_206) ;  /* 0xfffffffc00f09947 */ /* 0x002fea000383ffff */
[----:B------:R-:W-:Y:S05]  /*123b0*/  BRA `(.L_x_378) ;  /* 0xffffff7400787947 */ /* 0x000fea000383ffff */
.L_x_210:
[----:B--2---:R2:W1:Y:S02]  /*123c0*/  SYNCS.PHASECHK.TRANS64.TRYWAIT P0, [R26+URZ+0xa098], R3 ;  /* 0x00a098031a0075a7 */ /* 0x00446400080011ff */
[----:B-1----:R-:W-:Y:S05]  /*123d0*/  @!P0 NANOSLEEP.SYNCS 0x989680 ;  /* 0x009896800000895d */ /* 0x002fea0003900000 */
[----:B------:R-:W1:Y:S02]  /*123e0*/  @!P0 SYNCS.PHASECHK.TRANS64 P0, [R26+URZ+0xa098], R3 ;  /* 0x00a098031a0085a7 */ /* 0x000e6400080010ff */
[----:B-1----:R-:W-:Y:S05]  /*123f0*/  @!P0 BRA `(.L_x_210) ;  /* 0xfffffffc00f08947 */ /* 0x002fea000383ffff */
[----:B------:R-:W-:Y:S05]  /*12400*/  BRA `(.L_x_379) ;  /* 0xffffff7400e47947 */ /* 0x000fea000383ffff */
.L_x_212:
[----:B-1----:R1:W2:Y:S02]  /*12410*/  SYNCS.PHASECHK.TRANS64.TRYWAIT P0, [R26+URZ+0xa0c8], R3 ;  /* 0x00a0c8031a0075a7 */ /* 0x0022a400080011ff */
[----:B--2---:R-:W-:Y:S05]  /*12420*/  @!P0 NANOSLEEP.SYNCS 0x989680 ;  /* 0x009896800000895d */ /* 0x004fea0003900000 */
[----:B------:R-:W2:Y:S02]  /*12430*/  @!P0 SYNCS.PHASECHK.TRANS64 P0, [R26+URZ+0xa0c8], R3 ;  /* 0x00a0c8031a0085a7 */ /* 0x000ea400080010ff */
[----:B--2---:R-:W-:Y:S05]  /*12440*/  @!P0 BRA `(.L_x_212) ;  /* 0xfffffffc00f08947 */ /* 0x004fea000383ffff */
[----:B------:R-:W-:Y:S05]  /*12450*/  BRA `(.L_x_380) ;  /* 0xffffff7400f07947 */ /* 0x000fea000383ffff */
.L_x_222:
[----:B------:R-:W-:-:S07]  /*12460*/  MOV R0, UR4 ;  /* 0x0000000400007c02 */ /* 0x000fce0008000f00 */
.L_x_381:
[----:B-1----:R1:W2:Y:S02]  /*12470*/  SYNCS.PHASECHK.TRANS64.TRYWAIT P0, [R0+URZ], R3 ;  /* 0x00000003000075a7 */ /* 0x0022a400080011ff */
[----:B--2---:R-:W-:Y:S05]  /*12480*/  @!P0 NANOSLEEP.SYNCS 0x989680 ;  /* 0x009896800000895d */ /* 0x004fea0003900000 */
[----:B------:R-:W2:Y:S02]  /*12490*/  @!P0 SYNCS.PHASECHK.TRANS64 P0, [R0+URZ], R3 ;  /* 0x00000003000085a7 */ /* 0x000ea400080010ff */
[----:B--2---:R-:W-:Y:S05]  /*124a0*/  @!P0 BRA `(.L_x_381) ;  /* 0xfffffffc00f08947 */ /* 0x004fea000383ffff */
[----:B------:R-:W-:Y:S05]  /*124b0*/  BRA `(.L_x_382) ;  /* 0xffffff84005c7947 */ /* 0x000fea000383ffff */
.L_x_225:
[----:B------:R-:W-:-:S07]  /*124c0*/  MOV R0, UR5 ;  /* 0x0000000500007c02 */ /* 0x000fce0008000f00 */
.L_x_383:
[----:B-1----:R1:W3:Y:S02]  /*124d0*/  SYNCS.PHASECHK.TRANS64.TRYWAIT P1, [R0+URZ], R3 ;  /* 0x00000003000075a7 */ /* 0x0022e400080211ff */
[----:B---3--:R-:W-:Y:S05]  /*124e0*/  @!P1 NANOSLEEP.SYNCS 0x989680 ;  /* 0x009896800000995d */ /* 0x008fea0003900000 */
[----:B------:R-:W3:Y:S02]  /*124f0*/  @!P1 SYNCS.PHASECHK.TRANS64 P1, [R0+URZ], R3 ;  /* 0x00000003000095a7 */ /* 0x000ee400080210ff */
[----:B---3--:R-:W-:Y:S05]  /*12500*/  @!P1 BRA `(.L_x_383) ;  /* 0xfffffffc00f09947 */ /* 0x008fea000383ffff */
[----:B------:R-:W-:Y:S05]  /*12510*/  BRA `(.L_x_384) ;  /* 0xffffff8800087947 */ /* 0x000fea000383ffff */
.L_x_232:
[----:B-1----:R-:W-:-:S04]  /*12520*/  MOV R4, UR46 ;  /* 0x0000002e00047c02 */ /* 0x002fc80008000f00 */
[----:B------:R1:W2:Y:S03]  /*12530*/  SYNCS.PHASECHK.TRANS64.TRYWAIT P5, [R4+URZ], R3 ;  /* 0x00000003040075a7 */ /* 0x0002a600080a11ff */
[----:B--2---:R-:W-:Y:S05]  /*12540*/  @!P5 NANOSLEEP.SYNCS 0x989680 ;  /* 0x009896800000d95d */ /* 0x004fea0003900000 */
[----:B------:R-:W2:Y:S02]  /*12550*/  @!P5 SYNCS.PHASECHK.TRANS64 P5, [R4+URZ], R3 ;  /* 0x000000030400d5a7 */ /* 0x000ea400080a10ff */
[----:B--2---:R-:W-:Y:S05]  /*12560*/  @!P5 BRA `(.L_x_232) ;  /* 0xfffffffc00ecd947 */ /* 0x004fea000383ffff */
[----:B------:R-:W-:Y:S05]  /*12570*/  BRA `(.L_x_385) ;  /* 0xffffff9400407947 */ /* 0x000fea000383ffff */
.L_x_237:
[----:B------:R-:W-:-:S07]  /*12580*/  MOV R5, UR5 ;  /* 0x0000000500057c02 */ /* 0x000fce0008000f00 */
.L_x_386:
[----:B---3--:R3:W4:Y:S02]  /*12590*/  SYNCS.PHASECHK.TRANS64.TRYWAIT P2, [R5+URZ], R0 ;  /* 0x00000000050075a7 */ /* 0x00872400080411ff */
[----:B----4-:R-:W-:Y:S05]  /*125a0*/  @!P2 NANOSLEEP.SYNCS 0x989680 ;  /* 0x009896800000a95d */ /* 0x010fea0003900000 */
[----:B------:R-:W4:Y:S02]  /*125b0*/  @!P2 SYNCS.PHASECHK.TRANS64 P2, [R5+URZ], R0 ;  /* 0x000000000500a5a7 */ /* 0x000f2400080410ff */
[----:B----4-:R-:W-:Y:S05]  /*125c0*/  @!P2 BRA `(.L_x_386) ;  /* 0xfffffffc00f0a947 */ /* 0x010fea000383ffff */
[----:B------:R-:W-:Y:S05]  /*125d0*/  BRA `(.L_x_387) ;  /* 0xffffffc000d47947 */ /* 0x000fea000383ffff */
.L_x_242:
[----:B------:R-:W-:-:S07]  /*125e0*/  MOV R3, UR5 ;  /* 0x0000000500037c02 */ /* 0x000fce0008000f00 */
.L_x_388:
[----:B-1----:R1:W2:Y:S02]  /*125f0*/  SYNCS.PHASECHK.TRANS64.TRYWAIT P1, [R3+URZ], R0 ;  /* 0x00000000030075a7 */ /* 0x0022a400080211ff */
[----:B--2---:R-:W-:Y:S05]  /*12600*/  @!P1 NANOSLEEP.SYNCS 0x989680 ;  /* 0x009896800000995d */ /* 0x004fea0003900000 */
[----:B------:R-:W2:Y:S02]  /*12610*/  @!P1 SYNCS.PHASECHK.TRANS64 P1, [R3+URZ], R0 ;  /* 0x00000000030095a7 */ /* 0x000ea400080210ff */
[----:B--2---:R-:W-:Y:S05]  /*12620*/  @!P1 BRA `(.L_x_388) ;  /* 0xfffffffc00f09947 */ /* 0x004fea000383ffff */
[----:B------:R-:W-:Y:S05]  /*12630*/  BRA `(.L_x_389) ;  /* 0xffffffc800347947 */ /* 0x000fea000383ffff */
.L_x_247:
[----:B------:R-:W-:-:S07]  /*12640*/  MOV R0, UR7 ;  /* 0x0000000700007c02 */ /* 0x000fce0008000f00 */
.L_x_390:
[----:B-1----:R1:W3:Y:S02]  /*12650*/  SYNCS.PHASECHK.TRANS64.TRYWAIT P0, [R0+URZ], R3 ;  /* 0x00000003000075a7 */ /* 0x0022e400080011ff */
[----:B---3--:R-:W-:Y:S05]  /*12660*/  @!P0 NANOSLEEP.SYNCS 0x989680 ;  /* 0x009896800000895d */ /* 0x008fea0003900000 */
[----:B------:R-:W3:Y:S02]  /*12670*/  @!P0 SYNCS.PHASECHK.TRANS64 P0, [R0+URZ], R3 ;  /* 0x00000003000085a7 */ /* 0x000ee400080010ff */
[----:B---3--:R-:W-:Y:S05]  /*12680*/  @!P0 BRA `(.L_x_390) ;  /* 0xfffffffc00f08947 */ /* 0x008fea000383ffff */
[----:B------:R-:W-:Y:S05]  /*12690*/  BRA `(.L_x_391) ;  /* 0xffffffc800e87947 */ /* 0x000fea000383ffff */
.L_x_251:
[----:B------:R-:W-:-:S07]  /*126a0*/  MOV R0, UR8 ;  /* 0x0000000800007c02 */ /* 0x000fce0008000f00 */
.L_x_392:
[----:B-1----:R1:W2:Y:S02]  /*126b0*/  SYNCS.PHASECHK.TRANS64.TRYWAIT P1, [R0+URZ+0xa010], R3 ;  /* 0x00a01003000075a7 */ /* 0x0022a400080211ff */
[----:B--2---:R-:W-:Y:S05]  /*126c0*/  @!P1 NANOSLEEP.SYNCS 0x989680 ;  /* 0x009896800000995d */ /* 0x004fea0003900000 */
[----:B------:R-:W2:Y:S02]  /*126d0*/  @!P1 SYNCS.PHASECHK.TRANS64 P1, [R0+URZ+0xa010], R3 ;  /* 0x00a01003000095a7 */ /* 0x000ea400080210ff */
[----:B--2---:R-:W-:Y:S05]  /*126e0*/  @!P1 BRA `(.L_x_392) ;  /* 0xfffffffc00f09947 */ /* 0x004fea000383ffff */
[----:B------:R-:W-:Y:S05]  /*126f0*/  BRA `(.L_x_393) ;  /* 0xffffffcc00dc7947 */ /* 0x000fea000383ffff */
.L_x_257:
[----:B-1----:R-:W-:-:S07]  /*12700*/  MOV R0, UR8 ;  /* 0x0000000800007c02 */ /* 0x002fce0008000f00 */
.L_x_394:
[----:B-1----:R1:W2:Y:S02]  /*12710*/  SYNCS.PHASECHK.TRANS64.TRYWAIT P1, [R0+URZ+0xa038], R3 ;  /* 0x00a03803000075a7 */ /* 0x0022a400080211ff */
[----:B--2---:R-:W-:Y:S05]  /*12720*/  @!P1 NANOSLEEP.SYNCS 0x989680 ;  /* 0x009896800000995d */ /* 0x004fea0003900000 */
[----:B------:R-:W2:Y:S02]  /*12730*/  @!P1 SYNCS.PHASECHK.TRANS64 P1, [R0+URZ+0xa038], R3 ;  /* 0x00a03803000095a7 */ /* 0x000ea400080210ff */
[----:B--2---:R-:W-:Y:S05]  /*12740*/  @!P1 BRA `(.L_x_394) ;  /* 0xfffffffc00f09947 */ /* 0x004fea000383ffff */
[----:B------:R-:W-:Y:S05]  /*12750*/  BRA `(.L_x_395) ;  /* 0xffffffd000307947 */ /* 0x000fea000383ffff */
.L_x_263:
[----:B-1----:R-:W-:-:S07]  /*12760*/  MOV R0, UR8 ;  /* 0x0000000800007c02 */ /* 0x002fce0008000f00 */
.L_x_396:
[----:B-1----:R1:W2:Y:S02]  /*12770*/  SYNCS.PHASECHK.TRANS64.TRYWAIT P2, [R0+URZ+0xa018], R3 ;  /* 0x00a01803000075a7 */ /* 0x0022a400080411ff */
[----:B--2---:R-:W-:Y:S05]  /*12780*/  @!P2 NANOSLEEP.SYNCS 0x989680 ;  /* 0x009896800000a95d */ /* 0x004fea0003900000 */
[----:B------:R-:W2:Y:S02]  /*12790*/  @!P2 SYNCS.PHASECHK.TRANS64 P2, [R0+URZ+0xa018], R3 ;  /* 0x00a018030000a5a7 */ /* 0x000ea400080410ff */
[----:B--2---:R-:W-:Y:S05]  /*127a0*/  @!P2 BRA `(.L_x_396) ;  /* 0xfffffffc00f0a947 */ /* 0x004fea000383ffff */
[----:B------:R-:W-:Y:S05]  /*127b0*/  BRA `(.L_x_397) ;  /* 0xffffffd000887947 */ /* 0x000fea000383ffff */
.L_x_269:
[----:B-1----:R-:W-:-:S07]  /*127c0*/  MOV R0, UR8 ;  /* 0x0000000800007c02 */ /* 0x002fce0008000f00 */
.L_x_398:
[----:B-1----:R1:W2:Y:S02]  /*127d0*/  SYNCS.PHASECHK.TRANS64.TRYWAIT P2, [R0+URZ+0xa040], R3 ;  /* 0x00a04003000075a7 */ /* 0x0022a400080411ff */
[----:B--2---:R-:W-:Y:S05]  /*127e0*/  @!P2 NANOSLEEP.SYNCS 0x989680 ;  /* 0x009896800000a95d */ /* 0x004fea0003900000 */
[----:B------:R-:W2:Y:S02]  /*127f0*/  @!P2 SYNCS.PHASECHK.TRANS64 P2, [R0+URZ+0xa040], R3 ;  /* 0x00a040030000a5a7 */ /* 0x000ea400080410ff */
[----:B--2---:R-:W-:Y:S05]  /*12800*/  @!P2 BRA `(.L_x_398) ;  /* 0xfffffffc00f0a947 */ /* 0x004fea000383ffff */
[----:B------:R-:W-:Y:S05]  /*12810*/  BRA `(.L_x_399) ;  /* 0xffffffd000dc7947 */ /* 0x000fea000383ffff */
.L_x_275:
[----:B------:R-:W-:-:S07]  /*12820*/  MOV R0, UR33 ;  /* 0x0000002100007c02 */ /* 0x000fce0008000f00 */
.L_x_400:
[----:B-1----:R1:W2:Y:S02]  /*12830*/  SYNCS.PHASECHK.TRANS64.TRYWAIT P2, [R0+URZ+0xa038], R3 ;  /* 0x00a03803000075a7 */ /* 0x0022a400080411ff */
[----:B--2---:R-:W-:Y:S05]  /*12840*/  @!P2 NANOSLEEP.SYNCS 0x989680 ;  /* 0x009896800000a95d */ /* 0x004fea0003900000 */
[----:B------:R-:W2:Y:S02]  /*12850*/  @!P2 SYNCS.PHASECHK.TRANS64 P2, [R0+URZ+0xa038], R3 ;  /* 0x00a038030000a5a7 */ /* 0x000ea400080410ff */
[----:B--2---:R-:W-:Y:S05]  /*12860*/  @!P2 BRA `(.L_x_400) ;  /* 0xfffffffc00f0a947 */ /* 0x004fea000383ffff */
[----:B------:R-:W-:Y:S05]  /*12870*/  BRA `(.L_x_401) ;  /* 0xffffffd400947947 */ /* 0x000fea000383ffff */
.L_x_280:
[----:B------:R-:W-:-:S07]  /*12880*/  MOV R0, UR17 ;  /* 0x0000001100007c02 */ /* 0x000fce0008000f00 */
.L_x_402:
[----:B-1----:R1:W2:Y:S02]  /*12890*/  SYNCS.PHASECHK.TRANS64.TRYWAIT P2, [R0+URZ+0xa038], R5 ;  /* 0x00a03805000075a7 */ /* 0x0022a400080411ff */
[----:B--2---:R-:W-:Y:S05]  /*128a0*/  @!P2 NANOSLEEP.SYNCS 0x989680 ;  /* 0x009896800000a95d */ /* 0x004fea0003900000 */
[----:B------:R-:W2:Y:S02]  /*128b0*/  @!P2 SYNCS.PHASECHK.TRANS64 P2, [R0+URZ+0xa038], R5 ;  /* 0x00a038050000a5a7 */ /* 0x000ea400080410ff */
[----:B--2---:R-:W-:Y:S05]  /*128c0*/  @!P2 BRA `(.L_x_402) ;  /* 0xfffffffc00f0a947 */ /* 0x004fea000383ffff */
[----:B------:R-:W-:Y:S05]  /*128d0*/  BRA `(.L_x_403) ;  /* 0xffffffd400f07947 */ /* 0x000fea000383ffff */
.L_x_285:
[----:B------:R-:W-:-:S07]  /*128e0*/  MOV R0, UR25 ;  /* 0x0000001900007c02 */ /* 0x000fce0008000f00 */
.L_x_404:
[----:B-1----:R1:W2:Y:S02]  /*128f0*/  SYNCS.PHASECHK.TRANS64.TRYWAIT P2, [R0+URZ+0xa038], R5 ;  /* 0x00a03805000075a7 */ /* 0x0022a400080411ff */
[----:B--2---:R-:W-:Y:S05]  /*12900*/  @!P2 NANOSLEEP.SYNCS 0x989680 ;  /* 0x009896800000a95d */ /* 0x004fea0003900000 */
[----:B------:R-:W2:Y:S02]  /*12910*/  @!P2 SYNCS.PHASECHK.TRANS64 P2, [R0+URZ+0xa038], R5 ;  /* 0x00a038050000a5a7 */ /* 0x000ea400080410ff */
[----:B--2---:R-:W-:Y:S05]  /*12920*/  @!P2 BRA `(.L_x_404) ;  /* 0xfffffffc00f0a947 */ /* 0x004fea000383ffff */
[----:B------:R-:W-:Y:S05]  /*12930*/  BRA `(.L_x_405) ;  /* 0xffffffd800547947 */ /* 0x000fea000383ffff */
.L_x_290:
[----:B------:R-:W-:-:S07]  /*12940*/  MOV R0, UR17 ;  /* 0x0000001100007c02 */ /* 0x000fce0008000f00 */
.L_x_406:
[----:B-1----:R1:W2:Y:S02]  /*12950*/  SYNCS.PHASECHK.TRANS64.TRYWAIT P2, [R0+URZ+0xa038], R5 ;  /* 0x00a03805000075a7 */ /* 0x0022a400080411ff */
[----:B--2---:R-:W-:Y:S05]  /*12960*/  @!P2 NANOSLEEP.SYNCS 0x989680 ;  /* 0x009896800000a95d */ /* 0x004fea0003900000 */
[----:B------:R-:W2:Y:S02]  /*12970*/  @!P2 SYNCS.PHASECHK.TRANS64 P2, [R0+URZ+0xa038], R5 ;  /* 0x00a038050000a5a7 */ /* 0x000ea400080410ff */
[----:B--2---:R-:W-:Y:S05]  /*12980*/  @!P2 BRA `(.L_x_406) ;  /* 0xfffffffc00f0a947 */ /* 0x004fea000383ffff */
[----:B------:R-:W-:Y:S05]  /*12990*/  BRA `(.L_x_407) ;  /* 0xffffffd800b47947 */ /* 0x000fea000383ffff */
.L_x_295:
[----:B------:R-:W-:-:S07]  /*129a0*/  MOV R0, UR17 ;  /* 0x0000001100007c02 */ /* 0x000fce0008000f00 */
.L_x_408:
[----:B-1----:R1:W2:Y:S02]  /*129b0*/  SYNCS.PHASECHK.TRANS64.TRYWAIT P2, [R0+URZ+0xa038], R5 ;  /* 0x00a03805000075a7 */ /* 0x0022a400080411ff */
[----:B--2---:R-:W-:Y:S05]  /*129c0*/  @!P2 NANOSLEEP.SYNCS 0x989680 ;  /* 0x009896800000a95d */ /* 0x004fea0003900000 */
[----:B------:R-:W2:Y:S02]  /*129d0*/  @!P2 SYNCS.PHASECHK.TRANS64 P2, [R0+URZ+0xa038], R5 ;  /* 0x00a038050000a5a7 */ /* 0x000ea400080410ff */
[----:B--2---:R-:W-:Y:S05]  /*129e0*/  @!P2 BRA `(.L_x_408) ;  /* 0xfffffffc00f0a947 */ /* 0x004fea000383ffff */
[----:B------:R-:W-:Y:S05]  /*129f0*/  BRA `(.L_x_409) ;  /* 0xffffffdc00187947 */ /* 0x000fea000383ffff */
.L_x_300:
[----:B------:R-:W-:-:S07]  /*12a00*/  MOV R0, UR17 ;  /* 0x0000001100007c02 */ /* 0x000fce0008000f00 */
.L_x_410:
[----:B-1----:R1:W2:Y:S02]  /*12a10*/  SYNCS.PHASECHK.TRANS64.TRYWAIT P2, [R0+URZ+0xa038], R5 ;  /* 0x00a03805000075a7 */ /* 0x0022a400080411ff */
[----:B--2---:R-:W-:Y:S05]  /*12a20*/  @!P2 NANOSLEEP.SYNCS 0x989680 ;  /* 0x009896800000a95d */ /* 0x004fea0003900000 */
[----:B------:R-:W2:Y:S02]  /*12a30*/  @!P2 SYNCS.PHASECHK.TRANS64 P2, [R0+URZ+0xa038], R5 ;  /* 0x00a038050000a5a7 */ /* 0x000ea400080410ff */
[----:B--2---:R-:W-:Y:S05]  /*12a40*/  @!P2 BRA `(.L_x_410) ;  /* 0xfffffffc00f0a947 */ /* 0x004fea000383ffff */
[----:B------:R-:W-:Y:S05]  /*12a50*/  BRA `(.L_x_411) ;  /* 0xffffffdc007c7947 */ /* 0x000fea000383ffff */
.L_x_305:
[----:B------:R-:W-:-:S07]  /*12a60*/  MOV R0, UR17 ;  /* 0x0000001100007c02 */ /* 0x000fce0008000f00 */
.L_x_412:
[----:B-1----:R1:W2:Y:S02]  /*12a70*/  SYNCS.PHASECHK.TRANS64.TRYWAIT P2, [R0+URZ+0xa038], R5 ;  /* 0x00a03805000075a7 */ /* 0x0022a400080411ff */
[----:B--2---:R-:W-:Y:S05]  /*12a80*/  @!P2 NANOSLEEP.SYNCS 0x989680 ;  /* 0x009896800000a95d */ /* 0x004fea0003900000 */
[----:B------:R-:W2:Y:S02]  /*12a90*/  @!P2 SYNCS.PHASECHK.TRANS64 P2, [R0+URZ+0xa038], R5 ;  /* 0x00a038050000a5a7 */ /* 0x000ea400080410ff */
[----:B--2---:R-:W-:Y:S05]  /*12aa0*/  @!P2 BRA `(.L_x_412) ;  /* 0xfffffffc00f0a947 */ /* 0x004fea000383ffff */
[----:B------:R-:W-:Y:S05]  /*12ab0*/  BRA `(.L_x_413) ;  /* 0xffffffdc00e07947 */ /* 0x000fea000383ffff */
.L_x_310:
[----:B------:R-:W-:-:S07]  /*12ac0*/  MOV R0, UR17 ;  /* 0x0000001100007c02 */ /* 0x000fce0008000f00 */
.L_x_414:
[----:B-1----:R1:W2:Y:S02]  /*12ad0*/  SYNCS.PHASECHK.TRANS64.TRYWAIT P2, [R0+URZ+0xa038], R5 ;  /* 0x00a03805000075a7 */ /* 0x0022a400080411ff */
[----:B--2---:R-:W-:Y:S05]  /*12ae0*/  @!P2 NANOSLEEP.SYNCS 0x989680 ;  /* 0x009896800000a95d */ /* 0x004fea0003900000 */
[----:B------:R-:W2:Y:S02]  /*12af0*/  @!P2 SYNCS.PHASECHK.TRANS64 P2, [R0+URZ+0xa038], R5 ;  /* 0x00a038050000a5a7 */ /* 0x000ea400080410ff */
[----:B--2---:R-:W-:Y:S05]  /*12b00*/  @!P2 BRA `(.L_x_414) ;  /* 0xfffffffc00f0a947 */ /* 0x004fea000383ffff */
[----:B------:R-:W-:Y:S05]  /*12b10*/  BRA `(.L_x_415) ;  /* 0xffffffe000447947 */ /* 0x000fea000383ffff */
.L_x_316:
[----:B------:R-:W-:-:S07]  /*12b20*/  MOV R0, UR25 ;  /* 0x0000001900007c02 */ /* 0x000fce0008000f00 */
.L_x_416:
[----:B-1----:R1:W2:Y:S02]  /*12b30*/  SYNCS.PHASECHK.TRANS64.TRYWAIT P2, [R0+URZ+0xa038], R3 ;  /* 0x00a03803000075a7 */ /* 0x0022a400080411ff */
[----:B--2---:R-:W-:Y:S05]  /*12b40*/  @!P2 NANOSLEEP.SYNCS 0x989680 ;  /* 0x009896800000a95d */ /* 0x004fea0003900000 */
[----:B------:R-:W2:Y:S02]  /*12b50*/  @!P2 SYNCS.PHASECHK.TRANS64 P2, [R0+URZ+0xa038], R3 ;  /* 0x00a038030000a5a7 */ /* 0x000ea400080410ff */
[----:B--2---:R-:W-:Y:S05]  /*12b60*/  @!P2 BRA `(.L_x_416) ;  /* 0xfffffffc00f0a947 */ /* 0x004fea000383ffff */
[----:B------:R-:W-:Y:S05]  /*12b70*/  BRA `(.L_x_417) ;  /* 0xffffffe000d07947 */ /* 0x000fea000383ffff */
.L_x_321:
[----:B------:R-:W-:-:S07]  /*12b80*/  MOV R0, UR17 ;  /* 0x0000001100007c02 */ /* 0x000fce0008000f00 */
.L_x_418:
[----:B-1----:R1:W2:Y:S02]  /*12b90*/  SYNCS.PHASECHK.TRANS64.TRYWAIT P2, [R0+URZ+0xa038], R5 ;  /* 0x00a03805000075a7 */ /* 0x0022a400080411ff */
[----:B--2---:R-:W-:Y:S05]  /*12ba0*/  @!P2 NANOSLEEP.SYNCS 0x989680 ;  /* 0x009896800000a95d */ /* 0x004fea0003900000 */
[----:B------:R-:W2:Y:S02]  /*12bb0*/  @!P2 SYNCS.PHASECHK.TRANS64 P2, [R0+URZ+0xa038], R5 ;  /* 0x00a038050000a5a7 */ /* 0x000ea400080410ff */
[----:B--2---:R-:W-:Y:S05]  /*12bc0*/  @!P2 BRA `(.L_x_418) ;  /* 0xfffffffc00f0a947 */ /* 0x004fea000383ffff */
[----:B------:R-:W-:Y:S05]  /*12bd0*/  BRA `(.L_x_419) ;  /* 0xffffffe400307947 */ /* 0x000fea000383ffff */
.L_x_327:
[----:B------:R-:W-:-:S07]  /*12be0*/  MOV R0, UR16 ;  /* 0x0000001000007c02 */ /* 0x000fce0008000f00 */
.L_x_420:
[----:B-1----:R1:W2:Y:S02]  /*12bf0*/  SYNCS.PHASECHK.TRANS64.TRYWAIT P0, [R0+URZ+0xa0b0], R3 ;  /* 0x00a0b003000075a7 */ /* 0x0022a400080011ff */
[----:B--2---:R-:W-:Y:S05]  /*12c00*/  @!P0 NANOSLEEP.SYNCS 0x989680 ;  /* 0x009896800000895d */ /* 0x004fea0003900000 */
[----:B------:R-:W2:Y:S02]  /*12c10*/  @!P0 SYNCS.PHASECHK.TRANS64 P0, [R0+URZ+0xa0b0], R3 ;  /* 0x00a0b003000085a7 */ /* 0x000ea400080010ff */
[----:B--2---:R-:W-:Y:S05]  /*12c20*/  @!P0 BRA `(.L_x_420) ;  /* 0xfffffffc00f08947 */ /* 0x004fea000383ffff */
[----:B------:R-:W-:Y:S05]  /*12c30*/  BRA `(.L_x_421) ;  /* 0xffffffe800307947 */ /* 0x000fea000383ffff */
.L_x_329:
[----:B-1----:R-:W-:-:S07]  /*12c40*/  MOV R0, UR16 ;  /* 0x0000001000007c02 */ /* 0x002fce0008000f00 */
.L_x_422:
[----:B-1----:R1:W2:Y:S02]  /*12c50*/  SYNCS.PHASECHK.TRANS64.TRYWAIT P0, [R0+URZ+0xa0b8], R3 ;  /* 0x00a0b803000075a7 */ /* 0x0022a400080011ff */
[----:B--2---:R-:W-:Y:S05]  /*12c60*/  @!P0 NANOSLEEP.SYNCS 0x989680 ;  /* 0x009896800000895d */ /* 0x004fea0003900000 */
[----:B------:R-:W2:Y:S02]  /*12c70*/  @!P0 SYNCS.PHASECHK.TRANS64 P0, [R0+URZ+0xa0b8], R3 ;  /* 0x00a0b803000085a7 */ /* 0x000ea400080010ff */
[----:B--2---:R-:W-:Y:S05]  /*12c80*/  @!P0 BRA `(.L_x_422) ;  /* 0xfffffffc00f08947 */ /* 0x004fea000383ffff */
[----:B------:R-:W-:Y:S05]  /*12c90*/  BRA `(.L_x_423) ;  /* 0xffffffe800407947 */ /* 0x000fea000383ffff */
        .weak           $__internal_0_$__cuda_sm10x_tcgen05_guardrail_trap_col_being_dealloced_not_returned_by_alloc
        .type           $__internal_0_$__cuda_sm10x_tcgen05_guardrail_trap_col_being_dealloced_not_returned_by_alloc,@function
        .size           $__internal_0_$__cuda_sm10x_tcgen05_guardrail_trap_col_being_dealloced_not_returned_by_alloc,($__internal_1_$__cuda_sm10x_tcgen05_guardrail_trap_phase_invalid_during_alloc - $__internal_0_$__cuda_sm10x_tcgen05_guardrail_trap_col_being_dealloced_not_returned_by_alloc)
$__internal_0_$__cuda_sm10x_tcgen05_guardrail_trap_col_being_dealloced_not_returned_by_alloc:
[----:B------:R-:W-:Y:S05]  /*12ca0*/  BPT.TRAP 0x1 ;  /* 0x000000040000795c */ /* 0x000fea0000300000 */
[----:B------:R-:W-:-:S04]  /*12cb0*/  HFMA2 R3, -RZ, RZ, 0, 0 ;  /* 0x00000000ff037431 */ /* 0x000fc800000001ff */
[----:B------:R-:W-:Y:S05]  /*12cc0*/  RET.REL.NODEC R2 `(_ZN7cutlass13device_kernelINS_4fmha6kernel36Sm100FmhaFwdKernelTmaWarpspecializedIN4cute5tupleIJiiiNS5_IJNS5_IJiiEEEiEEEEEENS1_10collective38Sm100FmhaFwdMainloopTmaWarpspecializedINS_6half_tEffNS5_IJNS4_1CILi256EEENSC_ILi128EEENSC_ILi32EEEEEENS5_IJiNSC_ILi1EEES7_EEENS5_IJiSH_NS5_IJNS5_IJNSC_ILi0EEEiEEEiEEEEEESM_NS9_6NoMaskENS5_IJNSC_ILi2EEESH_SH_EEENSC_ILb0EEEEENS9_38Sm100FmhaFwdEpilogueTmaWarpspecializedISB_fNS5_IJSE_SF_SE_EEESI_NS5_IJSH_S7_EEESQ_EENS2_23IndividualTileSchedulerENS2_41Sm100FmhaCtxKernelWarpspecializedScheduleEEEEEvNT_6ParamsE) ;  /* 0xfffffed002cc7950 */ /* 0x000fea0003c3ffff */
        .weak           $__internal_1_$__cuda_sm10x_tcgen05_guardrail_trap_phase_invalid_during_alloc
        .type           $__internal_1_$__cuda_sm10x_tcgen05_guardrail_trap_phase_invalid_during_alloc,@function
        .size           $__internal_1_$__cuda_sm10x_tcgen05_guardrail_trap_phase_invalid_during_alloc,($__internal_2_$__cuda_sm10x_tcgen05_guardrail_trap_unallocated_columns_being_dealloced - $__internal_1_$__cuda_sm10x_tcgen05_guardrail_trap_phase_invalid_during_alloc)
$__internal_1_$__cuda_sm10x_tcgen05_guardrail_trap_phase_invalid_during_alloc:
[----:B------:R-:W-:Y:S05]  /*12cd0*/  BPT.TRAP 0x1 ;  /* 0x000000040000795c */ /* 0x000fea0000300000 */
[----:B------:R-:W-:-:S04]  /*12ce0*/  MOV R3, 0x0 ;  /* 0x0000000000037802 */ /* 0x000fc80000000f00 */
[----:B------:R-:W-:Y:S05]  /*12cf0*/  RET.REL.NODEC R2 `(_ZN7cutlass13device_kernelINS_4fmha6kernel36Sm100FmhaFwdKernelTmaWarpspecializedIN4cute5tupleIJiiiNS5_IJNS5_IJiiEEEiEEEEEENS1_10collective38Sm100FmhaFwdMainloopTmaWarpspecializedINS_6half_tEffNS5_IJNS4_1CILi256EEENSC_ILi128EEENSC_ILi32EEEEEENS5_IJiNSC_ILi1EEES7_EEENS5_IJiSH_NS5_IJNS5_IJNSC_ILi0EEEiEEEiEEEEEESM_NS9_6NoMaskENS5_IJNSC_ILi2EEESH_SH_EEENSC_ILb0EEEEENS9_38Sm100FmhaFwdEpilogueTmaWarpspecializedISB_fNS5_IJSE_SF_SE_EEESI_NS5_IJSH_S7_EEESQ_EENS2_23IndividualTileSchedulerENS2_41Sm100FmhaCtxKernelWarpspecializedScheduleEEEEEvNT_6ParamsE) ;  /* 0xfffffed002c07950 */ /* 0x000fea0003c3ffff */
        .weak           $__internal_2_$__cuda_sm10x_tcgen05_guardrail_trap_unallocated_columns_being_dealloced
        .type           $__internal_2_$__cuda_sm10x_tcgen05_guardrail_trap_unallocated_columns_being_dealloced,@function
        .size           $__internal_2_$__cuda_sm10x_tcgen05_guardrail_trap_unallocated_columns_being_dealloced,($__internal_3_$__cuda_sm3x_div_rn_noftz_f32_slowpath - $__internal_2_$__cuda_sm10x_tcgen05_guardrail_trap_unallocated_columns_being_dealloced)
$__internal_2_$__cuda_sm10x_tcgen05_guardrail_trap_unallocated_columns_being_dealloced:
[----:B------:R-:W-:Y:S05]  /*12d00*/  BPT.TRAP 0x1 ;  /* 0x000000040000795c */ /* 0x000fea0000300000 */
[----:B------:R-:W-:-:S04]  /*12d10*/  HFMA2 R3, -RZ, RZ, 0, 0 ;  /* 0x00000000ff037431 */ /* 0x000fc800000001ff */
[----:B------:R-:W-:Y:S05]  /*12d20*/  RET.REL.NODEC R2 `(_ZN7cutlass13device_kernelINS_4fmha6kernel36Sm100FmhaFwdKernelTmaWarpspecializedIN4cute5tupleIJiiiNS5_IJNS5_IJiiEEEiEEEEEENS1_10collective38Sm100FmhaFwdMainloopTmaWarpspecializedINS_6half_tEffNS5_IJNS4_1CILi256EEENSC_ILi128EEENSC_ILi32EEEEEENS5_IJiNSC_ILi1EEES7_EEENS5_IJiSH_NS5_IJNS5_IJNSC_ILi0EEEiEEEiEEEEEESM_NS9_6NoMaskENS5_IJNSC_ILi2EEESH_SH_EEENSC_ILb0EEEEENS9_38Sm100FmhaFwdEpilogueTmaWarpspecializedISB_fNS5_IJSE_SF_SE_EEESI_NS5_IJSH_S7_EEESQ_EENS2_23IndividualTileSchedulerENS2_41Sm100FmhaCtxKernelWarpspecializedScheduleEEEEEvNT_6ParamsE) ;  /* 0xfffffed002b47950 */ /* 0x000fea0003c3ffff */
        .weak           $__internal_3_$__cuda_sm3x_div_rn_noftz_f32_slowpath
        .type           $__internal_3_$__cuda_sm3x_div_rn_noftz_f32_slowpath,@function
        .size           $__internal_3_$__cuda_sm3x_div_rn_noftz_f32_slowpath,(.L_x_440 - $__internal_3_$__cuda_sm3x_div_rn_noftz_f32_slowpath)
$__internal_3_$__cuda_sm3x_div_rn_noftz_f32_slowpath:
[----:B------:R-:W-:Y:S01]  /*12d30*/  SHF.R.U32.HI R3, RZ, 0x17, R22 ;  /* 0x00000017ff037819 */ /* 0x000fe20000011616 */
[----:B------:R-:W-:Y:S01]  /*12d40*/  BSSY.RECONVERGENT B1, `(.L_x_424) ;  /* 0x0000065000017945 */ /* 0x000fe20003800200 */
[--C-:B------:R-:W-:Y:S01]  /*12d50*/  SHF.R.U32.HI R8, RZ, 0x17, R36.reuse ;  /* 0x00000017ff087819 */ /* 0x100fe20000011624 */
[----:B------:R-:W-:Y:S01]  /*12d60*/  IMAD.MOV.U32 R7, RZ, RZ, R36 ;  /* 0x000000ffff077224 */ /* 0x000fe200078e0024 */
[----:B------:R-:W-:Y:S01]  /*12d70*/  LOP3.LUT R3, R3, 0xff, RZ, 0xc0, !PT ;  /* 0x000000ff03037812 */ /* 0x000fe200078ec0ff */
[----:B------:R-:W-:Y:S01]  /*12d80*/  IMAD.MOV.U32 R6, RZ, RZ, R22 ;  /* 0x000000ffff067224 */ /* 0x000fe200078e0016 */
[----:B------:R-:W-:-:S03]  /*12d90*/  LOP3.LUT R8, R8, 0xff, RZ, 0xc0, !PT ;  /* 0x000000ff08087812 */ /* 0x000fc600078ec0ff */
[----:B------:R-:W-:Y:S02]  /*12da0*/  VIADD R0, R3, 0xffffffff ;  /* 0xffffffff03007836 */ /* 0x000fe40000000000 */
[----:B------:R-:W-:-:S03]  /*12db0*/  VIADD R5, R8, 0xffffffff ;  /* 0xffffffff08057836 */ /* 0x000fc60000000000 */
[----:B------:R-:W-:-:S04]  /*12dc0*/  ISETP.GT.U32.AND P0, PT, R0, 0xfd, PT ;  /* 0x000000fd0000780c */ /* 0x000fc80003f04070 */
[----:B------:R-:W-:-:S13]  /*12dd0*/  ISETP.GT.U32.OR P0, PT, R5, 0xfd, P0 ;  /* 0x000000fd0500780c */ /* 0x000fda0000704470 */
[----:B------:R-:W-:Y:S01]  /*12de0*/  @!P0 IMAD.MOV.U32 R10, RZ, RZ, RZ ;  /* 0x000000ffff0a8224 */ /* 0x000fe200078e00ff */
[----:B------:R-:W-:Y:S06]  /*12df0*/  @!P0 BRA `(.L_x_425) ;  /* 0x00000000005c8947 */ /* 0x000fec0003800000 */
[----:B------:R-:W-:Y:S02]  /*12e00*/  FSETP.GTU.FTZ.AND P1, PT, |R36|, +INF , PT ;  /* 0x7f8000002400780b */ /* 0x000fe40003f3c200 */
[----:B------:R-:W-:-:S04]  /*12e10*/  FSETP.GTU.FTZ.AND P0, PT, |R22|, +INF , PT ;  /* 0x7f8000001600780b */ /* 0x000fc80003f1c200 */
[----:B------:R-:W-:-:S13]  /*12e20*/  PLOP3.LUT P0, PT, P1, P0, PT, 0xf8, 0x8f ;  /* 0x00000000008f781c */ /* 0x000fda0000f01f70 */
[----:B------:R-:W-:Y:S05]  /*12e30*/  @P0 BRA `(.L_x_426) ;  /* 0x0000000400500947 */ /* 0x000fea0003800000 */
[----:B------:R-:W-:-:S13]  /*12e40*/  LOP3.LUT P0, RZ, R6, 0x7fffffff, R7, 0xc8, !PT ;  /* 0x7fffffff06ff7812 */ /* 0x000fda000780c807 */
[----:B------:R-:W-:Y:S05]  /*12e50*/  @!P0 BRA `(.L_x_427) ;  /* 0x0000000400408947 */ /* 0x000fea0003800000 */
[----:B------:R-:W-:Y:S02]  /*12e60*/  FSETP.NEU.FTZ.AND P0, PT, |R36|, +INF , PT ;  /* 0x7f8000002400780b */ /* 0x000fe40003f1d200 */
[----:B------:R-:W-:Y:S02]  /*12e70*/  FSETP.NEU.FTZ.AND P1, PT, |R22|, +INF , PT ;  /* 0x7f8000001600780b */ /* 0x000fe40003f3d200 */
[----:B------:R-:W-:-:S11]  /*12e80*/  FSETP.NEU.FTZ.AND P2, PT, |R36|, +INF , PT ;  /* 0x7f8000002400780b */ /* 0x000fd60003f5d200 */
[----:B------:R-:W-:Y:S05]  /*12e90*/  @!P1 BRA !P0, `(.L_x_427) ;  /* 0x0000000400309947 */ /* 0x000fea0004000000 */
[----:B------:R-:W-:-:S04]  /*12ea0*/  LOP3.LUT P0, RZ, R7, 0x7fffffff, RZ, 0xc0, !PT ;  /* 0x7fffffff07ff7812 */ /* 0x000fc8000780c0ff */
[----:B------:R-:W-:-:S13]  /*12eb0*/  PLOP3.LUT P0, PT, P1, P0, PT, 0x2f, 0xf2 ;  /* 0x0000000000f2781c */ /* 0x000fda0000f00577 */
[----:B------:R-:W-:Y:S05]  /*12ec0*/  @P0 BRA `(.L_x_428) ;  /* 0x00000004001c0947 */ /* 0x000fea0003800000 */
[----:B------:R-:W-:-:S04]  /*12ed0*/  LOP3.LUT P0, RZ, R6, 0x7fffffff, RZ, 0xc0, !PT ;  /* 0x7fffffff06ff7812 */ /* 0x000fc8000780c0ff */
[----:B------:R-:W-:-:S13]  /*12ee0*/  PLOP3.LUT P0, PT, P2, P0, PT, 0x2f, 0xf2 ;  /* 0x0000000000f2781c */ /* 0x000fda0001700577 */
[----:B------:R-:W-:Y:S05]  /*12ef0*/  @P0 BRA `(.L_x_429) ;  /* 0x0000000400040947 */ /* 0x000fea0003800000 */
[----:B------:R-:W-:Y:S02]  /*12f00*/  ISETP.GE.AND P1, PT, R5, RZ, PT ;  /* 0x000000ff0500720c */ /* 0x000fe40003f26270 */
[----:B------:R-:W-:-:S11]  /*12f10*/  ISETP.GE.AND P0, PT, R0, RZ, PT ;  /* 0x000000ff0000720c */ /* 0x000fd60003f06270 */
[----:B------:R-:W-:Y:S01]  /*12f20*/  @P1 MOV R10, RZ ;  /* 0x000000ff000a1202 */ /* 0x000fe20000000f00 */
[----:B------:R-:W-:Y:S01]  /*12f30*/  @!P1 FFMA R7, R36, 1.84467440737095516160e+19, RZ ;  /* 0x5f80000024079823 */ /* 0x000fe200000000ff */
[----:B------:R-:W-:Y:S01]  /*12f40*/  @!P1 MOV R10, 0xffffffc0 ;  /* 0xffffffc0000a9802 */ /* 0x000fe20000000f00 */
[----:B------:R-:W-:-:S03]  /*12f50*/  @!P0 FFMA R6, R22, 1.84467440737095516160e+19, RZ ;  /* 0x5f80000016068823 */ /* 0x000fc600000000ff */
[----:B------:R-:W-:-:S07]  /*12f60*/  @!P0 IADD3 R10, PT, PT, R10, 0x40, RZ ;  /* 0x000000400a0a8810 */ /* 0x000fce0007ffe0ff */
.L_x_425:
[----:B------:R-:W-:Y:S01]  /*12f70*/  LEA R11, R3, 0xc0800000, 0x17 ;  /* 0xc0800000030b7811 */ /* 0x000fe200078eb8ff */
[----:B------:R-:W-:Y:S01]  /*12f80*/  BSSY.RECONVERGENT B0, `(.L_x_430) ;  /* 0x0000036000007945 */ /* 0x000fe20003800200 */
[----:B------:R-:W-:Y:S02]  /*12f90*/  IADD3 R8, PT, PT, R8, -0x7f, RZ ;  /* 0xffffff8108087810 */ /* 0x000fe40007ffe0ff */
[----:B------:R-:W-:-:S03]  /*12fa0*/  IADD3 R11, PT, PT, -R11, R6, RZ ;  /* 0x000000060b0b7210 */ /* 0x000fc60007ffe1ff */
[----:B------:R-:W-:Y:S01]  /*12fb0*/  IMAD R9, R8, -0x800000, R7 ;  /* 0xff80000008097824 */ /* 0x000fe200078e0207 */
[----:B------:R-:W1:Y:S01]  /*12fc0*/  MUFU.RCP R5, R11 ;  /* 0x0000000b00057308 */ /* 0x000e620000001000 */
[----:B------:R-:W-:-:S04]  /*12fd0*/  FADD.FTZ R6, -R11, -RZ ;  /* 0x800000ff0b067221 */ /* 0x000fc80000010100 */
[----:B-1----:R-:W-:-:S04]  /*12fe0*/  FFMA R0, R5, R6, 1 ;  /* 0x3f80000005007423 */ /* 0x002fc80000000006 */
[----:B------:R-:W-:-:S04]  /*12ff0*/  FFMA R0, R5, R0, R5 ;  /* 0x0000000005007223 */ /* 0x000fc80000000005 */
[----:B------:R-:W-:-:S04]  /*13000*/  FFMA R7, R9, R0, RZ ;  /* 0x0000000009077223 */ /* 0x000fc800000000ff */
[----:B------:R-:W-:-:S04]  /*13010*/  FFMA R5, R6, R7, R9 ;  /* 0x0000000706057223 */ /* 0x000fc80000000009 */
[----:B------:R-:W-:-:S04]  /*13020*/  FFMA R5, R0, R5, R7 ;  /* 0x0000000500057223 */ /* 0x000fc80000000007 */
[----:B------:R-:W-:Y:S01]  /*13030*/  FFMA R6, R6, R5, R9 ;  /* 0x0000000506067223 */ /* 0x000fe20000000009 */
[----:B------:R-:W-:-:S03]  /*13040*/  IADD3 R9, PT, PT, R8, 0x7f, -R3 ;  /* 0x0000007f08097810 */ /* 0x000fc60007ffe803 */
[----:B------:R-:W-:Y:S01]  /*13050*/  FFMA R7, R0, R6, R5 ;  /* 0x0000000600077223 */ /* 0x000fe20000000005 */
[----:B------:R-:W-:-:S04]  /*13060*/  IADD3 R10, PT, PT, R9, R10, RZ ;  /* 0x0000000a090a7210 */ /* 0x000fc80007ffe0ff */
[----:B------:R-:W-:-:S04]  /*13070*/  SHF.R.U32.HI R3, RZ, 0x17, R7 ;  /* 0x00000017ff037819 */ /* 0x000fc80000011607 */
[----:B------:R-:W-:-:S04]  /*13080*/  LOP3.LUT R3, R3, 0xff, RZ, 0xc0, !PT ;  /* 0x000000ff03037812 */ /* 0x000fc800078ec0ff */
[----:B------:R-:W-:-:S04]  /*13090*/  IADD3 R3, PT, PT, R3, R10, RZ ;  /* 0x0000000a03037210 */ /* 0x000fc80007ffe0ff */
[----:B------:R-:W-:-:S04]  /*130a0*/  IADD3 R8, PT, PT, R3, -0x1, RZ ;  /* 0xffffffff03087810 */ /* 0x000fc80007ffe0ff */
[----:B------:R-:W-:-:S13]  /*130b0*/  ISETP.GE.U32.AND P0, PT, R8, 0xfe, PT ;  /* 0x000000fe0800780c */ /* 0x000fda0003f06070 */
[----:B------:R-:W-:Y:S05]  /*130c0*/  @!P0 BRA `(.L_x_431) ;  /* 0x0000000000808947 */ /* 0x000fea0003800000 */
[----:B------:R-:W-:-:S13]  /*130d0*/  ISETP.GT.AND P0, PT, R3, 0xfe, PT ;  /* 0x000000fe0300780c */ /* 0x000fda0003f04270 */
[----:B------:R-:W-:Y:S05]  /*130e0*/  @P0 BRA `(.L_x_432) ;  /* 0x00000000006c0947 */ /* 0x000fea0003800000 */
[----:B------:R-:W-:-:S13]  /*130f0*/  ISETP.GE.AND P0, PT, R3, 0x1, PT ;  /* 0x000000010300780c */ /* 0x000fda0003f06270 */
[----:B------:R-:W-:Y:S05]  /*13100*/  @P0 BRA `(.L_x_433) ;  /* 0x0000000000740947 */ /* 0x000fea0003800000 */
[----:B------:R-:W-:Y:S02]  /*13110*/  ISETP.GE.AND P0, PT, R3, -0x18, PT ;  /* 0xffffffe80300780c */ /* 0x000fe40003f06270 */
[----:B------:R-:W-:-:S11]  /*13120*/  LOP3.LUT R7, R7, 0x80000000, RZ, 0xc0, !PT ;  /* 0x8000000007077812 */ /* 0x000fd600078ec0ff */
[----:B------:R-:W-:Y:S05]  /*13130*/  @!P0 BRA `(.L_x_433) ;  /* 0x0000000000688947 */ /* 0x000fea0003800000 */
[CCC-:B------:R-:W-:Y:S01]  /*13140*/  FFMA.RZ R8, R0.reuse, R6.reuse, R5.reuse ;  /* 0x0000000600087223 */ /* 0x1c0fe2000000c005 */
[CCC-:B------:R-:W-:Y:S01]  /*13150*/  FFMA.RP R9, R0.reuse, R6.reuse, R5.reuse ;  /* 0x0000000600097223 */ /* 0x1c0fe20000008005 */
[----:B------:R-:W-:Y:S01]  /*13160*/  FFMA.RM R6, R0, R6, R5 ;  /* 0x0000000600067223 */ /* 0x000fe20000004005 */
[C---:B------:R-:W-:Y:S01]  /*13170*/  VIADD R0, R3.reuse, 0x20 ;  /* 0x0000002003007836 */ /* 0x040fe20000000000 */
[C---:B------:R-:W-:Y:S02]  /*13180*/  ISETP.NE.AND P0, PT, R3.reuse, RZ, PT ;  /* 0x000000ff0300720c */ /* 0x040fe40003f05270 */
[----:B------:R-:W-:Y:S02]  /*13190*/  LOP3.LUT R8, R8, 0x7fffff, RZ, 0xc0, !PT ;  /* 0x007fffff08087812 */ /* 0x000fe400078ec0ff */
[----:B------:R-:W-:Y:S01]  /*131a0*/  ISETP.NE.AND P1, PT, R3, RZ, PT ;  /* 0x000000ff0300720c */ /* 0x000fe20003f25270 */
[----:B------:R-:W-:Y:S01]  /*131b0*/  IMAD.MOV R3, RZ, RZ, -R3 ;  /* 0x000000ffff037224 */ /* 0x000fe200078e0a03 */
[----:B------:R-:W-:-:S02]  /*131c0*/  LOP3.LUT R5, R8, 0x800000, RZ, 0xfc, !PT ;  /* 0x0080000008057812 */ /* 0x000fc400078efcff */
[----:B------:R-:W-:Y:S02]  /*131d0*/  FSETP.NEU.FTZ.AND P2, PT, R9, R6, PT ;  /* 0x000000060900720b */ /* 0x000fe40003f5d000 */
[----:B------:R-:W-:Y:S02]  /*131e0*/  SHF.L.U32 R0, R5, R0, RZ ;  /* 0x0000000005007219 */ /* 0x000fe400000006ff */
[----:B------:R-:W-:Y:S02]  /*131f0*/  SEL R6, R3, RZ, P0 ;  /* 0x000000ff03067207 */ /* 0x000fe40000000000 */
[----:B------:R-:W-:Y:S02]  /*13200*/  ISETP.NE.AND P1, PT, R0, RZ, P1 ;  /* 0x000000ff0000720c */ /* 0x000fe40000f25270 */
[----:B------:R-:W-:Y:S02]  /*13210*/  SHF.R.U32.HI R5, RZ, R6, R5 ;  /* 0x00000006ff057219 */ /* 0x000fe40000011605 */
[----:B------:R-:W-:-:S02]  /*13220*/  PLOP3.LUT P1, PT, P2, P1, PT, 0xf8, 0x8f ;  /* 0x00000000008f781c */ /* 0x000fc40001723f70 */
[----:B------:R-:W-:Y:S02]  /*13230*/  SHF.R.U32.HI R3, RZ, 0x1, R5 ;  /* 0x00000001ff037819 */ /* 0x000fe40000011605 */
[----:B------:R-:W-:-:S04]  /*13240*/  SEL R0, RZ, 0x1, !P1 ;  /* 0x00000001ff007807 */ /* 0x000fc80004800000 */
[----:B------:R-:W-:-:S04]  /*13250*/  LOP3.LUT R0, R0, 0x1, R3, 0xf8, !PT ;  /* 0x0000000100007812 */ /* 0x000fc800078ef803 */
[----:B------:R-:W-:-:S05]  /*13260*/  LOP3.LUT R0, R0, R5, RZ, 0xc0, !PT ;  /* 0x0000000500007212 */ /* 0x000fca00078ec0ff */
[----:B------:R-:W-:-:S05]  /*13270*/  IMAD.IADD R0, R3, 0x1, R0 ;  /* 0x0000000103007824 */ /* 0x000fca00078e0200 */
[----:B------:R-:W-:Y:S01]  /*13280*/  LOP3.LUT R7, R0, R7, RZ, 0xfc, !PT ;  /* 0x0000000700077212 */ /* 0x000fe200078efcff */
[----:B------:R-:W-:Y:S05]  /*13290*/  BRA `(.L_x_433) ;  /* 0x0000000000107947 */ /* 0x000fea0003800000 */
.L_x_432:
[----:B------:R-:W-:-:S04]  /*132a0*/  LOP3.LUT R7, R7, 0x80000000, RZ, 0xc0, !PT ;  /* 0x8000000007077812 */ /* 0x000fc800078ec0ff */
[----:B------:R-:W-:Y:S01]  /*132b0*/  LOP3.LUT R7, R7, 0x7f800000, RZ, 0xfc, !PT ;  /* 0x7f80000007077812 */ /* 0x000fe200078efcff */
[----:B------:R-:W-:Y:S05]  /*132c0*/  BRA `(.L_x_433) ;  /* 0x0000000000047947 */ /* 0x000fea0003800000 */
.L_x_431:
[----:B------:R-:W-:Y:S02]  /*132d0*/  LEA R7, R10, R7, 0x17 ;  /* 0x000000070a077211 */ /* 0x000fe400078eb8ff */
.L_x_433:
[----:B------:R-:W-:Y:S05]  /*132e0*/  BSYNC.RECONVERGENT B0 ;  /* 0x0000000000007941 */ /* 0x000fea0003800200 */
.L_x_430:
[----:B------:R-:W-:Y:S01]  /*132f0*/  MOV R0, R7 ;  /* 0x0000000700007202 */ /* 0x000fe20000000f00 */
[----:B------:R-:W-:Y:S05]  /*13300*/  BRA `(.L_x_434) ;  /* 0x0000000000207947 */ /* 0x000fea0003800000 */
.L_x_429:
[----:B------:R-:W-:-:S04]  /*13310*/  LOP3.LUT R6, R6, 0x80000000, R7, 0x48, !PT ;  /* 0x8000000006067812 */ /* 0x000fc800078e4807 */
[----:B------:R-:W-:Y:S01]  /*13320*/  LOP3.LUT R0, R6, 0x7f800000, RZ, 0xfc, !PT ;  /* 0x7f80000006007812 */ /* 0x000fe200078efcff */
[----:B------:R-:W-:Y:S05]  /*13330*/  BRA `(.L_x_434) ;  /* 0x0000000000147947 */ /* 0x000fea0003800000 */
.L_x_428:
[----:B------:R-:W-:Y:S01]  /*13340*/  LOP3.LUT R0, R6, 0x80000000, R7, 0x48, !PT ;  /* 0x8000000006007812 */ /* 0x000fe200078e4807 */
[----:B------:R-:W-:Y:S05]  /*13350*/  BRA `(.L_x_434) ;  /* 0x00000000000c7947 */ /* 0x000fea0003800000 */
.L_x_427:
[----:B------:R-:W1:Y:S01]  /*13360*/  MUFU.RSQ R0, -QNAN ;  /* 0xffc0000000007908 */ /* 0x000e620000001400 */
[----:B------:R-:W-:Y:S05]  /*13370*/  BRA `(.L_x_434) ;  /* 0x0000000000047947 */ /* 0x000fea0003800000 */
.L_x_426:
[----:B------:R-:W-:-:S07]  /*13380*/  FADD.FTZ R0, R36, R22 ;  /* 0x0000001624007221 */ /* 0x000fce0000010000 */
.L_x_434:
[----:B------:R-:W-:Y:S05]  /*13390*/  BSYNC.RECONVERGENT B1 ;  /* 0x0000000000017941 */ /* 0x000fea0003800200 */
.L_x_424:
[----:B------:R-:W-:-:S04]  /*133a0*/  HFMA2 R5, -RZ, RZ, 0, 0 ;  /* 0x00000000ff057431 */ /* 0x000fc800000001ff */
[----:B-1----:R-:W-:Y:S05]  /*133b0*/  RET.REL.NODEC R4 `(_ZN7cutlass13device_kernelINS_4fmha6kernel36Sm100FmhaFwdKernelTmaWarpspecializedIN4cute5tupleIJiiiNS5_IJNS5_IJiiEEEiEEEEEENS1_10collective38Sm100FmhaFwdMainloopTmaWarpspecializedINS_6half_tEffNS5_IJNS4_1CILi256EEENSC_ILi128EEENSC_ILi32EEEEEENS5_IJiNSC_ILi1EEES7_EEENS5_IJiSH_NS5_IJNS5_IJNSC_ILi0EEEiEEEiEEEEEESM_NS9_6NoMaskENS5_IJNSC_ILi2EEESH_SH_EEENSC_ILb0EEEEENS9_38Sm100FmhaFwdEpilogueTmaWarpspecializedISB_fNS5_IJSE_SF_SE_EEESI_NS5_IJSH_S7_EEESQ_EENS2_23IndividualTileSchedulerENS2_41Sm100FmhaCtxKernelWarpspecializedScheduleEEEEEvNT_6ParamsE) ;  /* 0xfffffecc04107950 */ /* 0x002fea0003c3ffff */
.L_x_435:
[----:B------:R-:W-:-:S00]  /*133c0*/  BRA `(.L_x_435) ;  /* 0xfffffffc00fc7947 */ /* 0x000fc0000383ffff */
[----:B------:R-:W-:-:S00]  /*133d0*/  NOP ;  /* 0x0000000000007918 */ /* 0x000fc00000000000 */
        /* <DEDUP_REMOVED lines=10> */
.L_x_440:


//--------------------- .nv.global.init           --------------------------
	.section	.nv.global.init,"aw",@progbits
.nv.global.init:
	.type		$str$23,@object
	.size		$str$23,($str$37 - $str$23)
$str$23:
        /*0000*/ 	.byte	0x0a, 0x00
	.type		$str$37,@object
	.size		$str$37,($str$32 - $str$37)
$str$37:
        /*0002*/ 	.byte	0x3a, 0x00
	.type		$str$32,@object
	.size		$str$32,($str$29 - $str$32)
$str$32:
        /*0004*/ 	.byte	0x5f, 0x00
	.type		$str$29,@object
	.size		$str$29,($str$28 - $str$29)
$str$29:
        /*0006*/ 	.byte	0x25, 0x64, 0x00
	.type		$str$28,@object
	.size		$str$28,($str$30 - $str$28)
$str$28:
        /*0009*/ 	.byte	0x25, 0x63, 0x00
	.type		$str$30,@object
	.size		$str$30,($str$31 - $str$30)
$str$30:
        /*000c*/ 	.byte	0x25, 0x73, 0x00
	.type		$str$31,@object
	.size		$str$31,($str$35 - $str$31)
$str$31:
        /*000f*/ 	.byte	0x20, 0x6f, 0x20, 0x00
	.type		$str$35,@object
	.size		$str$35,($str$22 - $str$35)
$str$35:
        /*0013*/ 	.byte	0x70, 0x74, 0x72, 0x5b, 0x00
	.type		$str$22,@object
	.size		$str$22,($str$34 - $str$22)
$str$22:
        /*0018*/ 	.byte	0x73, 0x4f, 0x3a, 0x20, 0x00
	.type		$str$34,@object
	.size		$str$34,($str$36 - $str$34)
$str$34:
        /*001d*/ 	.byte	0x73, 0x6d, 0x65, 0x6d, 0x5f, 0x00
	.type		$str$36,@object
	.size		$str$36,($str$33 - $str$36)
$str$36:
        /*0023*/ 	.byte	0x62, 0x5d, 0x28, 0x25, 0x70, 0x29, 0x00
	.type		$str$33,@object
	.size		$str$33,($str$27 - $str$33)
$str$33:
        /*002a*/ 	.byte	0x53, 0x77, 0x3c, 0x25, 0x64, 0x2c, 0x25, 0x64, 0x2c, 0x25, 0x64, 0x3e, 0x00
	.type		$str$27,@object
	.size		$str$27,($str$26 - $str$27)
$str$27:
        /*0037*/ 	.byte	0x2f, 0x74, 0x6d, 0x70, 0x2f, 0x63, 0x75, 0x74, 0x6c, 0x61, 0x73, 0x73, 0x5f, 0x73, 0x77, 0x65
        /*0047*/ 	.byte	0x65, 0x70, 0x5f, 0x73, 0x72, 0x63, 0x2f, 0x69, 0x6e, 0x63, 0x6c, 0x75, 0x64, 0x65, 0x2f, 0x63
        /*0057*/ 	.byte	0x75, 0x74, 0x65, 0x2f, 0x61, 0x74, 0x6f, 0x6d, 0x2f, 0x63, 0x6f, 0x70, 0x79, 0x5f, 0x74, 0x72
        /*0067*/ 	.byte	0x61, 0x69, 0x74, 0x73, 0x5f, 0x73, 0x6d, 0x31, 0x30, 0x30, 0x2e, 0x68, 0x70, 0x70, 0x00
	.type		$str$26,@object
	.size		$str$26,(__unnamed_4 - $str$26)
$str$26:
        /*0076*/ 	.byte	0x28, 0x28, 0x75, 0x69, 0x6e, 0x74, 0x33, 0x32, 0x5f, 0x74, 0x28, 0x74, 0x68, 0x72, 0x65, 0x61
        /*0086*/ 	.byte	0x64, 0x49, 0x64, 0x78, 0x2e, 0x78, 0x29, 0x20, 0x2f, 0x20, 0x33, 0x32, 0x29, 0x20, 0x25, 0x20
        /*0096*/ 	.byte	0x34, 0x29, 0x20, 0x3d, 0x3d, 0x20, 0x28, 0x28, 0x28, 0x74, 0x6d, 0x65, 0x6d, 0x5f, 0x61, 0x64
        /*00a6*/ 	.byte	0x64, 0x72, 0x20, 0x3e, 0x3e, 0x20, 0x31, 0x36, 0x29, 0x20, 0x2f, 0x20, 0x33, 0x32, 0x29, 0x20
        /*00b6*/ 	.byte	0x25, 0x20, 0x34, 0x29, 0x00
	.type		__unnamed_4,@object
	.size		__unnamed_4,(__unnamed_1 - __unnamed_4)
__unnamed_4:
        /* <DEDUP_REMOVED lines=37> */
        /*030b*/ 	.byte	0x30, 0x3e, 0x3e, 0x3e, 0x3e, 0x5d, 0x00
	.type		__unnamed_1,@object
	.size		__unnamed_1,(__unnamed_5 - __unnamed_1)
__unnamed_1:
        /* <DEDUP_REMOVED lines=37> */
        /*0562*/ 	.byte	0x3a, 0x43, 0x3c, 0x30, 0x3e, 0x3e, 0x3e, 0x3e, 0x5d, 0x00
	.type		__unnamed_5,@object
	.size		__unnamed_5,(__unnamed_6 - __unnamed_5)
__unnamed_5:
        /* <DEDUP_REMOVED lines=38> */
	.type		__unnamed_6,@object
	.size		__unnamed_6,(__unnamed_7 - __unnamed_6)
__unnamed_6:
        /* <DEDUP_REMOVED lines=37> */
        /*0a16*/ 	.byte	0x74, 0x65, 0x3a, 0x3a, 0x43, 0x3c, 0x30, 0x3e, 0x3e, 0x3e, 0x3e, 0x5d, 0x00
	.type		__unnamed_7,@object
	.size		__unnamed_7,(__unnamed_2 - __unnamed_7)
__unnamed_7:
        /* <DEDUP_REMOVED lines=37> */
        /*0c73*/ 	.byte	0x63, 0x75, 0x74, 0x65, 0x3a, 0x3a, 0x43, 0x3c, 0x30, 0x3e, 0x3e, 0x3e, 0x3e, 0x5d, 0x00
	.type		__unnamed_2,@object
	.size		__unnamed_2,(__unnamed_3 - __unnamed_2)
__unnamed_2:
        /* <DEDUP_REMOVED lines=38> */
	.type		__unnamed_3,@object
	.size		__unnamed_3,(.L_3 - __unnamed_3)
__unnamed_3:
        /* <DEDUP_REMOVED lines=38> */
        /*1142*/ 	.byte	0x3e, 0x3e, 0x5d, 0x00
.L_3:


//--------------------- .nv.shared._ZN7cutlass13device_kernelINS_4fmha6kernel36Sm100FmhaFwdKernelTmaWarpspecializedIN4cute5tupleIJiiiNS5_IJNS5_IJiiEEEiEEEEEENS1_10collective38Sm100FmhaFwdMainloopTmaWarpspecializedINS_6half_tEffNS5_IJNS4_1CILi256EEENSC_ILi128EEENSC_ILi32EEEEEENS5_IJiNSC_ILi1EEES7_EEENS5_IJiSH_NS5_IJNS5_IJNSC_ILi0EEEiEEEiEEEEEESM_NS9_6NoMaskENS5_IJNSC_ILi2EEESH_SH_EEENSC_ILb0EEEEENS9_38Sm100FmhaFwdEpilogueTmaWarpspecializedISB_fNS5_IJSE_SF_SE_EEESI_NS5_IJSH_S7_EEESQ_EENS2_23IndividualTileSchedulerENS2_41Sm100FmhaCtxKernelWarpspecializedScheduleEEEEEvNT_6ParamsE --------------------------
	.section	.nv.shared._ZN7cutlass13device_kernelINS_4fmha6kernel36Sm100FmhaFwdKernelTmaWarpspecializedIN4cute5tupleIJiiiNS5_IJNS5_IJiiEEEiEEEEEENS1_10collective38Sm100FmhaFwdMainloopTmaWarpspecializedINS_6half_tEffNS5_IJNS4_1CILi256EEENSC_ILi128EEENSC_ILi32EEEEEENS5_IJiNSC_ILi1EEES7_EEENS5_IJiSH_NS5_IJNS5_IJNSC_ILi0EEEiEEEiEEEEEESM_NS9_6NoMaskENS5_IJNSC_ILi2EEESH_SH_EEENSC_ILb0EEEEENS9_38Sm100FmhaFwdEpilogueTmaWarpspecializedISB_fNS5_IJSE_SF_SE_EEESI_NS5_IJSH_S7_EEESQ_EENS2_23IndividualTileSchedulerENS2_41Sm100FmhaCtxKernelWarpspecializedScheduleEEEEEvNT_6ParamsE,"aw",@nobits
	.sectionflags	@""
	.align	16
	.zero		1024


//--------------------- .nv.shared.reserved.0     --------------------------
	.section	.nv.shared.reserved.0,"aw",@nobits
	.weak		__nv_reservedSMEM_offset_0_alias
	.size		__nv_reservedSMEM_offset_0_alias, 0, 64
	.other		__nv_reservedSMEM_offset_0_alias,@"STO_CUDA_RESERVED_SHARED STV_DEFAULT"
__nv_reservedSMEM_offset_0_alias:
	.zero		0
.nv.shared.reserved.0:
	.zero		64
	.weak		__nv_reservedSMEM_tcgen05_partition
	.type		__nv_reservedSMEM_tcgen05_partition,@object
	.size		__nv_reservedSMEM_tcgen05_partition,(.L_0 - __nv_reservedSMEM_tcgen05_partition)
__nv_reservedSMEM_tcgen05_partition:
	.zero		32
.L_0:


//--------------------- .nv.global                --------------------------
	.section	.nv.global,"aw",@nobits
.nv.global:
	.type		_ZN39_INTERNAL_6183c0e8_4_k_cu_f5065557_35034cute1_E,@object
	.size		_ZN39_INTERNAL_6183c0e8_4_k_cu_f5065557_35034cute1_E,(_ZN39_INTERNAL_6183c0e8_4_k_cu_f5065557_35034cuda3std3__45__cpo6cbeginE - _ZN39_INTERNAL_6183c0e8_4_k_cu_f5065557_35034cute1_E)
_ZN39_INTERNAL_6183c0e8_4_k_cu_f5065557_35034cute1_E:
	.zero		1
	.type		_ZN39_INTERNAL_6183c0e8_4_k_cu_f5065557_35034cuda3std3__45__cpo6cbeginE,@object
	.size		_ZN39_INTERNAL_6183c0e8_4_k_cu_f5065557_35034cuda3std3__45__cpo6cbeginE,(_ZN39_INTERNAL_6183c0e8_4_k_cu_f5065557_35034cuda3std3__48in_placeE - _ZN39_INTERNAL_6183c0e8_4_k_cu_f5065557_35034cuda3std3__45__cpo6cbeginE)
_ZN39_INTERNAL_6183c0e8_4_k_cu_f5065557_35034cuda3std3__45__cpo6cbeginE:
	.zero		1
	.type		_ZN39_INTERNAL_6183c0e8_4_k_cu_f5065557_35034cuda3std3__48in_placeE,@object
	.size		_ZN39_INTERNAL_6183c0e8_4_k_cu_f5065557_35034cuda3std3__48in_placeE,(_ZN39_INTERNAL_6183c0e8_4_k_cu_f5065557_35034cuda3std6ranges3__45__cpo9iter_moveE - _ZN39_INTERNAL_6183c0e8_4_k_cu_f5065557_35034cuda3std3__48in_placeE)
_ZN39_INTERNAL_6183c0e8_4_k_cu_f5065557_35034cuda3std3__48in_placeE:
	.zero		1
	.type		_ZN39_INTERNAL_6183c0e8_4_k_cu_f5065557_35034cuda3std6ranges3__45__cpo9iter_moveE,@object
	.size		_ZN39_INTERNAL_6183c0e8_4_k_cu_f5065557_35034cuda3std6ranges3__45__cpo9iter_moveE,(_ZN39_INTERNAL_6183c0e8_4_k_cu_f5065557_35034cuda3std3__45__cpo5beginE - _ZN39_INTERNAL_6183c0e8_4_k_cu_f5065557_35034cuda3std6ranges3__45__cpo9iter_moveE)
_ZN39_INTERNAL_6183c0e8_4_k_cu_f5065557_35034cuda3std6ranges3__45__cpo9iter_moveE:
	.zero		1
	.type		_ZN39_INTERNAL_6183c0e8_4_k_cu_f5065557_35034cuda3std3__45__cpo5beginE,@object
	.size		_ZN39_INTERNAL_6183c0e8_4_k_cu_f5065557_35034cuda3std3__45__cpo5beginE,(_ZN39_INTERNAL_6183c0e8_4_k_cu_f5065557_35034cuda3std3__441_GLOBAL__N__6183c0e8_4_k_cu_f5065557_35036ignoreE - _ZN39_INTERNAL_6183c0e8_4_k_cu_f5065557_35034cuda3std3__45__cpo5beginE)
_ZN39_INTERNAL_6183c0e8_4_k_cu_f5065557_35034cuda3std3__45__cpo5beginE:
	.zero		1
	.type		_ZN39_INTERNAL_6183c0e8_4_k_cu_f5065557_35034cuda3std3__441_GLOBAL__N__6183c0e8_4_k_cu_f5065557_35036ignoreE,@object
	.size		_ZN39_INTERNAL_6183c0e8_4_k_cu_f5065557_35034cuda3std3__441_GLOBAL__N__6183c0e8_4_k_cu_f5065557_35036ignoreE,(_ZN39_INTERNAL_6183c0e8_4_k_cu_f5065557_35034cute7productE - _ZN39_INTERNAL_6183c0e8_4_k_cu_f5065557_35034cuda3std3__441_GLOBAL__N__6183c0e8_4_k_cu_f5065557_35036ignoreE)
_ZN39_INTERNAL_6183c0e8_4_k_cu_f5065557_35034cuda3std3__441_GLOBAL__N__6183c0e8_4_k_cu_f5065557_35036ignoreE:
	.zero		1
	.type		_ZN39_INTERNAL_6183c0e8_4_k_cu_f5065557_35034cute7productE,@object
	.size		_ZN39_INTERNAL_6183c0e8_4_k_cu_f5065557_35034cute7productE,(_ZN39_INTERNAL_6183c0e8_4_k_cu_f5065557_35034cuda3std3__45__cpo3endE - _ZN39_INTERNAL_6183c0e8_4_k_cu_f5065557_35034cute7productE)
_ZN39_INTERNAL_6183c0e8_4_k_cu_f5065557_35034cute7productE:
	.zero		1
	.type		_ZN39_INTERNAL_6183c0e8_4_k_cu_f5065557_35034cuda3std3__45__cpo3endE,@object
	.size		_ZN39_INTERNAL_6183c0e8_4_k_cu_f5065557_35034cuda3std3__45__cpo3endE,(_ZN39_INTERNAL_6183c0e8_4_k_cu_f5065557_35034cuda3std3__419piecewise_constructE - _ZN39_INTERNAL_6183c0e8_4_k_cu_f5065557_35034cuda3std3__45__cpo3endE)
_ZN39_INTERNAL_6183c0e8_4_k_cu_f5065557_35034cuda3std3__45__cpo3endE:
	.zero		1
	.type		_ZN39_INTERNAL_6183c0e8_4_k_cu_f5065557_35034cuda3std3__419piecewise_constructE,@object
	.size		_ZN39_INTERNAL_6183c0e8_4_k_cu_f5065557_35034cuda3std3__419piecewise_constructE,(_ZN39_INTERNAL_6183c0e8_4_k_cu_f5065557_35034cuda3std3__45__cpo4cendE - _ZN39_INTERNAL_6183c0e8_4_k_cu_f5065557_35034cuda3std3__419piecewise_constructE)
_ZN39_INTERNAL_6183c0e8_4_k_cu_f5065557_35034cuda3std3__419piecewise_constructE:
	.zero		1
	.type		_ZN39_INTERNAL_6183c0e8_4_k_cu_f5065557_35034cuda3std3__45__cpo4cendE,@object
	.size		_ZN39_INTERNAL_6183c0e8_4_k_cu_f5065557_35034cuda3std3__45__cpo4cendE,(_ZN39_INTERNAL_6183c0e8_4_k_cu_f5065557_35034cuda3std6ranges3__45__cpo4swapE - _ZN39_INTERNAL_6183c0e8_4_k_cu_f5065557_35034cuda3std3__45__cpo4cendE)
_ZN39_INTERNAL_6183c0e8_4_k_cu_f5065557_35034cuda3std3__45__cpo4cendE:
	.zero		1
	.type		_ZN39_INTERNAL_6183c0e8_4_k_cu_f5065557_35034cuda3std6ranges3__45__cpo4swapE,@object
	.size		_ZN39_INTERNAL_6183c0e8_4_k_cu_f5065557_35034cuda3std6ranges3__45__cpo4swapE,(.L_15 - _ZN39_INTERNAL_6183c0e8_4_k_cu_f5065557_35034cuda3std6ranges3__45__cpo4swapE)
_ZN39_INTERNAL_6183c0e8_4_k_cu_f5065557_35034cuda3std6ranges3__45__cpo4swapE:
	.zero		1
.L_15:


//--------------------- .nv.constant0._ZN7cutlass13device_kernelINS_4fmha6kernel36Sm100FmhaFwdKernelTmaWarpspecializedIN4cute5tupleIJiiiNS5_IJNS5_IJiiEEEiEEEEEENS1_10collective38Sm100FmhaFwdMainloopTmaWarpspecializedINS_6half_tEffNS5_IJNS4_1CILi256EEENSC_ILi128EEENSC_ILi32EEEEEENS5_IJiNSC_ILi1EEES7_EEENS5_IJiSH_NS5_IJNS5_IJNSC_ILi0EEEiEEEiEEEEEESM_NS9_6NoMaskENS5_IJNSC_ILi2EEESH_SH_EEENSC_ILb0EEEEENS9_38Sm100FmhaFwdEpilogueTmaWarpspecializedISB_fNS5_IJSE_SF_SE_EEESI_NS5_IJSH_S7_EEESQ_EENS2_23IndividualTileSchedulerENS2_41Sm100FmhaCtxKernelWarpspecializedScheduleEEEEEvNT_6ParamsE --------------------------
	.section	.nv.constant0._ZN7cutlass13device_kernelINS_4fmha6kernel36Sm100FmhaFwdKernelTmaWarpspecializedIN4cute5tupleIJiiiNS5_IJNS5_IJiiEEEiEEEEEENS1_10collective38Sm100FmhaFwdMainloopTmaWarpspecializedINS_6half_tEffNS5_IJNS4_1CILi256EEENSC_ILi128EEENSC_ILi32EEEEEENS5_IJiNSC_ILi1EEES7_EEENS5_IJiSH_NS5_IJNS5_IJNSC_ILi0EEEiEEEiEEEEEESM_NS9_6NoMaskENS5_IJNSC_ILi2EEESH_SH_EEENSC_ILb0EEEEENS9_38Sm100FmhaFwdEpilogueTmaWarpspecializedISB_fNS5_IJSE_SF_SE_EEESI_NS5_IJSH_S7_EEESQ_EENS2_23IndividualTileSchedulerENS2_41Sm100FmhaCtxKernelWarpspecializedScheduleEEEEEvNT_6ParamsE,"a",@progbits
	.sectionflags	@""
	.align	4
.nv.constant0._ZN7cutlass13device_kernelINS_4fmha6kernel36Sm100FmhaFwdKernelTmaWarpspecializedIN4cute5tupleIJiiiNS5_IJNS5_IJiiEEEiEEEEEENS1_10collective38Sm100FmhaFwdMainloopTmaWarpspecializedINS_6half_tEffNS5_IJNS4_1CILi256EEENSC_ILi128EEENSC_ILi32EEEEEENS5_IJiNSC_ILi1EEES7_EEENS5_IJiSH_NS5_IJNS5_IJNSC_ILi0EEEiEEEiEEEEEESM_NS9_6NoMaskENS5_IJNSC_ILi2EEESH_SH_EEENSC_ILb0EEEEENS9_38Sm100FmhaFwdEpilogueTmaWarpspecializedISB_fNS5_IJSE_SF_SE_EEESI_NS5_IJSH_S7_EEESQ_EENS2_23IndividualTileSchedulerENS2_41Sm100FmhaCtxKernelWarpspecializedScheduleEEEEEvNT_6ParamsE:
	.zero		2432


//--------------------- SYMBOLS --------------------------

	.type		.nv.reservedSmem.offset0,@object
	.size		.nv.reservedSmem.offset0,0x4
	.type		.nv.reservedSmem.cap,@object
	.size		.nv.reservedSmem.cap,0x4
	.type		vprintf,@function
	.type		__assertfail,@function
